//
// Generated by NVIDIA NVVM Compiler
//
// Compiler Build ID: CL-36424714
// Cuda compilation tools, release 13.0, V13.0.88
// Based on NVVM 20.0.0
//

.version 9.0
.target sm_100
.address_size 64

	// .globl	_Z6kerneliiiPd
.global .align 1 .b8 _ZN34_INTERNAL_996131d7_4_k_cu_f43c4ae14cuda3std3__45__cpo5beginE[1];
.global .align 1 .b8 _ZN34_INTERNAL_996131d7_4_k_cu_f43c4ae14cuda3std3__45__cpo3endE[1];
.global .align 1 .b8 _ZN34_INTERNAL_996131d7_4_k_cu_f43c4ae14cuda3std3__45__cpo6cbeginE[1];
.global .align 1 .b8 _ZN34_INTERNAL_996131d7_4_k_cu_f43c4ae14cuda3std3__45__cpo4cendE[1];
.global .align 1 .b8 _ZN34_INTERNAL_996131d7_4_k_cu_f43c4ae14cuda3std3__45__cpo6rbeginE[1];
.global .align 1 .b8 _ZN34_INTERNAL_996131d7_4_k_cu_f43c4ae14cuda3std3__45__cpo4rendE[1];
.global .align 1 .b8 _ZN34_INTERNAL_996131d7_4_k_cu_f43c4ae14cuda3std3__45__cpo7crbeginE[1];
.global .align 1 .b8 _ZN34_INTERNAL_996131d7_4_k_cu_f43c4ae14cuda3std3__45__cpo5crendE[1];
.global .align 1 .b8 _ZN34_INTERNAL_996131d7_4_k_cu_f43c4ae14cuda3std3__436_GLOBAL__N__996131d7_4_k_cu_f43c4ae16ignoreE[1];
.global .align 1 .b8 _ZN34_INTERNAL_996131d7_4_k_cu_f43c4ae14cuda3std3__419piecewise_constructE[1];
.global .align 1 .b8 _ZN34_INTERNAL_996131d7_4_k_cu_f43c4ae14cuda3std3__48in_placeE[1];
.global .align 1 .b8 _ZN34_INTERNAL_996131d7_4_k_cu_f43c4ae14cuda3std3__420unreachable_sentinelE[1];
.global .align 1 .b8 _ZN34_INTERNAL_996131d7_4_k_cu_f43c4ae14cuda3std3__47nulloptE[1];
.global .align 1 .b8 _ZN34_INTERNAL_996131d7_4_k_cu_f43c4ae14cuda3std3__48unexpectE[1];
.global .align 1 .b8 _ZN34_INTERNAL_996131d7_4_k_cu_f43c4ae14cuda3std6ranges3__45__cpo4swapE[1];
.global .align 1 .b8 _ZN34_INTERNAL_996131d7_4_k_cu_f43c4ae14cuda3std6ranges3__45__cpo9iter_moveE[1];
.global .align 1 .b8 _ZN34_INTERNAL_996131d7_4_k_cu_f43c4ae14cuda3std6ranges3__45__cpo5beginE[1];
.global .align 1 .b8 _ZN34_INTERNAL_996131d7_4_k_cu_f43c4ae14cuda3std6ranges3__45__cpo3endE[1];
.global .align 1 .b8 _ZN34_INTERNAL_996131d7_4_k_cu_f43c4ae14cuda3std6ranges3__45__cpo6cbeginE[1];
.global .align 1 .b8 _ZN34_INTERNAL_996131d7_4_k_cu_f43c4ae14cuda3std6ranges3__45__cpo4cendE[1];
.global .align 1 .b8 _ZN34_INTERNAL_996131d7_4_k_cu_f43c4ae14cuda3std6ranges3__45__cpo7advanceE[1];
.global .align 1 .b8 _ZN34_INTERNAL_996131d7_4_k_cu_f43c4ae14cuda3std6ranges3__45__cpo9iter_swapE[1];
.global .align 1 .b8 _ZN34_INTERNAL_996131d7_4_k_cu_f43c4ae14cuda3std6ranges3__45__cpo4nextE[1];
.global .align 1 .b8 _ZN34_INTERNAL_996131d7_4_k_cu_f43c4ae14cuda3std6ranges3__45__cpo4prevE[1];
.global .align 1 .b8 _ZN34_INTERNAL_996131d7_4_k_cu_f43c4ae14cuda3std6ranges3__45__cpo4dataE[1];
.global .align 1 .b8 _ZN34_INTERNAL_996131d7_4_k_cu_f43c4ae14cuda3std6ranges3__45__cpo5cdataE[1];
.global .align 1 .b8 _ZN34_INTERNAL_996131d7_4_k_cu_f43c4ae14cuda3std6ranges3__45__cpo4sizeE[1];
.global .align 1 .b8 _ZN34_INTERNAL_996131d7_4_k_cu_f43c4ae14cuda3std6ranges3__45__cpo5ssizeE[1];
.global .align 1 .b8 _ZN34_INTERNAL_996131d7_4_k_cu_f43c4ae14cuda3std6ranges3__45__cpo8distanceE[1];
.global .align 1 .b8 _ZN34_INTERNAL_996131d7_4_k_cu_f43c4ae16thrust24THRUST_300001_SM_1000_NS8cuda_cub3parE[1];
.global .align 1 .b8 _ZN34_INTERNAL_996131d7_4_k_cu_f43c4ae16thrust24THRUST_300001_SM_1000_NS8cuda_cub10par_nosyncE[1];
.global .align 1 .b8 _ZN34_INTERNAL_996131d7_4_k_cu_f43c4ae16thrust24THRUST_300001_SM_1000_NS6system6detail10sequential3seqE[1];
.global .align 1 .b8 _ZN34_INTERNAL_996131d7_4_k_cu_f43c4ae16thrust24THRUST_300001_SM_1000_NS6system3cpp3parE[1];
.global .align 1 .b8 _ZN34_INTERNAL_996131d7_4_k_cu_f43c4ae16thrust24THRUST_300001_SM_1000_NS12placeholders2_1E[1];
.global .align 1 .b8 _ZN34_INTERNAL_996131d7_4_k_cu_f43c4ae16thrust24THRUST_300001_SM_1000_NS12placeholders2_2E[1];
.global .align 1 .b8 _ZN34_INTERNAL_996131d7_4_k_cu_f43c4ae16thrust24THRUST_300001_SM_1000_NS12placeholders2_3E[1];
.global .align 1 .b8 _ZN34_INTERNAL_996131d7_4_k_cu_f43c4ae16thrust24THRUST_300001_SM_1000_NS12placeholders2_4E[1];
.global .align 1 .b8 _ZN34_INTERNAL_996131d7_4_k_cu_f43c4ae16thrust24THRUST_300001_SM_1000_NS12placeholders2_5E[1];
.global .align 1 .b8 _ZN34_INTERNAL_996131d7_4_k_cu_f43c4ae16thrust24THRUST_300001_SM_1000_NS12placeholders2_6E[1];
.global .align 1 .b8 _ZN34_INTERNAL_996131d7_4_k_cu_f43c4ae16thrust24THRUST_300001_SM_1000_NS12placeholders2_7E[1];
.global .align 1 .b8 _ZN34_INTERNAL_996131d7_4_k_cu_f43c4ae16thrust24THRUST_300001_SM_1000_NS12placeholders2_8E[1];
.global .align 1 .b8 _ZN34_INTERNAL_996131d7_4_k_cu_f43c4ae16thrust24THRUST_300001_SM_1000_NS12placeholders2_9E[1];
.global .align 1 .b8 _ZN34_INTERNAL_996131d7_4_k_cu_f43c4ae16thrust24THRUST_300001_SM_1000_NS12placeholders3_10E[1];
.global .align 1 .b8 _ZN34_INTERNAL_996131d7_4_k_cu_f43c4ae16thrust24THRUST_300001_SM_1000_NS3seqE[1];
.global .align 1 .b8 _ZN34_INTERNAL_996131d7_4_k_cu_f43c4ae16thrust24THRUST_300001_SM_1000_NS6deviceE[1];
.extern .shared .align 16 .b8 _ZN6thrust24THRUST_300001_SM_1000_NS8cuda_cub4core6detail5shmemE[];

.visible .entry _Z6kerneliiiPd(
	.param .u32 _Z6kerneliiiPd_param_0,
	.param .u32 _Z6kerneliiiPd_param_1,
	.param .u32 _Z6kerneliiiPd_param_2,
	.param .u64 .ptr .align 1 _Z6kerneliiiPd_param_3
)
{
	.reg .pred 	%p<22>;
	.reg .b32 	%r<163>;
	.reg .b64 	%rd<74>;
	.reg .b64 	%fd<87>;

	ld.param.u32 	%r55, [_Z6kerneliiiPd_param_0];
	ld.param.u32 	%r56, [_Z6kerneliiiPd_param_1];
	ld.param.u32 	%r57, [_Z6kerneliiiPd_param_2];
	ld.param.u64 	%rd6, [_Z6kerneliiiPd_param_3];
	cvta.to.global.u64 	%rd1, %rd6;
	not.b32 	%r58, %r56;
	add.s32 	%r1, %r57, %r58;
	mov.u32 	%r59, %tid.x;
	mov.u32 	%r60, %ntid.x;
	mov.u32 	%r61, %ctaid.x;
	mad.lo.s32 	%r158, %r60, %r61, %r59;
	mov.u32 	%r3, %ntid.y;
	mov.u32 	%r62, %nctaid.x;
	mul.lo.s32 	%r4, %r60, %r62;
	mov.u32 	%r63, %nctaid.y;
	mul.lo.s32 	%r5, %r3, %r63;
	add.s32 	%r6, %r56, %r158;
	setp.gt.s32 	%p1, %r6, %r57;
	@%p1 bra 	$L__BB0_6;
	add.s32 	%r64, %r6, %r4;
	add.s32 	%r65, %r57, 1;
	max.s32 	%r66, %r64, %r65;
	setp.lt.s32 	%p2, %r64, %r65;
	selp.u32 	%r67, 1, 0, %p2;
	add.s32 	%r68, %r64, %r67;
	sub.s32 	%r69, %r66, %r68;
	max.u32 	%r70, %r4, 1;
	div.u32 	%r71, %r69, %r70;
	add.s32 	%r7, %r71, %r67;
	and.b32  	%r72, %r7, 3;
	setp.eq.s32 	%p3, %r72, 3;
	mov.u32 	%r152, %r6;
	@%p3 bra 	$L__BB0_4;
	mul.lo.s32 	%r73, %r57, %r6;
	add.s32 	%r150, %r55, %r73;
	mul.lo.s32 	%r9, %r4, %r57;
	add.s32 	%r149, %r56, %r73;
	add.s32 	%r74, %r7, 1;
	and.b32  	%r75, %r74, 3;
	neg.s32 	%r148, %r75;
	mov.u32 	%r152, %r6;
$L__BB0_3:
	.pragma "nounroll";
	mul.wide.s32 	%rd7, %r149, 8;
	add.s64 	%rd8, %rd1, %rd7;
	ld.global.f64 	%fd2, [%rd8];
	mul.wide.s32 	%rd9, %r150, 8;
	add.s64 	%rd10, %rd1, %rd9;
	ld.global.f64 	%fd3, [%rd10];
	mul.f64 	%fd4, %fd2, %fd3;
	st.global.f64 	[%rd10], %fd2;
	div.rn.f64 	%fd5, %fd4, %fd2;
	st.global.f64 	[%rd8], %fd5;
	add.s32 	%r152, %r152, %r4;
	add.s32 	%r150, %r150, %r9;
	add.s32 	%r149, %r149, %r9;
	add.s32 	%r148, %r148, 1;
	setp.ne.s32 	%p4, %r148, 0;
	@%p4 bra 	$L__BB0_3;
$L__BB0_4:
	setp.lt.u32 	%p5, %r7, 3;
	@%p5 bra 	$L__BB0_6;
$L__BB0_5:
	mul.lo.s32 	%r76, %r152, %r57;
	add.s32 	%r77, %r76, %r56;
	mul.wide.s32 	%rd11, %r77, 8;
	add.s64 	%rd12, %rd1, %rd11;
	ld.global.f64 	%fd6, [%rd12];
	add.s32 	%r78, %r76, %r55;
	mul.wide.s32 	%rd13, %r78, 8;
	add.s64 	%rd14, %rd1, %rd13;
	ld.global.f64 	%fd7, [%rd14];
	mul.f64 	%fd8, %fd6, %fd7;
	st.global.f64 	[%rd14], %fd6;
	div.rn.f64 	%fd9, %fd8, %fd6;
	st.global.f64 	[%rd12], %fd9;
	add.s32 	%r79, %r152, %r4;
	mul.lo.s32 	%r80, %r79, %r57;
	add.s32 	%r81, %r80, %r56;
	mul.wide.s32 	%rd15, %r81, 8;
	add.s64 	%rd16, %rd1, %rd15;
	ld.global.f64 	%fd10, [%rd16];
	add.s32 	%r82, %r80, %r55;
	mul.wide.s32 	%rd17, %r82, 8;
	add.s64 	%rd18, %rd1, %rd17;
	ld.global.f64 	%fd11, [%rd18];
	mul.f64 	%fd12, %fd10, %fd11;
	st.global.f64 	[%rd18], %fd10;
	div.rn.f64 	%fd13, %fd12, %fd10;
	st.global.f64 	[%rd16], %fd13;
	add.s32 	%r83, %r79, %r4;
	mul.lo.s32 	%r84, %r83, %r57;
	add.s32 	%r85, %r84, %r56;
	mul.wide.s32 	%rd19, %r85, 8;
	add.s64 	%rd20, %rd1, %rd19;
	ld.global.f64 	%fd14, [%rd20];
	add.s32 	%r86, %r84, %r55;
	mul.wide.s32 	%rd21, %r86, 8;
	add.s64 	%rd22, %rd1, %rd21;
	ld.global.f64 	%fd15, [%rd22];
	mul.f64 	%fd16, %fd14, %fd15;
	st.global.f64 	[%rd22], %fd14;
	div.rn.f64 	%fd17, %fd16, %fd14;
	st.global.f64 	[%rd20], %fd17;
	add.s32 	%r87, %r83, %r4;
	mul.lo.s32 	%r88, %r87, %r57;
	add.s32 	%r89, %r88, %r56;
	mul.wide.s32 	%rd23, %r89, 8;
	add.s64 	%rd24, %rd1, %rd23;
	ld.global.f64 	%fd18, [%rd24];
	add.s32 	%r90, %r88, %r55;
	mul.wide.s32 	%rd25, %r90, 8;
	add.s64 	%rd26, %rd1, %rd25;
	ld.global.f64 	%fd19, [%rd26];
	mul.f64 	%fd20, %fd18, %fd19;
	st.global.f64 	[%rd26], %fd18;
	div.rn.f64 	%fd21, %fd20, %fd18;
	st.global.f64 	[%rd24], %fd21;
	add.s32 	%r152, %r87, %r4;
	setp.le.s32 	%p6, %r152, %r57;
	@%p6 bra 	$L__BB0_5;
$L__BB0_6:
	add.s32 	%r159, %r6, 1;
	setp.ge.s32 	%p7, %r159, %r57;
	@%p7 bra 	$L__BB0_16;
	mov.u32 	%r91, %tid.y;
	mov.u32 	%r92, %ctaid.y;
	mul.lo.s32 	%r93, %r3, %r92;
	add.s32 	%r94, %r91, %r56;
	add.s32 	%r95, %r94, %r93;
	mul.lo.s32 	%r24, %r57, %r56;
	add.s32 	%r96, %r24, %r56;
	mul.wide.s32 	%rd27, %r96, 8;
	add.s64 	%rd2, %rd1, %rd27;
	add.s32 	%r25, %r95, 1;
	add.s32 	%r97, %r5, %r93;
	add.s32 	%r98, %r94, %r97;
	add.s32 	%r99, %r98, 1;
	add.s32 	%r100, %r57, 1;
	max.s32 	%r101, %r99, %r100;
	not.b32 	%r102, %r97;
	add.s32 	%r103, %r101, %r102;
	sub.s32 	%r104, %r103, %r94;
	setp.ne.s32 	%p8, %r104, 0;
	selp.u32 	%r105, 1, 0, %p8;
	selp.s32 	%r106, -1, 0, %p8;
	add.s32 	%r107, %r104, %r106;
	div.u32 	%r108, %r107, %r5;
	add.s32 	%r26, %r108, %r105;
	mad.lo.s32 	%r27, %r57, %r95, %r57;
	add.s32 	%r28, %r25, %r5;
	mul.lo.s32 	%r29, %r28, %r57;
	add.s32 	%r30, %r28, %r5;
	mul.lo.s32 	%r31, %r30, %r57;
	add.s32 	%r109, %r31, %r56;
	mul.wide.s32 	%rd28, %r109, 8;
	add.s64 	%rd3, %rd1, %rd28;
$L__BB0_8:
	setp.gt.s32 	%p9, %r25, %r57;
	add.s32 	%r110, %r159, %r24;
	mul.wide.s32 	%rd29, %r110, 8;
	add.s64 	%rd30, %rd1, %rd29;
	ld.global.f64 	%fd22, [%rd30];
	ld.global.f64 	%fd23, [%rd2];
	div.rn.f64 	%fd1, %fd22, %fd23;
	@%p9 bra 	$L__BB0_15;
	and.b32  	%r111, %r26, 3;
	setp.eq.s32 	%p10, %r111, 3;
	mov.u32 	%r160, %r25;
	@%p10 bra 	$L__BB0_13;
	setp.eq.s32 	%p11, %r111, 0;
	add.s32 	%r113, %r27, %r56;
	mul.wide.s32 	%rd31, %r113, 8;
	add.s64 	%rd32, %rd1, %rd31;
	ld.global.f64 	%fd24, [%rd32];
	mul.f64 	%fd25, %fd1, %fd24;
	add.s32 	%r114, %r27, %r159;
	mul.wide.s32 	%rd33, %r114, 8;
	add.s64 	%rd34, %rd1, %rd33;
	ld.global.f64 	%fd26, [%rd34];
	sub.f64 	%fd27, %fd26, %fd25;
	st.global.f64 	[%rd34], %fd27;
	mov.u32 	%r160, %r28;
	@%p11 bra 	$L__BB0_13;
	setp.eq.s32 	%p12, %r111, 1;
	add.s32 	%r116, %r29, %r56;
	mul.wide.s32 	%rd35, %r116, 8;
	add.s64 	%rd36, %rd1, %rd35;
	ld.global.f64 	%fd28, [%rd36];
	mul.f64 	%fd29, %fd1, %fd28;
	add.s32 	%r117, %r29, %r159;
	mul.wide.s32 	%rd37, %r117, 8;
	add.s64 	%rd38, %rd1, %rd37;
	ld.global.f64 	%fd30, [%rd38];
	sub.f64 	%fd31, %fd30, %fd29;
	st.global.f64 	[%rd38], %fd31;
	mov.u32 	%r160, %r30;
	@%p12 bra 	$L__BB0_13;
	add.s32 	%r160, %r30, %r5;
	ld.global.f64 	%fd32, [%rd3];
	mul.f64 	%fd33, %fd1, %fd32;
	add.s32 	%r118, %r31, %r159;
	mul.wide.s32 	%rd39, %r118, 8;
	add.s64 	%rd40, %rd1, %rd39;
	ld.global.f64 	%fd34, [%rd40];
	sub.f64 	%fd35, %fd34, %fd33;
	st.global.f64 	[%rd40], %fd35;
$L__BB0_13:
	setp.lt.u32 	%p13, %r26, 3;
	@%p13 bra 	$L__BB0_15;
$L__BB0_14:
	mul.lo.s32 	%r119, %r160, %r57;
	add.s32 	%r120, %r119, %r56;
	mul.wide.s32 	%rd41, %r120, 8;
	add.s64 	%rd42, %rd1, %rd41;
	ld.global.f64 	%fd36, [%rd42];
	mul.f64 	%fd37, %fd1, %fd36;
	add.s32 	%r121, %r119, %r159;
	mul.wide.s32 	%rd43, %r121, 8;
	add.s64 	%rd44, %rd1, %rd43;
	ld.global.f64 	%fd38, [%rd44];
	sub.f64 	%fd39, %fd38, %fd37;
	st.global.f64 	[%rd44], %fd39;
	add.s32 	%r122, %r160, %r5;
	mul.lo.s32 	%r123, %r122, %r57;
	add.s32 	%r124, %r123, %r56;
	mul.wide.s32 	%rd45, %r124, 8;
	add.s64 	%rd46, %rd1, %rd45;
	ld.global.f64 	%fd40, [%rd46];
	mul.f64 	%fd41, %fd1, %fd40;
	add.s32 	%r125, %r123, %r159;
	mul.wide.s32 	%rd47, %r125, 8;
	add.s64 	%rd48, %rd1, %rd47;
	ld.global.f64 	%fd42, [%rd48];
	sub.f64 	%fd43, %fd42, %fd41;
	st.global.f64 	[%rd48], %fd43;
	add.s32 	%r126, %r122, %r5;
	mul.lo.s32 	%r127, %r126, %r57;
	add.s32 	%r128, %r127, %r56;
	mul.wide.s32 	%rd49, %r128, 8;
	add.s64 	%rd50, %rd1, %rd49;
	ld.global.f64 	%fd44, [%rd50];
	mul.f64 	%fd45, %fd1, %fd44;
	add.s32 	%r129, %r127, %r159;
	mul.wide.s32 	%rd51, %r129, 8;
	add.s64 	%rd52, %rd1, %rd51;
	ld.global.f64 	%fd46, [%rd52];
	sub.f64 	%fd47, %fd46, %fd45;
	st.global.f64 	[%rd52], %fd47;
	add.s32 	%r130, %r126, %r5;
	mul.lo.s32 	%r131, %r130, %r57;
	add.s32 	%r132, %r131, %r56;
	mul.wide.s32 	%rd53, %r132, 8;
	add.s64 	%rd54, %rd1, %rd53;
	ld.global.f64 	%fd48, [%rd54];
	mul.f64 	%fd49, %fd1, %fd48;
	add.s32 	%r133, %r131, %r159;
	mul.wide.s32 	%rd55, %r133, 8;
	add.s64 	%rd56, %rd1, %rd55;
	ld.global.f64 	%fd50, [%rd56];
	sub.f64 	%fd51, %fd50, %fd49;
	st.global.f64 	[%rd56], %fd51;
	add.s32 	%r160, %r130, %r5;
	setp.le.s32 	%p14, %r160, %r57;
	@%p14 bra 	$L__BB0_14;
$L__BB0_15:
	add.s32 	%r159, %r159, %r4;
	setp.lt.s32 	%p15, %r159, %r57;
	@%p15 bra 	$L__BB0_8;
$L__BB0_16:
	setp.ge.s32 	%p16, %r158, %r1;
	@%p16 bra 	$L__BB0_22;
	mul.lo.s32 	%r32, %r1, %r57;
	add.s32 	%r134, %r32, %r1;
	mul.wide.s32 	%rd57, %r134, 8;
	add.s64 	%rd4, %rd1, %rd57;
	mul.lo.s32 	%r33, %r57, %r57;
	add.s32 	%r135, %r1, %r33;
	mul.wide.s32 	%rd58, %r135, 8;
	add.s64 	%rd5, %rd1, %rd58;
	add.s32 	%r136, %r158, %r4;
	max.s32 	%r137, %r1, %r136;
	setp.lt.s32 	%p17, %r136, %r1;
	selp.u32 	%r138, 1, 0, %p17;
	add.s32 	%r139, %r136, %r138;
	sub.s32 	%r140, %r137, %r139;
	div.u32 	%r141, %r140, %r4;
	add.s32 	%r34, %r141, %r138;
	and.b32  	%r142, %r34, 3;
	setp.eq.s32 	%p18, %r142, 3;
	@%p18 bra 	$L__BB0_20;
	add.s32 	%r156, %r158, %r33;
	add.s32 	%r155, %r158, %r32;
	add.s32 	%r143, %r34, 1;
	and.b32  	%r144, %r143, 3;
	neg.s32 	%r154, %r144;
$L__BB0_19:
	.pragma "nounroll";
	mul.wide.s32 	%rd59, %r156, 8;
	add.s64 	%rd60, %rd1, %rd59;
	mul.wide.s32 	%rd61, %r155, 8;
	add.s64 	%rd62, %rd1, %rd61;
	ld.global.f64 	%fd52, [%rd62];
	ld.global.f64 	%fd53, [%rd4];
	div.rn.f64 	%fd54, %fd52, %fd53;
	ld.global.f64 	%fd55, [%rd5];
	mul.f64 	%fd56, %fd54, %fd55;
	ld.global.f64 	%fd57, [%rd60];
	sub.f64 	%fd58, %fd57, %fd56;
	st.global.f64 	[%rd60], %fd58;
	add.s32 	%r158, %r158, %r4;
	add.s32 	%r156, %r156, %r4;
	add.s32 	%r155, %r155, %r4;
	add.s32 	%r154, %r154, 1;
	setp.ne.s32 	%p19, %r154, 0;
	@%p19 bra 	$L__BB0_19;
$L__BB0_20:
	setp.lt.u32 	%p20, %r34, 3;
	@%p20 bra 	$L__BB0_22;
$L__BB0_21:
	add.s32 	%r145, %r158, %r32;
	mul.wide.s32 	%rd63, %r145, 8;
	add.s64 	%rd64, %rd1, %rd63;
	ld.global.f64 	%fd59, [%rd64];
	ld.global.f64 	%fd60, [%rd4];
	div.rn.f64 	%fd61, %fd59, %fd60;
	ld.global.f64 	%fd62, [%rd5];
	mul.f64 	%fd63, %fd61, %fd62;
	add.s32 	%r146, %r158, %r33;
	mul.wide.s32 	%rd65, %r146, 8;
	add.s64 	%rd66, %rd1, %rd65;
	ld.global.f64 	%fd64, [%rd66];
	sub.f64 	%fd65, %fd64, %fd63;
	st.global.f64 	[%rd66], %fd65;
	mul.wide.s32 	%rd67, %r4, 8;
	add.s64 	%rd68, %rd64, %rd67;
	ld.global.f64 	%fd66, [%rd68];
	ld.global.f64 	%fd67, [%rd4];
	div.rn.f64 	%fd68, %fd66, %fd67;
	ld.global.f64 	%fd69, [%rd5];
	mul.f64 	%fd70, %fd68, %fd69;
	add.s64 	%rd69, %rd66, %rd67;
	ld.global.f64 	%fd71, [%rd69];
	sub.f64 	%fd72, %fd71, %fd70;
	st.global.f64 	[%rd69], %fd72;
	add.s64 	%rd70, %rd68, %rd67;
	ld.global.f64 	%fd73, [%rd70];
	ld.global.f64 	%fd74, [%rd4];
	div.rn.f64 	%fd75, %fd73, %fd74;
	ld.global.f64 	%fd76, [%rd5];
	mul.f64 	%fd77, %fd75, %fd76;
	add.s64 	%rd71, %rd69, %rd67;
	ld.global.f64 	%fd78, [%rd71];
	sub.f64 	%fd79, %fd78, %fd77;
	st.global.f64 	[%rd71], %fd79;
	add.s64 	%rd72, %rd70, %rd67;
	ld.global.f64 	%fd80, [%rd72];
	ld.global.f64 	%fd81, [%rd4];
	div.rn.f64 	%fd82, %fd80, %fd81;
	ld.global.f64 	%fd83, [%rd5];
	mul.f64 	%fd84, %fd82, %fd83;
	add.s64 	%rd73, %rd71, %rd67;
	ld.global.f64 	%fd85, [%rd73];
	sub.f64 	%fd86, %fd85, %fd84;
	st.global.f64 	[%rd73], %fd86;
	shl.b32 	%r147, %r4, 2;
	add.s32 	%r158, %r147, %r158;
	setp.lt.s32 	%p21, %r158, %r1;
	@%p21 bra 	$L__BB0_21;
$L__BB0_22:
	ret;

}
	// .globl	_Z11final_movesiPd
.visible .entry _Z11final_movesiPd(
	.param .u32 _Z11final_movesiPd_param_0,
	.param .u64 .ptr .align 1 _Z11final_movesiPd_param_1
)
{
	.reg .pred 	%p<7>;
	.reg .b32 	%r<48>;
	.reg .b64 	%rd<21>;
	.reg .b64 	%fd<16>;

	ld.param.u32 	%r20, [_Z11final_movesiPd_param_0];
	ld.param.u64 	%rd2, [_Z11final_movesiPd_param_1];
	cvta.to.global.u64 	%rd1, %rd2;
	mov.u32 	%r21, %tid.x;
	mov.u32 	%r22, %ntid.x;
	mov.u32 	%r23, %ctaid.x;
	mad.lo.s32 	%r46, %r22, %r23, %r21;
	mov.u32 	%r24, %nctaid.x;
	mul.lo.s32 	%r2, %r22, %r24;
	setp.ge.s32 	%p1, %r46, %r20;
	@%p1 bra 	$L__BB1_7;
	mul.lo.s32 	%r3, %r20, %r20;
	add.s32 	%r25, %r46, %r2;
	max.s32 	%r26, %r20, %r25;
	setp.lt.s32 	%p2, %r25, %r20;
	selp.u32 	%r27, 1, 0, %p2;
	add.s32 	%r28, %r25, %r27;
	sub.s32 	%r29, %r26, %r28;
	div.u32 	%r30, %r29, %r2;
	add.s32 	%r4, %r30, %r27;
	and.b32  	%r31, %r4, 3;
	setp.eq.s32 	%p3, %r31, 3;
	@%p3 bra 	$L__BB1_4;
	mad.lo.s32 	%r44, %r20, %r46, %r46;
	mad.lo.s32 	%r6, %r2, %r20, %r2;
	add.s32 	%r43, %r46, %r3;
	add.s32 	%r32, %r4, 1;
	and.b32  	%r33, %r32, 3;
	neg.s32 	%r42, %r33;
$L__BB1_3:
	.pragma "nounroll";
	mul.wide.s32 	%rd3, %r43, 8;
	add.s64 	%rd4, %rd1, %rd3;
	ld.global.f64 	%fd1, [%rd4];
	mul.wide.s32 	%rd5, %r44, 8;
	add.s64 	%rd6, %rd1, %rd5;
	ld.global.f64 	%fd2, [%rd6];
	div.rn.f64 	%fd3, %fd1, %fd2;
	st.global.f64 	[%rd4], %fd3;
	add.s32 	%r46, %r46, %r2;
	add.s32 	%r44, %r44, %r6;
	add.s32 	%r43, %r43, %r2;
	add.s32 	%r42, %r42, 1;
	setp.ne.s32 	%p4, %r42, 0;
	@%p4 bra 	$L__BB1_3;
$L__BB1_4:
	setp.lt.u32 	%p5, %r4, 3;
	@%p5 bra 	$L__BB1_7;
	mul.wide.s32 	%rd11, %r2, 8;
$L__BB1_6:
	add.s32 	%r34, %r46, %r3;
	mul.wide.s32 	%rd7, %r34, 8;
	add.s64 	%rd8, %rd1, %rd7;
	ld.global.f64 	%fd4, [%rd8];
	mad.lo.s32 	%r35, %r46, %r20, %r46;
	mul.wide.s32 	%rd9, %r35, 8;
	add.s64 	%rd10, %rd1, %rd9;
	ld.global.f64 	%fd5, [%rd10];
	div.rn.f64 	%fd6, %fd4, %fd5;
	st.global.f64 	[%rd8], %fd6;
	add.s32 	%r36, %r46, %r2;
	add.s64 	%rd12, %rd8, %rd11;
	ld.global.f64 	%fd7, [%rd12];
	mad.lo.s32 	%r37, %r36, %r20, %r36;
	mul.wide.s32 	%rd13, %r37, 8;
	add.s64 	%rd14, %rd1, %rd13;
	ld.global.f64 	%fd8, [%rd14];
	div.rn.f64 	%fd9, %fd7, %fd8;
	st.global.f64 	[%rd12], %fd9;
	add.s32 	%r38, %r36, %r2;
	add.s64 	%rd15, %rd12, %rd11;
	ld.global.f64 	%fd10, [%rd15];
	mad.lo.s32 	%r39, %r38, %r20, %r38;
	mul.wide.s32 	%rd16, %r39, 8;
	add.s64 	%rd17, %rd1, %rd16;
	ld.global.f64 	%fd11, [%rd17];
	div.rn.f64 	%fd12, %fd10, %fd11;
	st.global.f64 	[%rd15], %fd12;
	add.s32 	%r40, %r38, %r2;
	add.s64 	%rd18, %rd15, %rd11;
	ld.global.f64 	%fd13, [%rd18];
	mad.lo.s32 	%r41, %r40, %r20, %r40;
	mul.wide.s32 	%rd19, %r41, 8;
	add.s64 	%rd20, %rd1, %rd19;
	ld.global.f64 	%fd14, [%rd20];
	div.rn.f64 	%fd15, %fd13, %fd14;
	st.global.f64 	[%rd18], %fd15;
	add.s32 	%r46, %r40, %r2;
	setp.lt.s32 	%p6, %r46, %r20;
	@%p6 bra 	$L__BB1_6;
$L__BB1_7:
	ret;

}
	// .globl	_ZN6thrust24THRUST_300001_SM_1000_NS8cuda_cub4core6detail13_kernel_agentINS1_8__reduce11ReduceAgentINS0_12zip_iteratorIN4cuda3std3__45tupleIJNS0_10device_ptrIdEENS0_17counting_iteratorIlNS0_11use_defaultESF_SF_EEEEEEEPNSB_IJdlEEESJ_iNS1_9__extrema9arg_max_fIdl13compare_valueEEEEJSI_SK_iSO_EEEvDpT0_
.visible .entry _ZN6thrust24THRUST_300001_SM_1000_NS8cuda_cub4core6detail13_kernel_agentINS1_8__reduce11ReduceAgentINS0_12zip_iteratorIN4cuda3std3__45tupleIJNS0_10device_ptrIdEENS0_17counting_iteratorIlNS0_11use_defaultESF_SF_EEEEEEEPNSB_IJdlEEESJ_iNS1_9__extrema9arg_max_fIdl13compare_valueEEEEJSI_SK_iSO_EEEvDpT0_(
	.param .align 8 .b8 _ZN6thrust24THRUST_300001_SM_1000_NS8cuda_cub4core6detail13_kernel_agentINS1_8__reduce11ReduceAgentINS0_12zip_iteratorIN4cuda3std3__45tupleIJNS0_10device_ptrIdEENS0_17counting_iteratorIlNS0_11use_defaultESF_SF_EEEEEEEPNSB_IJdlEEESJ_iNS1_9__extrema9arg_max_fIdl13compare_valueEEEEJSI_SK_iSO_EEEvDpT0__param_0[16],
	.param .u64 .ptr .align 1 _ZN6thrust24THRUST_300001_SM_1000_NS8cuda_cub4core6detail13_kernel_agentINS1_8__reduce11ReduceAgentINS0_12zip_iteratorIN4cuda3std3__45tupleIJNS0_10device_ptrIdEENS0_17counting_iteratorIlNS0_11use_defaultESF_SF_EEEEEEEPNSB_IJdlEEESJ_iNS1_9__extrema9arg_max_fIdl13compare_valueEEEEJSI_SK_iSO_EEEvDpT0__param_1,
	.param .u32 _ZN6thrust24THRUST_300001_SM_1000_NS8cuda_cub4core6detail13_kernel_agentINS1_8__reduce11ReduceAgentINS0_12zip_iteratorIN4cuda3std3__45tupleIJNS0_10device_ptrIdEENS0_17counting_iteratorIlNS0_11use_defaultESF_SF_EEEEEEEPNSB_IJdlEEESJ_iNS1_9__extrema9arg_max_fIdl13compare_valueEEEEJSI_SK_iSO_EEEvDpT0__param_2,
	.param .align 1 .b8 _ZN6thrust24THRUST_300001_SM_1000_NS8cuda_cub4core6detail13_kernel_agentINS1_8__reduce11ReduceAgentINS0_12zip_iteratorIN4cuda3std3__45tupleIJNS0_10device_ptrIdEENS0_17counting_iteratorIlNS0_11use_defaultESF_SF_EEEEEEEPNSB_IJdlEEESJ_iNS1_9__extrema9arg_max_fIdl13compare_valueEEEEJSI_SK_iSO_EEEvDpT0__param_3[1]
)
.maxntid 256
{
	.reg .pred 	%p<213>;
	.reg .b32 	%r<400>;
	.reg .b64 	%rd<368>;
	.reg .b64 	%fd<352>;

	ld.param.u64 	%rd198, [_ZN6thrust24THRUST_300001_SM_1000_NS8cuda_cub4core6detail13_kernel_agentINS1_8__reduce11ReduceAgentINS0_12zip_iteratorIN4cuda3std3__45tupleIJNS0_10device_ptrIdEENS0_17counting_iteratorIlNS0_11use_defaultESF_SF_EEEEEEEPNSB_IJdlEEESJ_iNS1_9__extrema9arg_max_fIdl13compare_valueEEEEJSI_SK_iSO_EEEvDpT0__param_0+8];
	ld.param.u64 	%rd197, [_ZN6thrust24THRUST_300001_SM_1000_NS8cuda_cub4core6detail13_kernel_agentINS1_8__reduce11ReduceAgentINS0_12zip_iteratorIN4cuda3std3__45tupleIJNS0_10device_ptrIdEENS0_17counting_iteratorIlNS0_11use_defaultESF_SF_EEEEEEEPNSB_IJdlEEESJ_iNS1_9__extrema9arg_max_fIdl13compare_valueEEEEJSI_SK_iSO_EEEvDpT0__param_0];
	ld.param.u32 	%r36, [_ZN6thrust24THRUST_300001_SM_1000_NS8cuda_cub4core6detail13_kernel_agentINS1_8__reduce11ReduceAgentINS0_12zip_iteratorIN4cuda3std3__45tupleIJNS0_10device_ptrIdEENS0_17counting_iteratorIlNS0_11use_defaultESF_SF_EEEEEEEPNSB_IJdlEEESJ_iNS1_9__extrema9arg_max_fIdl13compare_valueEEEEJSI_SK_iSO_EEEvDpT0__param_2];
	setp.eq.s32 	%p1, %r36, 0;
	@%p1 bra 	$L__BB2_206;
	cvta.to.global.u64 	%rd1, %rd197;
	setp.gt.s32 	%p2, %r36, 1279;
	@%p2 bra 	$L__BB2_122;
	mov.u32 	%r1, %tid.x;
	setp.ge.s32 	%p96, %r1, %r36;
	mov.f64 	%fd298, 0d0000000000000000;
	mov.b64 	%rd309, 0;
	mov.u32 	%r391, %r1;
	@%p96 bra 	$L__BB2_4;
	cvt.u64.u32 	%rd265, %r1;
	mul.wide.u32 	%rd266, %r1, 8;
	add.s64 	%rd267, %rd1, %rd266;
	add.s64 	%rd309, %rd198, %rd265;
	ld.global.f64 	%fd298, [%rd267];
	add.s32 	%r391, %r1, 256;
$L__BB2_4:
	setp.ge.s32 	%p97, %r391, %r36;
	@%p97 bra 	$L__BB2_26;
	not.b32 	%r160, %r391;
	add.s32 	%r4, %r36, %r160;
	and.b32  	%r161, %r4, 768;
	setp.eq.s32 	%p98, %r161, 768;
	@%p98 bra 	$L__BB2_11;
	cvt.u64.u32 	%rd269, %r391;
	add.s64 	%rd300, %rd198, %rd269;
	mul.wide.u32 	%rd270, %r391, 8;
	add.s64 	%rd299, %rd1, %rd270;
	shr.u32 	%r162, %r4, 8;
	add.s32 	%r163, %r162, 1;
	and.b32  	%r164, %r163, 3;
	neg.s32 	%r389, %r164;
$L__BB2_7:
	.pragma "nounroll";
	mov.u64 	%rd9, %rd309;
	mov.f64 	%fd3, %fd298;
	ld.global.f64 	%fd4, [%rd299];
	abs.f64 	%fd5, %fd3;
	abs.f64 	%fd6, %fd4;
	setp.lt.f64 	%p99, %fd5, %fd6;
	mov.u64 	%rd309, %rd300;
	mov.f64 	%fd298, %fd4;
	@%p99 bra 	$L__BB2_10;
	setp.lt.f64 	%p100, %fd6, %fd5;
	mov.u64 	%rd309, %rd9;
	mov.f64 	%fd298, %fd3;
	@%p100 bra 	$L__BB2_10;
	setp.lt.s64 	%p101, %rd9, %rd300;
	min.s64 	%rd309, %rd9, %rd300;
	selp.f64 	%fd298, %fd3, %fd4, %p101;
$L__BB2_10:
	add.s32 	%r391, %r391, 256;
	add.s64 	%rd300, %rd300, 256;
	add.s64 	%rd299, %rd299, 2048;
	add.s32 	%r389, %r389, 1;
	setp.ne.s32 	%p102, %r389, 0;
	@%p102 bra 	$L__BB2_7;
$L__BB2_11:
	setp.lt.u32 	%p103, %r4, 768;
	@%p103 bra 	$L__BB2_26;
	add.s32 	%r392, %r391, 512;
$L__BB2_13:
	mov.u32 	%r12, %r392;
	add.s32 	%r165, %r12, -512;
	cvt.s64.s32 	%rd271, %r165;
	mul.wide.s32 	%rd272, %r165, 8;
	add.s64 	%rd17, %rd1, %rd272;
	add.s64 	%rd18, %rd198, %rd271;
	ld.global.f64 	%fd12, [%rd17];
	abs.f64 	%fd13, %fd298;
	abs.f64 	%fd14, %fd12;
	setp.lt.f64 	%p104, %fd13, %fd14;
	mov.u64 	%rd306, %rd18;
	mov.f64 	%fd295, %fd12;
	@%p104 bra 	$L__BB2_16;
	setp.lt.f64 	%p105, %fd14, %fd13;
	mov.u64 	%rd306, %rd309;
	mov.f64 	%fd295, %fd298;
	@%p105 bra 	$L__BB2_16;
	setp.lt.s64 	%p106, %rd309, %rd18;
	min.s64 	%rd306, %rd309, %rd18;
	selp.f64 	%fd295, %fd298, %fd12, %p106;
$L__BB2_16:
	add.s32 	%r166, %r12, -256;
	cvt.s64.s32 	%rd273, %r166;
	add.s64 	%rd21, %rd198, %rd273;
	ld.global.f64 	%fd17, [%rd17+2048];
	abs.f64 	%fd18, %fd295;
	abs.f64 	%fd19, %fd17;
	setp.lt.f64 	%p107, %fd18, %fd19;
	mov.u64 	%rd307, %rd21;
	mov.f64 	%fd296, %fd17;
	@%p107 bra 	$L__BB2_19;
	setp.lt.f64 	%p108, %fd19, %fd18;
	mov.u64 	%rd307, %rd306;
	mov.f64 	%fd296, %fd295;
	@%p108 bra 	$L__BB2_19;
	setp.lt.s64 	%p109, %rd306, %rd21;
	min.s64 	%rd307, %rd306, %rd21;
	selp.f64 	%fd296, %fd295, %fd17, %p109;
$L__BB2_19:
	cvt.s64.s32 	%rd274, %r12;
	add.s64 	%rd24, %rd198, %rd274;
	ld.global.f64 	%fd22, [%rd17+4096];
	abs.f64 	%fd23, %fd296;
	abs.f64 	%fd24, %fd22;
	setp.lt.f64 	%p110, %fd23, %fd24;
	mov.u64 	%rd308, %rd24;
	mov.f64 	%fd297, %fd22;
	@%p110 bra 	$L__BB2_22;
	setp.lt.f64 	%p111, %fd24, %fd23;
	mov.u64 	%rd308, %rd307;
	mov.f64 	%fd297, %fd296;
	@%p111 bra 	$L__BB2_22;
	setp.lt.s64 	%p112, %rd307, %rd24;
	min.s64 	%rd308, %rd307, %rd24;
	selp.f64 	%fd297, %fd296, %fd22, %p112;
$L__BB2_22:
	add.s32 	%r167, %r12, 256;
	cvt.s64.s32 	%rd275, %r167;
	add.s64 	%rd27, %rd198, %rd275;
	ld.global.f64 	%fd27, [%rd17+6144];
	abs.f64 	%fd28, %fd297;
	abs.f64 	%fd29, %fd27;
	setp.lt.f64 	%p113, %fd28, %fd29;
	mov.u64 	%rd309, %rd27;
	mov.f64 	%fd298, %fd27;
	@%p113 bra 	$L__BB2_25;
	setp.lt.f64 	%p114, %fd29, %fd28;
	mov.u64 	%rd309, %rd308;
	mov.f64 	%fd298, %fd297;
	@%p114 bra 	$L__BB2_25;
	setp.lt.s64 	%p115, %rd308, %rd27;
	min.s64 	%rd309, %rd308, %rd27;
	selp.f64 	%fd298, %fd297, %fd27, %p115;
$L__BB2_25:
	add.s32 	%r392, %r12, 1024;
	add.s32 	%r168, %r12, 512;
	setp.lt.s32 	%p116, %r168, %r36;
	@%p116 bra 	$L__BB2_13;
$L__BB2_26:
	setp.lt.s32 	%p117, %r36, 256;
	@%p117 bra 	$L__BB2_71;
	// begin inline asm
	mov.u32 %r282, %laneid;
	// end inline asm
	mov.b64 	%rd286, %fd298;
	mov.b64 	{%r284, %r289}, %rd286;
	mov.b32 	%r300, 1;
	mov.b32 	%r301, 31;
	mov.b32 	%r302, -1;
	// begin inline asm
	shfl.sync.down.b32 %r283, %r284, %r300, %r301, %r302;
	// end inline asm
	// begin inline asm
	shfl.sync.down.b32 %r288, %r289, %r300, %r301, %r302;
	// end inline asm
	mov.b64 	%rd287, {%r283, %r288};
	mov.b64 	%fd33, %rd287;
	mov.b64 	{%r294, %r299}, %rd309;
	// begin inline asm
	shfl.sync.down.b32 %r293, %r294, %r300, %r301, %r302;
	// end inline asm
	// begin inline asm
	shfl.sync.down.b32 %r298, %r299, %r300, %r301, %r302;
	// end inline asm
	mov.b64 	%rd31, {%r293, %r298};
	setp.gt.s32 	%p169, %r282, 30;
	mov.u64 	%rd311, %rd309;
	mov.f64 	%fd300, %fd298;
	@%p169 bra 	$L__BB2_31;
	abs.f64 	%fd34, %fd298;
	abs.f64 	%fd35, %fd33;
	setp.lt.f64 	%p170, %fd34, %fd35;
	mov.u64 	%rd311, %rd31;
	mov.f64 	%fd300, %fd33;
	@%p170 bra 	$L__BB2_31;
	setp.lt.f64 	%p171, %fd35, %fd34;
	mov.u64 	%rd311, %rd309;
	mov.f64 	%fd300, %fd298;
	@%p171 bra 	$L__BB2_31;
	setp.lt.s64 	%p172, %rd309, %rd31;
	min.s64 	%rd311, %rd309, %rd31;
	selp.f64 	%fd300, %fd298, %fd33, %p172;
$L__BB2_31:
	mov.b64 	%rd288, %fd300;
	mov.b64 	{%r304, %r309}, %rd288;
	mov.b32 	%r320, 2;
	mov.b32 	%r321, 31;
	mov.b32 	%r322, -1;
	// begin inline asm
	shfl.sync.down.b32 %r303, %r304, %r320, %r321, %r322;
	// end inline asm
	// begin inline asm
	shfl.sync.down.b32 %r308, %r309, %r320, %r321, %r322;
	// end inline asm
	mov.b64 	%rd289, {%r303, %r308};
	mov.b64 	%fd38, %rd289;
	mov.b64 	{%r314, %r319}, %rd311;
	// begin inline asm
	shfl.sync.down.b32 %r313, %r314, %r320, %r321, %r322;
	// end inline asm
	// begin inline asm
	shfl.sync.down.b32 %r318, %r319, %r320, %r321, %r322;
	// end inline asm
	mov.b64 	%rd34, {%r313, %r318};
	setp.gt.s32 	%p173, %r282, 29;
	mov.u64 	%rd312, %rd311;
	mov.f64 	%fd301, %fd300;
	@%p173 bra 	$L__BB2_35;
	abs.f64 	%fd39, %fd300;
	abs.f64 	%fd40, %fd38;
	setp.lt.f64 	%p174, %fd39, %fd40;
	mov.u64 	%rd312, %rd34;
	mov.f64 	%fd301, %fd38;
	@%p174 bra 	$L__BB2_35;
	setp.lt.f64 	%p175, %fd40, %fd39;
	mov.u64 	%rd312, %rd311;
	mov.f64 	%fd301, %fd300;
	@%p175 bra 	$L__BB2_35;
	setp.lt.s64 	%p176, %rd311, %rd34;
	min.s64 	%rd312, %rd311, %rd34;
	selp.f64 	%fd301, %fd300, %fd38, %p176;
$L__BB2_35:
	mov.b64 	%rd290, %fd301;
	mov.b64 	{%r324, %r329}, %rd290;
	mov.b32 	%r340, 4;
	mov.b32 	%r341, 31;
	mov.b32 	%r342, -1;
	// begin inline asm
	shfl.sync.down.b32 %r323, %r324, %r340, %r341, %r342;
	// end inline asm
	// begin inline asm
	shfl.sync.down.b32 %r328, %r329, %r340, %r341, %r342;
	// end inline asm
	mov.b64 	%rd291, {%r323, %r328};
	mov.b64 	%fd43, %rd291;
	mov.b64 	{%r334, %r339}, %rd312;
	// begin inline asm
	shfl.sync.down.b32 %r333, %r334, %r340, %r341, %r342;
	// end inline asm
	// begin inline asm
	shfl.sync.down.b32 %r338, %r339, %r340, %r341, %r342;
	// end inline asm
	mov.b64 	%rd37, {%r333, %r338};
	setp.gt.s32 	%p177, %r282, 27;
	mov.u64 	%rd313, %rd312;
	mov.f64 	%fd302, %fd301;
	@%p177 bra 	$L__BB2_39;
	abs.f64 	%fd44, %fd301;
	abs.f64 	%fd45, %fd43;
	setp.lt.f64 	%p178, %fd44, %fd45;
	mov.u64 	%rd313, %rd37;
	mov.f64 	%fd302, %fd43;
	@%p178 bra 	$L__BB2_39;
	setp.lt.f64 	%p179, %fd45, %fd44;
	mov.u64 	%rd313, %rd312;
	mov.f64 	%fd302, %fd301;
	@%p179 bra 	$L__BB2_39;
	setp.lt.s64 	%p180, %rd312, %rd37;
	min.s64 	%rd313, %rd312, %rd37;
	selp.f64 	%fd302, %fd301, %fd43, %p180;
$L__BB2_39:
	mov.b64 	%rd292, %fd302;
	mov.b64 	{%r344, %r349}, %rd292;
	mov.b32 	%r360, 8;
	mov.b32 	%r361, 31;
	mov.b32 	%r362, -1;
	// begin inline asm
	shfl.sync.down.b32 %r343, %r344, %r360, %r361, %r362;
	// end inline asm
	// begin inline asm
	shfl.sync.down.b32 %r348, %r349, %r360, %r361, %r362;
	// end inline asm
	mov.b64 	%rd293, {%r343, %r348};
	mov.b64 	%fd48, %rd293;
	mov.b64 	{%r354, %r359}, %rd313;
	// begin inline asm
	shfl.sync.down.b32 %r353, %r354, %r360, %r361, %r362;
	// end inline asm
	// begin inline asm
	shfl.sync.down.b32 %r358, %r359, %r360, %r361, %r362;
	// end inline asm
	mov.b64 	%rd40, {%r353, %r358};
	setp.gt.s32 	%p181, %r282, 23;
	mov.u64 	%rd314, %rd313;
	mov.f64 	%fd303, %fd302;
	@%p181 bra 	$L__BB2_43;
	abs.f64 	%fd49, %fd302;
	abs.f64 	%fd50, %fd48;
	setp.lt.f64 	%p182, %fd49, %fd50;
	mov.u64 	%rd314, %rd40;
	mov.f64 	%fd303, %fd48;
	@%p182 bra 	$L__BB2_43;
	setp.lt.f64 	%p183, %fd50, %fd49;
	mov.u64 	%rd314, %rd313;
	mov.f64 	%fd303, %fd302;
	@%p183 bra 	$L__BB2_43;
	setp.lt.s64 	%p184, %rd313, %rd40;
	min.s64 	%rd314, %rd313, %rd40;
	selp.f64 	%fd303, %fd302, %fd48, %p184;
$L__BB2_43:
	mov.b64 	%rd294, %fd303;
	mov.b64 	{%r364, %r369}, %rd294;
	mov.b32 	%r380, 16;
	mov.b32 	%r381, 31;
	mov.b32 	%r382, -1;
	// begin inline asm
	shfl.sync.down.b32 %r363, %r364, %r380, %r381, %r382;
	// end inline asm
	// begin inline asm
	shfl.sync.down.b32 %r368, %r369, %r380, %r381, %r382;
	// end inline asm
	mov.b64 	%rd295, {%r363, %r368};
	mov.b64 	%fd53, %rd295;
	mov.b64 	{%r374, %r379}, %rd314;
	// begin inline asm
	shfl.sync.down.b32 %r373, %r374, %r380, %r381, %r382;
	// end inline asm
	// begin inline asm
	shfl.sync.down.b32 %r378, %r379, %r380, %r381, %r382;
	// end inline asm
	mov.b64 	%rd43, {%r373, %r378};
	setp.gt.s32 	%p185, %r282, 15;
	mov.u64 	%rd367, %rd314;
	mov.f64 	%fd351, %fd303;
	@%p185 bra 	$L__BB2_47;
	abs.f64 	%fd54, %fd303;
	abs.f64 	%fd55, %fd53;
	setp.lt.f64 	%p186, %fd54, %fd55;
	mov.u64 	%rd367, %rd43;
	mov.f64 	%fd351, %fd53;
	@%p186 bra 	$L__BB2_47;
	setp.lt.f64 	%p187, %fd55, %fd54;
	mov.u64 	%rd367, %rd314;
	mov.f64 	%fd351, %fd303;
	@%p187 bra 	$L__BB2_47;
	setp.lt.s64 	%p188, %rd314, %rd43;
	min.s64 	%rd367, %rd314, %rd43;
	selp.f64 	%fd351, %fd303, %fd53, %p188;
$L__BB2_47:
	setp.ne.s32 	%p189, %r282, 0;
	@%p189 bra 	$L__BB2_49;
	shr.u32 	%r383, %r1, 1;
	and.b32  	%r384, %r383, 496;
	mov.u32 	%r385, _ZN6thrust24THRUST_300001_SM_1000_NS8cuda_cub4core6detail5shmemE;
	add.s32 	%r386, %r385, %r384;
	st.shared.f64 	[%r386+8], %fd351;
	st.shared.u64 	[%r386+16], %rd367;
$L__BB2_49:
	bar.sync 	0;
	setp.ne.s32 	%p190, %r1, 0;
	@%p190 bra 	$L__BB2_204;
	ld.shared.f64 	%fd58, [_ZN6thrust24THRUST_300001_SM_1000_NS8cuda_cub4core6detail5shmemE+24];
	ld.shared.u64 	%rd46, [_ZN6thrust24THRUST_300001_SM_1000_NS8cuda_cub4core6detail5shmemE+32];
	abs.f64 	%fd59, %fd351;
	abs.f64 	%fd60, %fd58;
	setp.lt.f64 	%p191, %fd59, %fd60;
	mov.u64 	%rd316, %rd46;
	mov.f64 	%fd305, %fd58;
	@%p191 bra 	$L__BB2_53;
	setp.lt.f64 	%p192, %fd60, %fd59;
	mov.u64 	%rd316, %rd367;
	mov.f64 	%fd305, %fd351;
	@%p192 bra 	$L__BB2_53;
	setp.lt.s64 	%p193, %rd367, %rd46;
	min.s64 	%rd316, %rd367, %rd46;
	selp.f64 	%fd305, %fd351, %fd58, %p193;
$L__BB2_53:
	ld.shared.f64 	%fd63, [_ZN6thrust24THRUST_300001_SM_1000_NS8cuda_cub4core6detail5shmemE+40];
	ld.shared.u64 	%rd49, [_ZN6thrust24THRUST_300001_SM_1000_NS8cuda_cub4core6detail5shmemE+48];
	abs.f64 	%fd64, %fd305;
	abs.f64 	%fd65, %fd63;
	setp.lt.f64 	%p194, %fd64, %fd65;
	mov.u64 	%rd317, %rd49;
	mov.f64 	%fd306, %fd63;
	@%p194 bra 	$L__BB2_56;
	setp.lt.f64 	%p195, %fd65, %fd64;
	mov.u64 	%rd317, %rd316;
	mov.f64 	%fd306, %fd305;
	@%p195 bra 	$L__BB2_56;
	setp.lt.s64 	%p196, %rd316, %rd49;
	min.s64 	%rd317, %rd316, %rd49;
	selp.f64 	%fd306, %fd305, %fd63, %p196;
$L__BB2_56:
	ld.shared.f64 	%fd68, [_ZN6thrust24THRUST_300001_SM_1000_NS8cuda_cub4core6detail5shmemE+56];
	ld.shared.u64 	%rd52, [_ZN6thrust24THRUST_300001_SM_1000_NS8cuda_cub4core6detail5shmemE+64];
	abs.f64 	%fd69, %fd306;
	abs.f64 	%fd70, %fd68;
	setp.lt.f64 	%p197, %fd69, %fd70;
	mov.u64 	%rd318, %rd52;
	mov.f64 	%fd307, %fd68;
	@%p197 bra 	$L__BB2_59;
	setp.lt.f64 	%p198, %fd70, %fd69;
	mov.u64 	%rd318, %rd317;
	mov.f64 	%fd307, %fd306;
	@%p198 bra 	$L__BB2_59;
	setp.lt.s64 	%p199, %rd317, %rd52;
	min.s64 	%rd318, %rd317, %rd52;
	selp.f64 	%fd307, %fd306, %fd68, %p199;
$L__BB2_59:
	ld.shared.f64 	%fd73, [_ZN6thrust24THRUST_300001_SM_1000_NS8cuda_cub4core6detail5shmemE+72];
	ld.shared.u64 	%rd55, [_ZN6thrust24THRUST_300001_SM_1000_NS8cuda_cub4core6detail5shmemE+80];
	abs.f64 	%fd74, %fd307;
	abs.f64 	%fd75, %fd73;
	setp.lt.f64 	%p200, %fd74, %fd75;
	mov.u64 	%rd319, %rd55;
	mov.f64 	%fd308, %fd73;
	@%p200 bra 	$L__BB2_62;
	setp.lt.f64 	%p201, %fd75, %fd74;
	mov.u64 	%rd319, %rd318;
	mov.f64 	%fd308, %fd307;
	@%p201 bra 	$L__BB2_62;
	setp.lt.s64 	%p202, %rd318, %rd55;
	min.s64 	%rd319, %rd318, %rd55;
	selp.f64 	%fd308, %fd307, %fd73, %p202;
$L__BB2_62:
	ld.shared.f64 	%fd78, [_ZN6thrust24THRUST_300001_SM_1000_NS8cuda_cub4core6detail5shmemE+88];
	ld.shared.u64 	%rd58, [_ZN6thrust24THRUST_300001_SM_1000_NS8cuda_cub4core6detail5shmemE+96];
	abs.f64 	%fd79, %fd308;
	abs.f64 	%fd80, %fd78;
	setp.lt.f64 	%p203, %fd79, %fd80;
	mov.u64 	%rd320, %rd58;
	mov.f64 	%fd309, %fd78;
	@%p203 bra 	$L__BB2_65;
	setp.lt.f64 	%p204, %fd80, %fd79;
	mov.u64 	%rd320, %rd319;
	mov.f64 	%fd309, %fd308;
	@%p204 bra 	$L__BB2_65;
	setp.lt.s64 	%p205, %rd319, %rd58;
	min.s64 	%rd320, %rd319, %rd58;
	selp.f64 	%fd309, %fd308, %fd78, %p205;
$L__BB2_65:
	ld.shared.f64 	%fd83, [_ZN6thrust24THRUST_300001_SM_1000_NS8cuda_cub4core6detail5shmemE+104];
	ld.shared.u64 	%rd61, [_ZN6thrust24THRUST_300001_SM_1000_NS8cuda_cub4core6detail5shmemE+112];
	abs.f64 	%fd84, %fd309;
	abs.f64 	%fd85, %fd83;
	setp.lt.f64 	%p206, %fd84, %fd85;
	mov.u64 	%rd321, %rd61;
	mov.f64 	%fd310, %fd83;
	@%p206 bra 	$L__BB2_68;
	setp.lt.f64 	%p207, %fd85, %fd84;
	mov.u64 	%rd321, %rd320;
	mov.f64 	%fd310, %fd309;
	@%p207 bra 	$L__BB2_68;
	setp.lt.s64 	%p208, %rd320, %rd61;
	min.s64 	%rd321, %rd320, %rd61;
	selp.f64 	%fd310, %fd309, %fd83, %p208;
$L__BB2_68:
	ld.shared.f64 	%fd88, [_ZN6thrust24THRUST_300001_SM_1000_NS8cuda_cub4core6detail5shmemE+120];
	ld.shared.u64 	%rd64, [_ZN6thrust24THRUST_300001_SM_1000_NS8cuda_cub4core6detail5shmemE+128];
	abs.f64 	%fd89, %fd310;
	abs.f64 	%fd90, %fd88;
	setp.lt.f64 	%p209, %fd89, %fd90;
	mov.u64 	%rd367, %rd64;
	mov.f64 	%fd351, %fd88;
	@%p209 bra 	$L__BB2_204;
	setp.lt.f64 	%p210, %fd90, %fd89;
	mov.u64 	%rd367, %rd321;
	mov.f64 	%fd351, %fd310;
	@%p210 bra 	$L__BB2_204;
	setp.lt.s64 	%p211, %rd321, %rd64;
	min.s64 	%rd367, %rd321, %rd64;
	selp.f64 	%fd351, %fd310, %fd88, %p211;
	bra.uni 	$L__BB2_204;
$L__BB2_71:
	// begin inline asm
	mov.u32 %r169, %laneid;
	// end inline asm
	and.b32  	%r190, %r1, 992;
	add.s32 	%r191, %r190, 32;
	setp.gt.s32 	%p118, %r191, %r36;
	not.b32 	%r192, %r190;
	add.s32 	%r193, %r36, %r192;
	selp.b32 	%r188, %r193, 31, %p118;
	mov.b64 	%rd276, %fd298;
	mov.b64 	{%r171, %r176}, %rd276;
	mov.b32 	%r187, 1;
	mov.b32 	%r189, -1;
	// begin inline asm
	shfl.sync.down.b32 %r170, %r171, %r187, %r188, %r189;
	// end inline asm
	// begin inline asm
	shfl.sync.down.b32 %r175, %r176, %r187, %r188, %r189;
	// end inline asm
	mov.b64 	%rd277, {%r170, %r175};
	mov.b64 	%fd92, %rd277;
	mov.b64 	{%r181, %r186}, %rd309;
	// begin inline asm
	shfl.sync.down.b32 %r180, %r181, %r187, %r188, %r189;
	// end inline asm
	// begin inline asm
	shfl.sync.down.b32 %r185, %r186, %r187, %r188, %r189;
	// end inline asm
	mov.b64 	%rd66, {%r180, %r185};
	setp.ge.s32 	%p119, %r169, %r188;
	mov.u64 	%rd322, %rd309;
	mov.f64 	%fd311, %fd298;
	@%p119 bra 	$L__BB2_75;
	abs.f64 	%fd93, %fd298;
	abs.f64 	%fd94, %fd92;
	setp.lt.f64 	%p120, %fd93, %fd94;
	mov.u64 	%rd322, %rd66;
	mov.f64 	%fd311, %fd92;
	@%p120 bra 	$L__BB2_75;
	setp.lt.f64 	%p121, %fd94, %fd93;
	mov.u64 	%rd322, %rd309;
	mov.f64 	%fd311, %fd298;
	@%p121 bra 	$L__BB2_75;
	setp.lt.s64 	%p122, %rd309, %rd66;
	min.s64 	%rd322, %rd309, %rd66;
	selp.f64 	%fd311, %fd298, %fd92, %p122;
$L__BB2_75:
	mov.b64 	%rd278, %fd311;
	mov.b64 	{%r195, %r200}, %rd278;
	mov.b32 	%r211, 2;
	mov.b32 	%r213, -1;
	// begin inline asm
	shfl.sync.down.b32 %r194, %r195, %r211, %r188, %r213;
	// end inline asm
	// begin inline asm
	shfl.sync.down.b32 %r199, %r200, %r211, %r188, %r213;
	// end inline asm
	mov.b64 	%rd279, {%r194, %r199};
	mov.b64 	%fd97, %rd279;
	mov.b64 	{%r205, %r210}, %rd322;
	// begin inline asm
	shfl.sync.down.b32 %r204, %r205, %r211, %r188, %r213;
	// end inline asm
	// begin inline asm
	shfl.sync.down.b32 %r209, %r210, %r211, %r188, %r213;
	// end inline asm
	mov.b64 	%rd69, {%r204, %r209};
	add.s32 	%r214, %r169, 2;
	setp.gt.s32 	%p123, %r214, %r188;
	mov.u64 	%rd323, %rd322;
	mov.f64 	%fd312, %fd311;
	@%p123 bra 	$L__BB2_79;
	abs.f64 	%fd98, %fd311;
	abs.f64 	%fd99, %fd97;
	setp.lt.f64 	%p124, %fd98, %fd99;
	mov.u64 	%rd323, %rd69;
	mov.f64 	%fd312, %fd97;
	@%p124 bra 	$L__BB2_79;
	setp.lt.f64 	%p125, %fd99, %fd98;
	mov.u64 	%rd323, %rd322;
	mov.f64 	%fd312, %fd311;
	@%p125 bra 	$L__BB2_79;
	setp.lt.s64 	%p126, %rd322, %rd69;
	min.s64 	%rd323, %rd322, %rd69;
	selp.f64 	%fd312, %fd311, %fd97, %p126;
$L__BB2_79:
	mov.b64 	%rd280, %fd312;
	mov.b64 	{%r216, %r221}, %rd280;
	mov.b32 	%r232, 4;
	mov.b32 	%r234, -1;
	// begin inline asm
	shfl.sync.down.b32 %r215, %r216, %r232, %r188, %r234;
	// end inline asm
	// begin inline asm
	shfl.sync.down.b32 %r220, %r221, %r232, %r188, %r234;
	// end inline asm
	mov.b64 	%rd281, {%r215, %r220};
	mov.b64 	%fd102, %rd281;
	mov.b64 	{%r226, %r231}, %rd323;
	// begin inline asm
	shfl.sync.down.b32 %r225, %r226, %r232, %r188, %r234;
	// end inline asm
	// begin inline asm
	shfl.sync.down.b32 %r230, %r231, %r232, %r188, %r234;
	// end inline asm
	mov.b64 	%rd72, {%r225, %r230};
	add.s32 	%r235, %r169, 4;
	setp.gt.s32 	%p127, %r235, %r188;
	mov.u64 	%rd324, %rd323;
	mov.f64 	%fd313, %fd312;
	@%p127 bra 	$L__BB2_83;
	abs.f64 	%fd103, %fd312;
	abs.f64 	%fd104, %fd102;
	setp.lt.f64 	%p128, %fd103, %fd104;
	mov.u64 	%rd324, %rd72;
	mov.f64 	%fd313, %fd102;
	@%p128 bra 	$L__BB2_83;
	setp.lt.f64 	%p129, %fd104, %fd103;
	mov.u64 	%rd324, %rd323;
	mov.f64 	%fd313, %fd312;
	@%p129 bra 	$L__BB2_83;
	setp.lt.s64 	%p130, %rd323, %rd72;
	min.s64 	%rd324, %rd323, %rd72;
	selp.f64 	%fd313, %fd312, %fd102, %p130;
$L__BB2_83:
	mov.b64 	%rd282, %fd313;
	mov.b64 	{%r237, %r242}, %rd282;
	mov.b32 	%r253, 8;
	mov.b32 	%r255, -1;
	// begin inline asm
	shfl.sync.down.b32 %r236, %r237, %r253, %r188, %r255;
	// end inline asm
	// begin inline asm
	shfl.sync.down.b32 %r241, %r242, %r253, %r188, %r255;
	// end inline asm
	mov.b64 	%rd283, {%r236, %r241};
	mov.b64 	%fd107, %rd283;
	mov.b64 	{%r247, %r252}, %rd324;
	// begin inline asm
	shfl.sync.down.b32 %r246, %r247, %r253, %r188, %r255;
	// end inline asm
	// begin inline asm
	shfl.sync.down.b32 %r251, %r252, %r253, %r188, %r255;
	// end inline asm
	mov.b64 	%rd75, {%r246, %r251};
	add.s32 	%r256, %r169, 8;
	setp.gt.s32 	%p131, %r256, %r188;
	mov.u64 	%rd325, %rd324;
	mov.f64 	%fd314, %fd313;
	@%p131 bra 	$L__BB2_87;
	abs.f64 	%fd108, %fd313;
	abs.f64 	%fd109, %fd107;
	setp.lt.f64 	%p132, %fd108, %fd109;
	mov.u64 	%rd325, %rd75;
	mov.f64 	%fd314, %fd107;
	@%p132 bra 	$L__BB2_87;
	setp.lt.f64 	%p133, %fd109, %fd108;
	mov.u64 	%rd325, %rd324;
	mov.f64 	%fd314, %fd313;
	@%p133 bra 	$L__BB2_87;
	setp.lt.s64 	%p134, %rd324, %rd75;
	min.s64 	%rd325, %rd324, %rd75;
	selp.f64 	%fd314, %fd313, %fd107, %p134;
$L__BB2_87:
	mov.b64 	%rd284, %fd314;
	mov.b64 	{%r258, %r263}, %rd284;
	mov.b32 	%r274, 16;
	mov.b32 	%r276, -1;
	// begin inline asm
	shfl.sync.down.b32 %r257, %r258, %r274, %r188, %r276;
	// end inline asm
	// begin inline asm
	shfl.sync.down.b32 %r262, %r263, %r274, %r188, %r276;
	// end inline asm
	mov.b64 	%rd285, {%r257, %r262};
	mov.b64 	%fd112, %rd285;
	mov.b64 	{%r268, %r273}, %rd325;
	// begin inline asm
	shfl.sync.down.b32 %r267, %r268, %r274, %r188, %r276;
	// end inline asm
	// begin inline asm
	shfl.sync.down.b32 %r272, %r273, %r274, %r188, %r276;
	// end inline asm
	mov.b64 	%rd78, {%r267, %r272};
	add.s32 	%r277, %r169, 16;
	setp.gt.s32 	%p135, %r277, %r188;
	mov.u64 	%rd367, %rd325;
	mov.f64 	%fd351, %fd314;
	@%p135 bra 	$L__BB2_91;
	abs.f64 	%fd113, %fd314;
	abs.f64 	%fd114, %fd112;
	setp.lt.f64 	%p136, %fd113, %fd114;
	mov.u64 	%rd367, %rd78;
	mov.f64 	%fd351, %fd112;
	@%p136 bra 	$L__BB2_91;
	setp.lt.f64 	%p137, %fd114, %fd113;
	mov.u64 	%rd367, %rd325;
	mov.f64 	%fd351, %fd314;
	@%p137 bra 	$L__BB2_91;
	setp.lt.s64 	%p138, %rd325, %rd78;
	min.s64 	%rd367, %rd325, %rd78;
	selp.f64 	%fd351, %fd314, %fd112, %p138;
$L__BB2_91:
	setp.ne.s32 	%p139, %r169, 0;
	@%p139 bra 	$L__BB2_93;
	shr.u32 	%r278, %r1, 1;
	and.b32  	%r279, %r278, 496;
	mov.u32 	%r280, _ZN6thrust24THRUST_300001_SM_1000_NS8cuda_cub4core6detail5shmemE;
	add.s32 	%r281, %r280, %r279;
	st.shared.f64 	[%r281+8], %fd351;
	st.shared.u64 	[%r281+16], %rd367;
$L__BB2_93:
	bar.sync 	0;
	setp.ne.s32 	%p140, %r1, 0;
	@%p140 bra 	$L__BB2_204;
	setp.lt.s32 	%p141, %r36, 33;
	mov.f64 	%fd316, %fd351;
	mov.u64 	%rd327, %rd367;
	@%p141 bra 	$L__BB2_98;
	ld.shared.f64 	%fd117, [_ZN6thrust24THRUST_300001_SM_1000_NS8cuda_cub4core6detail5shmemE+24];
	ld.shared.u64 	%rd81, [_ZN6thrust24THRUST_300001_SM_1000_NS8cuda_cub4core6detail5shmemE+32];
	abs.f64 	%fd118, %fd351;
	abs.f64 	%fd119, %fd117;
	setp.lt.f64 	%p142, %fd118, %fd119;
	mov.f64 	%fd316, %fd117;
	mov.u64 	%rd327, %rd81;
	@%p142 bra 	$L__BB2_98;
	setp.lt.f64 	%p143, %fd119, %fd118;
	mov.f64 	%fd316, %fd351;
	mov.u64 	%rd327, %rd367;
	@%p143 bra 	$L__BB2_98;
	setp.lt.s64 	%p144, %rd367, %rd81;
	min.s64 	%rd327, %rd367, %rd81;
	selp.f64 	%fd316, %fd351, %fd117, %p144;
$L__BB2_98:
	setp.lt.s32 	%p145, %r36, 65;
	mov.f64 	%fd317, %fd316;
	mov.u64 	%rd328, %rd327;
	@%p145 bra 	$L__BB2_102;
	ld.shared.f64 	%fd122, [_ZN6thrust24THRUST_300001_SM_1000_NS8cuda_cub4core6detail5shmemE+40];
	ld.shared.u64 	%rd84, [_ZN6thrust24THRUST_300001_SM_1000_NS8cuda_cub4core6detail5shmemE+48];
	abs.f64 	%fd123, %fd316;
	abs.f64 	%fd124, %fd122;
	setp.lt.f64 	%p146, %fd123, %fd124;
	mov.f64 	%fd317, %fd122;
	mov.u64 	%rd328, %rd84;
	@%p146 bra 	$L__BB2_102;
	setp.lt.f64 	%p147, %fd124, %fd123;
	mov.f64 	%fd317, %fd316;
	mov.u64 	%rd328, %rd327;
	@%p147 bra 	$L__BB2_102;
	setp.lt.s64 	%p148, %rd327, %rd84;
	min.s64 	%rd328, %rd327, %rd84;
	selp.f64 	%fd317, %fd316, %fd122, %p148;
$L__BB2_102:
	setp.lt.s32 	%p149, %r36, 97;
	mov.f64 	%fd318, %fd317;
	mov.u64 	%rd329, %rd328;
	@%p149 bra 	$L__BB2_106;
	ld.shared.f64 	%fd127, [_ZN6thrust24THRUST_300001_SM_1000_NS8cuda_cub4core6detail5shmemE+56];
	ld.shared.u64 	%rd87, [_ZN6thrust24THRUST_300001_SM_1000_NS8cuda_cub4core6detail5shmemE+64];
	abs.f64 	%fd128, %fd317;
	abs.f64 	%fd129, %fd127;
	setp.lt.f64 	%p150, %fd128, %fd129;
	mov.f64 	%fd318, %fd127;
	mov.u64 	%rd329, %rd87;
	@%p150 bra 	$L__BB2_106;
	setp.lt.f64 	%p151, %fd129, %fd128;
	mov.f64 	%fd318, %fd317;
	mov.u64 	%rd329, %rd328;
	@%p151 bra 	$L__BB2_106;
	setp.lt.s64 	%p152, %rd328, %rd87;
	min.s64 	%rd329, %rd328, %rd87;
	selp.f64 	%fd318, %fd317, %fd127, %p152;
$L__BB2_106:
	setp.lt.s32 	%p153, %r36, 129;
	mov.f64 	%fd319, %fd318;
	mov.u64 	%rd330, %rd329;
	@%p153 bra 	$L__BB2_110;
	ld.shared.f64 	%fd132, [_ZN6thrust24THRUST_300001_SM_1000_NS8cuda_cub4core6detail5shmemE+72];
	ld.shared.u64 	%rd90, [_ZN6thrust24THRUST_300001_SM_1000_NS8cuda_cub4core6detail5shmemE+80];
	abs.f64 	%fd133, %fd318;
	abs.f64 	%fd134, %fd132;
	setp.lt.f64 	%p154, %fd133, %fd134;
	mov.f64 	%fd319, %fd132;
	mov.u64 	%rd330, %rd90;
	@%p154 bra 	$L__BB2_110;
	setp.lt.f64 	%p155, %fd134, %fd133;
	mov.f64 	%fd319, %fd318;
	mov.u64 	%rd330, %rd329;
	@%p155 bra 	$L__BB2_110;
	setp.lt.s64 	%p156, %rd329, %rd90;
	min.s64 	%rd330, %rd329, %rd90;
	selp.f64 	%fd319, %fd318, %fd132, %p156;
$L__BB2_110:
	setp.lt.s32 	%p157, %r36, 161;
	mov.f64 	%fd320, %fd319;
	mov.u64 	%rd331, %rd330;
	@%p157 bra 	$L__BB2_114;
	ld.shared.f64 	%fd137, [_ZN6thrust24THRUST_300001_SM_1000_NS8cuda_cub4core6detail5shmemE+88];
	ld.shared.u64 	%rd93, [_ZN6thrust24THRUST_300001_SM_1000_NS8cuda_cub4core6detail5shmemE+96];
	abs.f64 	%fd138, %fd319;
	abs.f64 	%fd139, %fd137;
	setp.lt.f64 	%p158, %fd138, %fd139;
	mov.f64 	%fd320, %fd137;
	mov.u64 	%rd331, %rd93;
	@%p158 bra 	$L__BB2_114;
	setp.lt.f64 	%p159, %fd139, %fd138;
	mov.f64 	%fd320, %fd319;
	mov.u64 	%rd331, %rd330;
	@%p159 bra 	$L__BB2_114;
	setp.lt.s64 	%p160, %rd330, %rd93;
	min.s64 	%rd331, %rd330, %rd93;
	selp.f64 	%fd320, %fd319, %fd137, %p160;
$L__BB2_114:
	setp.lt.s32 	%p161, %r36, 193;
	mov.f64 	%fd321, %fd320;
	mov.u64 	%rd332, %rd331;
	@%p161 bra 	$L__BB2_118;
	ld.shared.f64 	%fd142, [_ZN6thrust24THRUST_300001_SM_1000_NS8cuda_cub4core6detail5shmemE+104];
	ld.shared.u64 	%rd96, [_ZN6thrust24THRUST_300001_SM_1000_NS8cuda_cub4core6detail5shmemE+112];
	abs.f64 	%fd143, %fd320;
	abs.f64 	%fd144, %fd142;
	setp.lt.f64 	%p162, %fd143, %fd144;
	mov.f64 	%fd321, %fd142;
	mov.u64 	%rd332, %rd96;
	@%p162 bra 	$L__BB2_118;
	setp.lt.f64 	%p163, %fd144, %fd143;
	mov.f64 	%fd321, %fd320;
	mov.u64 	%rd332, %rd331;
	@%p163 bra 	$L__BB2_118;
	setp.lt.s64 	%p164, %rd331, %rd96;
	min.s64 	%rd332, %rd331, %rd96;
	selp.f64 	%fd321, %fd320, %fd142, %p164;
$L__BB2_118:
	setp.lt.s32 	%p165, %r36, 225;
	mov.u64 	%rd367, %rd332;
	mov.f64 	%fd351, %fd321;
	@%p165 bra 	$L__BB2_204;
	ld.shared.f64 	%fd147, [_ZN6thrust24THRUST_300001_SM_1000_NS8cuda_cub4core6detail5shmemE+120];
	ld.shared.u64 	%rd99, [_ZN6thrust24THRUST_300001_SM_1000_NS8cuda_cub4core6detail5shmemE+128];
	abs.f64 	%fd148, %fd321;
	abs.f64 	%fd149, %fd147;
	setp.lt.f64 	%p166, %fd148, %fd149;
	mov.u64 	%rd367, %rd99;
	mov.f64 	%fd351, %fd147;
	@%p166 bra 	$L__BB2_204;
	setp.lt.f64 	%p167, %fd149, %fd148;
	mov.u64 	%rd367, %rd332;
	mov.f64 	%fd351, %fd321;
	@%p167 bra 	$L__BB2_204;
	setp.lt.s64 	%p168, %rd332, %rd99;
	min.s64 	%rd367, %rd332, %rd99;
	selp.f64 	%fd351, %fd321, %fd147, %p168;
	bra.uni 	$L__BB2_204;
$L__BB2_122:
	mov.u32 	%r17, %tid.x;
	cvt.u64.u32 	%rd200, %r17;
	cvta.to.global.u64 	%rd201, %rd197;
	mul.wide.u32 	%rd202, %r17, 8;
	add.s64 	%rd203, %rd201, %rd202;
	ld.global.f64 	%fd274, [%rd203];
	add.s32 	%r37, %r17, 256;
	cvt.u64.u32 	%rd204, %r37;
	ld.global.f64 	%fd275, [%rd203+2048];
	add.s32 	%r38, %r17, 512;
	cvt.u64.u32 	%rd205, %r38;
	ld.global.f64 	%fd276, [%rd203+4096];
	add.s32 	%r39, %r17, 768;
	cvt.u64.u32 	%rd206, %r39;
	ld.global.f64 	%fd277, [%rd203+6144];
	or.b32  	%r40, %r17, 1024;
	cvt.u64.u32 	%rd101, %r40;
	add.s64 	%rd354, %rd198, %rd101;
	ld.global.f64 	%fd338, [%rd203+8192];
	abs.f64 	%fd278, %fd274;
	abs.f64 	%fd279, %fd275;
	setp.geu.f64 	%p3, %fd278, %fd279;
	selp.f64 	%fd280, %fd274, %fd275, %p3;
	selp.b64 	%rd207, %rd200, %rd204, %p3;
	abs.f64 	%fd281, %fd280;
	abs.f64 	%fd282, %fd276;
	setp.geu.f64 	%p4, %fd281, %fd282;
	selp.f64 	%fd283, %fd280, %fd276, %p4;
	selp.b64 	%rd208, %rd207, %rd205, %p4;
	abs.f64 	%fd284, %fd283;
	abs.f64 	%fd285, %fd277;
	setp.geu.f64 	%p5, %fd284, %fd285;
	selp.f64 	%fd152, %fd283, %fd277, %p5;
	selp.b64 	%rd104, %rd208, %rd206, %p5;
	abs.f64 	%fd153, %fd152;
	abs.f64 	%fd154, %fd338;
	setp.lt.f64 	%p6, %fd153, %fd154;
	@%p6 bra 	$L__BB2_124;
	setp.lt.f64 	%p7, %fd154, %fd153;
	setp.lt.u64 	%p8, %rd104, %rd101;
	or.pred  	%p9, %p7, %p8;
	selp.f64 	%fd338, %fd152, %fd338, %p9;
	add.s64 	%rd211, %rd198, %rd104;
	selp.b64 	%rd354, %rd211, %rd354, %p9;
$L__BB2_124:
	setp.lt.u32 	%p10, %r36, 2560;
	mov.b32 	%r394, 1280;
	@%p10 bra 	$L__BB2_137;
	mov.b32 	%r393, 1280;
	mov.f64 	%fd323, %fd338;
$L__BB2_126:
	cvt.u64.u32 	%rd212, %r393;
	add.s64 	%rd213, %rd200, %rd212;
	mul.wide.u32 	%rd214, %r393, 8;
	cvta.to.global.u64 	%rd215, %rd197;
	add.s64 	%rd217, %rd215, %rd202;
	add.s64 	%rd218, %rd217, %rd214;
	add.s64 	%rd335, %rd213, %rd198;
	ld.global.f64 	%fd324, [%rd218];
	ld.global.f64 	%fd325, [%rd218+2048];
	ld.global.f64 	%fd326, [%rd218+4096];
	ld.global.f64 	%fd327, [%rd218+6144];
	ld.global.f64 	%fd338, [%rd218+8192];
	abs.f64 	%fd163, %fd323;
	abs.f64 	%fd164, %fd324;
	setp.lt.f64 	%p11, %fd163, %fd164;
	@%p11 bra 	$L__BB2_128;
	setp.lt.f64 	%p12, %fd164, %fd163;
	setp.lt.s64 	%p13, %rd354, %rd335;
	or.pred  	%p14, %p12, %p13;
	selp.f64 	%fd324, %fd323, %fd324, %p14;
	selp.b64 	%rd335, %rd354, %rd335, %p14;
$L__BB2_128:
	cvt.u64.u32 	%rd219, %r393;
	add.s64 	%rd220, %rd200, %rd219;
	add.s64 	%rd221, %rd220, %rd198;
	add.s64 	%rd336, %rd221, 256;
	abs.f64 	%fd167, %fd324;
	abs.f64 	%fd168, %fd325;
	setp.lt.f64 	%p15, %fd167, %fd168;
	@%p15 bra 	$L__BB2_130;
	setp.lt.f64 	%p16, %fd168, %fd167;
	add.s64 	%rd226, %rd221, 256;
	setp.lt.s64 	%p17, %rd335, %rd226;
	or.pred  	%p18, %p16, %p17;
	selp.f64 	%fd325, %fd324, %fd325, %p18;
	selp.b64 	%rd336, %rd335, %rd226, %p18;
$L__BB2_130:
	add.s64 	%rd337, %rd221, 512;
	abs.f64 	%fd171, %fd325;
	abs.f64 	%fd172, %fd326;
	setp.lt.f64 	%p19, %fd171, %fd172;
	@%p19 bra 	$L__BB2_132;
	setp.lt.f64 	%p20, %fd172, %fd171;
	add.s64 	%rd234, %rd221, 512;
	setp.lt.s64 	%p21, %rd336, %rd234;
	or.pred  	%p22, %p20, %p21;
	selp.f64 	%fd326, %fd325, %fd326, %p22;
	selp.b64 	%rd337, %rd336, %rd234, %p22;
$L__BB2_132:
	add.s64 	%rd338, %rd221, 768;
	abs.f64 	%fd175, %fd326;
	abs.f64 	%fd176, %fd327;
	setp.lt.f64 	%p23, %fd175, %fd176;
	@%p23 bra 	$L__BB2_134;
	setp.lt.f64 	%p24, %fd176, %fd175;
	setp.lt.s64 	%p25, %rd337, %rd338;
	or.pred  	%p26, %p24, %p25;
	selp.f64 	%fd327, %fd326, %fd327, %p26;
	selp.b64 	%rd338, %rd337, %rd338, %p26;
$L__BB2_134:
	add.s64 	%rd354, %rd221, 1024;
	abs.f64 	%fd179, %fd327;
	abs.f64 	%fd180, %fd338;
	setp.lt.f64 	%p27, %fd179, %fd180;
	@%p27 bra 	$L__BB2_136;
	setp.lt.f64 	%p28, %fd180, %fd179;
	setp.lt.s64 	%p29, %rd338, %rd354;
	or.pred  	%p30, %p28, %p29;
	selp.f64 	%fd338, %fd327, %fd338, %p30;
	selp.b64 	%rd354, %rd338, %rd354, %p30;
$L__BB2_136:
	add.s32 	%r394, %r393, 1280;
	add.s32 	%r43, %r393, 2560;
	setp.le.s32 	%p31, %r43, %r36;
	mov.u32 	%r393, %r394;
	mov.f64 	%fd323, %fd338;
	@%p31 bra 	$L__BB2_126;
$L__BB2_137:
	setp.le.s32 	%p32, %r36, %r394;
	@%p32 bra 	$L__BB2_160;
	sub.s32 	%r21, %r36, %r394;
	setp.ge.s32 	%p33, %r17, %r21;
	@%p33 bra 	$L__BB2_160;
	cvta.to.global.u64 	%rd127, %rd197;
	not.b32 	%r44, %r17;
	add.s32 	%r45, %r36, %r44;
	sub.s32 	%r22, %r45, %r394;
	and.b32  	%r46, %r22, 768;
	setp.eq.s32 	%p34, %r46, 768;
	mov.u32 	%r397, %r17;
	@%p34 bra 	$L__BB2_145;
	add.s32 	%r47, %r17, %r394;
	cvt.u64.u32 	%rd242, %r47;
	add.s64 	%rd342, %rd198, %rd242;
	mul.wide.u32 	%rd243, %r47, 8;
	add.s64 	%rd341, %rd127, %rd243;
	shr.u32 	%r48, %r22, 8;
	add.s32 	%r49, %r48, 1;
	and.b32  	%r50, %r49, 3;
	neg.s32 	%r395, %r50;
	mov.u32 	%r397, %r17;
$L__BB2_141:
	.pragma "nounroll";
	mov.u64 	%rd132, %rd354;
	mov.f64 	%fd184, %fd338;
	ld.global.f64 	%fd185, [%rd341];
	abs.f64 	%fd186, %fd184;
	abs.f64 	%fd187, %fd185;
	setp.lt.f64 	%p35, %fd186, %fd187;
	mov.f64 	%fd338, %fd185;
	mov.u64 	%rd354, %rd342;
	@%p35 bra 	$L__BB2_144;
	setp.lt.f64 	%p36, %fd187, %fd186;
	mov.f64 	%fd338, %fd184;
	mov.u64 	%rd354, %rd132;
	@%p36 bra 	$L__BB2_144;
	setp.lt.s64 	%p37, %rd132, %rd342;
	selp.f64 	%fd338, %fd184, %fd185, %p37;
	min.s64 	%rd354, %rd132, %rd342;
$L__BB2_144:
	add.s32 	%r397, %r397, 256;
	add.s64 	%rd342, %rd342, 256;
	add.s64 	%rd341, %rd341, 2048;
	add.s32 	%r395, %r395, 1;
	setp.ne.s32 	%p38, %r395, 0;
	@%p38 bra 	$L__BB2_141;
$L__BB2_145:
	setp.lt.u32 	%p39, %r22, 768;
	@%p39 bra 	$L__BB2_160;
	add.s32 	%r398, %r397, %r394;
	cvt.u64.u32 	%rd244, %r398;
	add.s64 	%rd349, %rd198, %rd244;
	cvt.u64.u32 	%rd245, %r397;
	cvt.u64.u32 	%rd246, %r394;
	add.s64 	%rd247, %rd245, %rd246;
	shl.b64 	%rd248, %rd247, 3;
	add.s64 	%rd249, %rd248, %rd127;
	add.s64 	%rd348, %rd249, 6144;
	mul.wide.u32 	%rd250, %r398, 8;
	add.s64 	%rd347, %rd127, %rd250;
	add.s32 	%r399, %r397, 512;
$L__BB2_147:
	mov.u32 	%r32, %r399;
	ld.global.f64 	%fd193, [%rd347];
	abs.f64 	%fd194, %fd338;
	abs.f64 	%fd195, %fd193;
	setp.lt.f64 	%p40, %fd194, %fd195;
	mov.f64 	%fd335, %fd193;
	mov.u64 	%rd351, %rd349;
	@%p40 bra 	$L__BB2_150;
	setp.lt.f64 	%p41, %fd195, %fd194;
	mov.f64 	%fd335, %fd338;
	mov.u64 	%rd351, %rd354;
	@%p41 bra 	$L__BB2_150;
	setp.lt.s64 	%p42, %rd354, %rd349;
	selp.f64 	%fd335, %fd338, %fd193, %p42;
	min.s64 	%rd351, %rd354, %rd349;
$L__BB2_150:
	add.s32 	%r51, %r398, 256;
	cvt.u64.u32 	%rd251, %r51;
	add.s64 	%rd148, %rd198, %rd251;
	ld.global.f64 	%fd198, [%rd348+-4096];
	abs.f64 	%fd199, %fd335;
	abs.f64 	%fd200, %fd198;
	setp.lt.f64 	%p43, %fd199, %fd200;
	mov.f64 	%fd336, %fd198;
	mov.u64 	%rd352, %rd148;
	@%p43 bra 	$L__BB2_153;
	setp.lt.f64 	%p44, %fd200, %fd199;
	mov.f64 	%fd336, %fd335;
	mov.u64 	%rd352, %rd351;
	@%p44 bra 	$L__BB2_153;
	setp.lt.s64 	%p45, %rd351, %rd148;
	selp.f64 	%fd336, %fd335, %fd198, %p45;
	min.s64 	%rd352, %rd351, %rd148;
$L__BB2_153:
	add.s32 	%r52, %r398, 512;
	cvt.u64.u32 	%rd252, %r52;
	add.s64 	%rd151, %rd198, %rd252;
	ld.global.f64 	%fd203, [%rd348+-2048];
	abs.f64 	%fd204, %fd336;
	abs.f64 	%fd205, %fd203;
	setp.lt.f64 	%p46, %fd204, %fd205;
	mov.f64 	%fd337, %fd203;
	mov.u64 	%rd353, %rd151;
	@%p46 bra 	$L__BB2_156;
	setp.lt.f64 	%p47, %fd205, %fd204;
	mov.f64 	%fd337, %fd336;
	mov.u64 	%rd353, %rd352;
	@%p47 bra 	$L__BB2_156;
	setp.lt.s64 	%p48, %rd352, %rd151;
	selp.f64 	%fd337, %fd336, %fd203, %p48;
	min.s64 	%rd353, %rd352, %rd151;
$L__BB2_156:
	add.s32 	%r53, %r398, 768;
	cvt.u64.u32 	%rd253, %r53;
	add.s64 	%rd154, %rd198, %rd253;
	ld.global.f64 	%fd208, [%rd348];
	abs.f64 	%fd209, %fd337;
	abs.f64 	%fd210, %fd208;
	setp.lt.f64 	%p49, %fd209, %fd210;
	mov.f64 	%fd338, %fd208;
	mov.u64 	%rd354, %rd154;
	@%p49 bra 	$L__BB2_159;
	setp.lt.f64 	%p50, %fd210, %fd209;
	mov.f64 	%fd338, %fd337;
	mov.u64 	%rd354, %rd353;
	@%p50 bra 	$L__BB2_159;
	setp.lt.s64 	%p51, %rd353, %rd154;
	selp.f64 	%fd338, %fd337, %fd208, %p51;
	min.s64 	%rd354, %rd353, %rd154;
$L__BB2_159:
	add.s64 	%rd349, %rd349, 1024;
	add.s64 	%rd348, %rd348, 8192;
	add.s64 	%rd347, %rd347, 8192;
	add.s32 	%r399, %r32, 1024;
	add.s32 	%r54, %r32, 512;
	add.s32 	%r398, %r398, 1024;
	setp.lt.s32 	%p52, %r54, %r21;
	@%p52 bra 	$L__BB2_147;
$L__BB2_160:
	// begin inline asm
	mov.u32 %r55, %laneid;
	// end inline asm
	mov.b64 	%rd254, %fd338;
	mov.b64 	{%r57, %r62}, %rd254;
	mov.b32 	%r73, 1;
	mov.b32 	%r74, 31;
	mov.b32 	%r75, -1;
	// begin inline asm
	shfl.sync.down.b32 %r56, %r57, %r73, %r74, %r75;
	// end inline asm
	// begin inline asm
	shfl.sync.down.b32 %r61, %r62, %r73, %r74, %r75;
	// end inline asm
	mov.b64 	%rd255, {%r56, %r61};
	mov.b64 	%fd214, %rd255;
	mov.b64 	{%r67, %r72}, %rd354;
	// begin inline asm
	shfl.sync.down.b32 %r66, %r67, %r73, %r74, %r75;
	// end inline asm
	// begin inline asm
	shfl.sync.down.b32 %r71, %r72, %r73, %r74, %r75;
	// end inline asm
	mov.b64 	%rd161, {%r66, %r71};
	setp.gt.s32 	%p53, %r55, 30;
	mov.f64 	%fd340, %fd338;
	mov.u64 	%rd356, %rd354;
	@%p53 bra 	$L__BB2_164;
	abs.f64 	%fd215, %fd338;
	abs.f64 	%fd216, %fd214;
	setp.lt.f64 	%p54, %fd215, %fd216;
	mov.f64 	%fd340, %fd214;
	mov.u64 	%rd356, %rd161;
	@%p54 bra 	$L__BB2_164;
	setp.lt.f64 	%p55, %fd216, %fd215;
	mov.f64 	%fd340, %fd338;
	mov.u64 	%rd356, %rd354;
	@%p55 bra 	$L__BB2_164;
	setp.lt.s64 	%p56, %rd354, %rd161;
	selp.f64 	%fd340, %fd338, %fd214, %p56;
	min.s64 	%rd356, %rd354, %rd161;
$L__BB2_164:
	mov.b64 	%rd256, %fd340;
	mov.b64 	{%r77, %r82}, %rd256;
	mov.b32 	%r93, 2;
	mov.b32 	%r94, 31;
	mov.b32 	%r95, -1;
	// begin inline asm
	shfl.sync.down.b32 %r76, %r77, %r93, %r94, %r95;
	// end inline asm
	// begin inline asm
	shfl.sync.down.b32 %r81, %r82, %r93, %r94, %r95;
	// end inline asm
	mov.b64 	%rd257, {%r76, %r81};
	mov.b64 	%fd219, %rd257;
	mov.b64 	{%r87, %r92}, %rd356;
	// begin inline asm
	shfl.sync.down.b32 %r86, %r87, %r93, %r94, %r95;
	// end inline asm
	// begin inline asm
	shfl.sync.down.b32 %r91, %r92, %r93, %r94, %r95;
	// end inline asm
	mov.b64 	%rd164, {%r86, %r91};
	setp.gt.s32 	%p57, %r55, 29;
	mov.f64 	%fd341, %fd340;
	mov.u64 	%rd357, %rd356;
	@%p57 bra 	$L__BB2_168;
	abs.f64 	%fd220, %fd340;
	abs.f64 	%fd221, %fd219;
	setp.lt.f64 	%p58, %fd220, %fd221;
	mov.f64 	%fd341, %fd219;
	mov.u64 	%rd357, %rd164;
	@%p58 bra 	$L__BB2_168;
	setp.lt.f64 	%p59, %fd221, %fd220;
	mov.f64 	%fd341, %fd340;
	mov.u64 	%rd357, %rd356;
	@%p59 bra 	$L__BB2_168;
	setp.lt.s64 	%p60, %rd356, %rd164;
	selp.f64 	%fd341, %fd340, %fd219, %p60;
	min.s64 	%rd357, %rd356, %rd164;
$L__BB2_168:
	mov.b64 	%rd258, %fd341;
	mov.b64 	{%r97, %r102}, %rd258;
	mov.b32 	%r113, 4;
	mov.b32 	%r114, 31;
	mov.b32 	%r115, -1;
	// begin inline asm
	shfl.sync.down.b32 %r96, %r97, %r113, %r114, %r115;
	// end inline asm
	// begin inline asm
	shfl.sync.down.b32 %r101, %r102, %r113, %r114, %r115;
	// end inline asm
	mov.b64 	%rd259, {%r96, %r101};
	mov.b64 	%fd224, %rd259;
	mov.b64 	{%r107, %r112}, %rd357;
	// begin inline asm
	shfl.sync.down.b32 %r106, %r107, %r113, %r114, %r115;
	// end inline asm
	// begin inline asm
	shfl.sync.down.b32 %r111, %r112, %r113, %r114, %r115;
	// end inline asm
	mov.b64 	%rd167, {%r106, %r111};
	setp.gt.s32 	%p61, %r55, 27;
	mov.f64 	%fd342, %fd341;
	mov.u64 	%rd358, %rd357;
	@%p61 bra 	$L__BB2_172;
	abs.f64 	%fd225, %fd341;
	abs.f64 	%fd226, %fd224;
	setp.lt.f64 	%p62, %fd225, %fd226;
	mov.f64 	%fd342, %fd224;
	mov.u64 	%rd358, %rd167;
	@%p62 bra 	$L__BB2_172;
	setp.lt.f64 	%p63, %fd226, %fd225;
	mov.f64 	%fd342, %fd341;
	mov.u64 	%rd358, %rd357;
	@%p63 bra 	$L__BB2_172;
	setp.lt.s64 	%p64, %rd357, %rd167;
	selp.f64 	%fd342, %fd341, %fd224, %p64;
	min.s64 	%rd358, %rd357, %rd167;
$L__BB2_172:
	mov.b64 	%rd260, %fd342;
	mov.b64 	{%r117, %r122}, %rd260;
	mov.b32 	%r133, 8;
	mov.b32 	%r134, 31;
	mov.b32 	%r135, -1;
	// begin inline asm
	shfl.sync.down.b32 %r116, %r117, %r133, %r134, %r135;
	// end inline asm
	// begin inline asm
	shfl.sync.down.b32 %r121, %r122, %r133, %r134, %r135;
	// end inline asm
	mov.b64 	%rd261, {%r116, %r121};
	mov.b64 	%fd229, %rd261;
	mov.b64 	{%r127, %r132}, %rd358;
	// begin inline asm
	shfl.sync.down.b32 %r126, %r127, %r133, %r134, %r135;
	// end inline asm
	// begin inline asm
	shfl.sync.down.b32 %r131, %r132, %r133, %r134, %r135;
	// end inline asm
	mov.b64 	%rd170, {%r126, %r131};
	setp.gt.s32 	%p65, %r55, 23;
	mov.f64 	%fd343, %fd342;
	mov.u64 	%rd359, %rd358;
	@%p65 bra 	$L__BB2_176;
	abs.f64 	%fd230, %fd342;
	abs.f64 	%fd231, %fd229;
	setp.lt.f64 	%p66, %fd230, %fd231;
	mov.f64 	%fd343, %fd229;
	mov.u64 	%rd359, %rd170;
	@%p66 bra 	$L__BB2_176;
	setp.lt.f64 	%p67, %fd231, %fd230;
	mov.f64 	%fd343, %fd342;
	mov.u64 	%rd359, %rd358;
	@%p67 bra 	$L__BB2_176;
	setp.lt.s64 	%p68, %rd358, %rd170;
	selp.f64 	%fd343, %fd342, %fd229, %p68;
	min.s64 	%rd359, %rd358, %rd170;
$L__BB2_176:
	mov.b64 	%rd262, %fd343;
	mov.b64 	{%r137, %r142}, %rd262;
	mov.b32 	%r153, 16;
	mov.b32 	%r154, 31;
	mov.b32 	%r155, -1;
	// begin inline asm
	shfl.sync.down.b32 %r136, %r137, %r153, %r154, %r155;
	// end inline asm
	// begin inline asm
	shfl.sync.down.b32 %r141, %r142, %r153, %r154, %r155;
	// end inline asm
	mov.b64 	%rd263, {%r136, %r141};
	mov.b64 	%fd234, %rd263;
	mov.b64 	{%r147, %r152}, %rd359;
	// begin inline asm
	shfl.sync.down.b32 %r146, %r147, %r153, %r154, %r155;
	// end inline asm
	// begin inline asm
	shfl.sync.down.b32 %r151, %r152, %r153, %r154, %r155;
	// end inline asm
	mov.b64 	%rd173, {%r146, %r151};
	setp.gt.s32 	%p69, %r55, 15;
	mov.f64 	%fd351, %fd343;
	mov.u64 	%rd367, %rd359;
	@%p69 bra 	$L__BB2_180;
	abs.f64 	%fd235, %fd343;
	abs.f64 	%fd236, %fd234;
	setp.lt.f64 	%p70, %fd235, %fd236;
	mov.f64 	%fd351, %fd234;
	mov.u64 	%rd367, %rd173;
	@%p70 bra 	$L__BB2_180;
	setp.lt.f64 	%p71, %fd236, %fd235;
	mov.f64 	%fd351, %fd343;
	mov.u64 	%rd367, %rd359;
	@%p71 bra 	$L__BB2_180;
	setp.lt.s64 	%p72, %rd359, %rd173;
	selp.f64 	%fd351, %fd343, %fd234, %p72;
	min.s64 	%rd367, %rd359, %rd173;
$L__BB2_180:
	setp.ne.s32 	%p73, %r55, 0;
	@%p73 bra 	$L__BB2_182;
	shr.u32 	%r156, %r17, 1;
	and.b32  	%r157, %r156, 496;
	mov.u32 	%r158, _ZN6thrust24THRUST_300001_SM_1000_NS8cuda_cub4core6detail5shmemE;
	add.s32 	%r159, %r158, %r157;
	st.shared.f64 	[%r159+8], %fd351;
	st.shared.u64 	[%r159+16], %rd367;
$L__BB2_182:
	bar.sync 	0;
	setp.ne.s32 	%p74, %r17, 0;
	@%p74 bra 	$L__BB2_204;
	ld.shared.f64 	%fd239, [_ZN6thrust24THRUST_300001_SM_1000_NS8cuda_cub4core6detail5shmemE+24];
	ld.shared.u64 	%rd176, [_ZN6thrust24THRUST_300001_SM_1000_NS8cuda_cub4core6detail5shmemE+32];
	abs.f64 	%fd240, %fd351;
	abs.f64 	%fd241, %fd239;
	setp.lt.f64 	%p75, %fd240, %fd241;
	mov.f64 	%fd345, %fd239;
	mov.u64 	%rd361, %rd176;
	@%p75 bra 	$L__BB2_186;
	setp.lt.f64 	%p76, %fd241, %fd240;
	mov.f64 	%fd345, %fd351;
	mov.u64 	%rd361, %rd367;
	@%p76 bra 	$L__BB2_186;
	setp.lt.s64 	%p77, %rd367, %rd176;
	selp.f64 	%fd345, %fd351, %fd239, %p77;
	min.s64 	%rd361, %rd367, %rd176;
$L__BB2_186:
	ld.shared.f64 	%fd244, [_ZN6thrust24THRUST_300001_SM_1000_NS8cuda_cub4core6detail5shmemE+40];
	ld.shared.u64 	%rd179, [_ZN6thrust24THRUST_300001_SM_1000_NS8cuda_cub4core6detail5shmemE+48];
	abs.f64 	%fd245, %fd345;
	abs.f64 	%fd246, %fd244;
	setp.lt.f64 	%p78, %fd245, %fd246;
	mov.f64 	%fd346, %fd244;
	mov.u64 	%rd362, %rd179;
	@%p78 bra 	$L__BB2_189;
	setp.lt.f64 	%p79, %fd246, %fd245;
	mov.f64 	%fd346, %fd345;
	mov.u64 	%rd362, %rd361;
	@%p79 bra 	$L__BB2_189;
	setp.lt.s64 	%p80, %rd361, %rd179;
	selp.f64 	%fd346, %fd345, %fd244, %p80;
	min.s64 	%rd362, %rd361, %rd179;
$L__BB2_189:
	ld.shared.f64 	%fd249, [_ZN6thrust24THRUST_300001_SM_1000_NS8cuda_cub4core6detail5shmemE+56];
	ld.shared.u64 	%rd182, [_ZN6thrust24THRUST_300001_SM_1000_NS8cuda_cub4core6detail5shmemE+64];
	abs.f64 	%fd250, %fd346;
	abs.f64 	%fd251, %fd249;
	setp.lt.f64 	%p81, %fd250, %fd251;
	mov.f64 	%fd347, %fd249;
	mov.u64 	%rd363, %rd182;
	@%p81 bra 	$L__BB2_192;
	setp.lt.f64 	%p82, %fd251, %fd250;
	mov.f64 	%fd347, %fd346;
	mov.u64 	%rd363, %rd362;
	@%p82 bra 	$L__BB2_192;
	setp.lt.s64 	%p83, %rd362, %rd182;
	selp.f64 	%fd347, %fd346, %fd249, %p83;
	min.s64 	%rd363, %rd362, %rd182;
$L__BB2_192:
	ld.shared.f64 	%fd254, [_ZN6thrust24THRUST_300001_SM_1000_NS8cuda_cub4core6detail5shmemE+72];
	ld.shared.u64 	%rd185, [_ZN6thrust24THRUST_300001_SM_1000_NS8cuda_cub4core6detail5shmemE+80];
	abs.f64 	%fd255, %fd347;
	abs.f64 	%fd256, %fd254;
	setp.lt.f64 	%p84, %fd255, %fd256;
	mov.f64 	%fd348, %fd254;
	mov.u64 	%rd364, %rd185;
	@%p84 bra 	$L__BB2_195;
	setp.lt.f64 	%p85, %fd256, %fd255;
	mov.f64 	%fd348, %fd347;
	mov.u64 	%rd364, %rd363;
	@%p85 bra 	$L__BB2_195;
	setp.lt.s64 	%p86, %rd363, %rd185;
	selp.f64 	%fd348, %fd347, %fd254, %p86;
	min.s64 	%rd364, %rd363, %rd185;
$L__BB2_195:
	ld.shared.f64 	%fd259, [_ZN6thrust24THRUST_300001_SM_1000_NS8cuda_cub4core6detail5shmemE+88];
	ld.shared.u64 	%rd188, [_ZN6thrust24THRUST_300001_SM_1000_NS8cuda_cub4core6detail5shmemE+96];
	abs.f64 	%fd260, %fd348;
	abs.f64 	%fd261, %fd259;
	setp.lt.f64 	%p87, %fd260, %fd261;
	mov.f64 	%fd349, %fd259;
	mov.u64 	%rd365, %rd188;
	@%p87 bra 	$L__BB2_198;
	setp.lt.f64 	%p88, %fd261, %fd260;
	mov.f64 	%fd349, %fd348;
	mov.u64 	%rd365, %rd364;
	@%p88 bra 	$L__BB2_198;
	setp.lt.s64 	%p89, %rd364, %rd188;
	selp.f64 	%fd349, %fd348, %fd259, %p89;
	min.s64 	%rd365, %rd364, %rd188;
$L__BB2_198:
	ld.shared.f64 	%fd264, [_ZN6thrust24THRUST_300001_SM_1000_NS8cuda_cub4core6detail5shmemE+104];
	ld.shared.u64 	%rd191, [_ZN6thrust24THRUST_300001_SM_1000_NS8cuda_cub4core6detail5shmemE+112];
	abs.f64 	%fd265, %fd349;
	abs.f64 	%fd266, %fd264;
	setp.lt.f64 	%p90, %fd265, %fd266;
	mov.f64 	%fd350, %fd264;
	mov.u64 	%rd366, %rd191;
	@%p90 bra 	$L__BB2_201;
	setp.lt.f64 	%p91, %fd266, %fd265;
	mov.f64 	%fd350, %fd349;
	mov.u64 	%rd366, %rd365;
	@%p91 bra 	$L__BB2_201;
	setp.lt.s64 	%p92, %rd365, %rd191;
	selp.f64 	%fd350, %fd349, %fd264, %p92;
	min.s64 	%rd366, %rd365, %rd191;
$L__BB2_201:
	ld.shared.f64 	%fd269, [_ZN6thrust24THRUST_300001_SM_1000_NS8cuda_cub4core6detail5shmemE+120];
	ld.shared.u64 	%rd194, [_ZN6thrust24THRUST_300001_SM_1000_NS8cuda_cub4core6detail5shmemE+128];
	abs.f64 	%fd270, %fd350;
	abs.f64 	%fd271, %fd269;
	setp.lt.f64 	%p93, %fd270, %fd271;
	mov.u64 	%rd367, %rd194;
	mov.f64 	%fd351, %fd269;
	@%p93 bra 	$L__BB2_204;
	setp.lt.f64 	%p94, %fd271, %fd270;
	mov.u64 	%rd367, %rd366;
	mov.f64 	%fd351, %fd350;
	@%p94 bra 	$L__BB2_204;
	setp.lt.s64 	%p95, %rd366, %rd194;
	selp.f64 	%fd351, %fd350, %fd269, %p95;
	min.s64 	%rd367, %rd366, %rd194;
$L__BB2_204:
	mov.u32 	%r387, %tid.x;
	setp.ne.s32 	%p212, %r387, 0;
	@%p212 bra 	$L__BB2_206;
	ld.param.u64 	%rd297, [_ZN6thrust24THRUST_300001_SM_1000_NS8cuda_cub4core6detail13_kernel_agentINS1_8__reduce11ReduceAgentINS0_12zip_iteratorIN4cuda3std3__45tupleIJNS0_10device_ptrIdEENS0_17counting_iteratorIlNS0_11use_defaultESF_SF_EEEEEEEPNSB_IJdlEEESJ_iNS1_9__extrema9arg_max_fIdl13compare_valueEEEEJSI_SK_iSO_EEEvDpT0__param_1];
	cvta.to.global.u64 	%rd296, %rd297;
	st.global.f64 	[%rd296], %fd351;
	st.global.u64 	[%rd296+8], %rd367;
$L__BB2_206:
	ret;

}
	// .globl	_ZN6thrust24THRUST_300001_SM_1000_NS8cuda_cub4core6detail13_kernel_agentINS1_8__reduce11ReduceAgentINS0_12zip_iteratorIN4cuda3std3__45tupleIJNS0_10device_ptrIdEENS0_17counting_iteratorIlNS0_11use_defaultESF_SF_EEEEEEEPNSB_IJdlEEESJ_iNS1_9__extrema9arg_max_fIdl13compare_valueEEEEJSI_SK_iN3cub18CUB_300001_SM_100013GridEvenShareIiEENSR_9GridQueueIjEESO_EEEvDpT0_
.visible .entry _ZN6thrust24THRUST_300001_SM_1000_NS8cuda_cub4core6detail13_kernel_agentINS1_8__reduce11ReduceAgentINS0_12zip_iteratorIN4cuda3std3__45tupleIJNS0_10device_ptrIdEENS0_17counting_iteratorIlNS0_11use_defaultESF_SF_EEEEEEEPNSB_IJdlEEESJ_iNS1_9__extrema9arg_max_fIdl13compare_valueEEEEJSI_SK_iN3cub18CUB_300001_SM_100013GridEvenShareIiEENSR_9GridQueueIjEESO_EEEvDpT0_(
	.param .align 8 .b8 _ZN6thrust24THRUST_300001_SM_1000_NS8cuda_cub4core6detail13_kernel_agentINS1_8__reduce11ReduceAgentINS0_12zip_iteratorIN4cuda3std3__45tupleIJNS0_10device_ptrIdEENS0_17counting_iteratorIlNS0_11use_defaultESF_SF_EEEEEEEPNSB_IJdlEEESJ_iNS1_9__extrema9arg_max_fIdl13compare_valueEEEEJSI_SK_iN3cub18CUB_300001_SM_100013GridEvenShareIiEENSR_9GridQueueIjEESO_EEEvDpT0__param_0[16],
	.param .u64 .ptr .align 1 _ZN6thrust24THRUST_300001_SM_1000_NS8cuda_cub4core6detail13_kernel_agentINS1_8__reduce11ReduceAgentINS0_12zip_iteratorIN4cuda3std3__45tupleIJNS0_10device_ptrIdEENS0_17counting_iteratorIlNS0_11use_defaultESF_SF_EEEEEEEPNSB_IJdlEEESJ_iNS1_9__extrema9arg_max_fIdl13compare_valueEEEEJSI_SK_iN3cub18CUB_300001_SM_100013GridEvenShareIiEENSR_9GridQueueIjEESO_EEEvDpT0__param_1,
	.param .u32 _ZN6thrust24THRUST_300001_SM_1000_NS8cuda_cub4core6detail13_kernel_agentINS1_8__reduce11ReduceAgentINS0_12zip_iteratorIN4cuda3std3__45tupleIJNS0_10device_ptrIdEENS0_17counting_iteratorIlNS0_11use_defaultESF_SF_EEEEEEEPNSB_IJdlEEESJ_iNS1_9__extrema9arg_max_fIdl13compare_valueEEEEJSI_SK_iN3cub18CUB_300001_SM_100013GridEvenShareIiEENSR_9GridQueueIjEESO_EEEvDpT0__param_2,
	.param .align 4 .b8 _ZN6thrust24THRUST_300001_SM_1000_NS8cuda_cub4core6detail13_kernel_agentINS1_8__reduce11ReduceAgentINS0_12zip_iteratorIN4cuda3std3__45tupleIJNS0_10device_ptrIdEENS0_17counting_iteratorIlNS0_11use_defaultESF_SF_EEEEEEEPNSB_IJdlEEESJ_iNS1_9__extrema9arg_max_fIdl13compare_valueEEEEJSI_SK_iN3cub18CUB_300001_SM_100013GridEvenShareIiEENSR_9GridQueueIjEESO_EEEvDpT0__param_3[40],
	.param .align 8 .b8 _ZN6thrust24THRUST_300001_SM_1000_NS8cuda_cub4core6detail13_kernel_agentINS1_8__reduce11ReduceAgentINS0_12zip_iteratorIN4cuda3std3__45tupleIJNS0_10device_ptrIdEENS0_17counting_iteratorIlNS0_11use_defaultESF_SF_EEEEEEEPNSB_IJdlEEESJ_iNS1_9__extrema9arg_max_fIdl13compare_valueEEEEJSI_SK_iN3cub18CUB_300001_SM_100013GridEvenShareIiEENSR_9GridQueueIjEESO_EEEvDpT0__param_4[8],
	.param .align 1 .b8 _ZN6thrust24THRUST_300001_SM_1000_NS8cuda_cub4core6detail13_kernel_agentINS1_8__reduce11ReduceAgentINS0_12zip_iteratorIN4cuda3std3__45tupleIJNS0_10device_ptrIdEENS0_17counting_iteratorIlNS0_11use_defaultESF_SF_EEEEEEEPNSB_IJdlEEESJ_iNS1_9__extrema9arg_max_fIdl13compare_valueEEEEJSI_SK_iN3cub18CUB_300001_SM_100013GridEvenShareIiEENSR_9GridQueueIjEESO_EEEvDpT0__param_5[1]
)
.maxntid 256
{
	.reg .pred 	%p<215>;
	.reg .b32 	%r<437>;
	.reg .b64 	%rd<318>;
	.reg .b64 	%fd<352>;

	ld.param.u64 	%rd3, [_ZN6thrust24THRUST_300001_SM_1000_NS8cuda_cub4core6detail13_kernel_agentINS1_8__reduce11ReduceAgentINS0_12zip_iteratorIN4cuda3std3__45tupleIJNS0_10device_ptrIdEENS0_17counting_iteratorIlNS0_11use_defaultESF_SF_EEEEEEEPNSB_IJdlEEESJ_iNS1_9__extrema9arg_max_fIdl13compare_valueEEEEJSI_SK_iN3cub18CUB_300001_SM_100013GridEvenShareIiEENSR_9GridQueueIjEESO_EEEvDpT0__param_0+8];
	ld.param.u64 	%rd181, [_ZN6thrust24THRUST_300001_SM_1000_NS8cuda_cub4core6detail13_kernel_agentINS1_8__reduce11ReduceAgentINS0_12zip_iteratorIN4cuda3std3__45tupleIJNS0_10device_ptrIdEENS0_17counting_iteratorIlNS0_11use_defaultESF_SF_EEEEEEEPNSB_IJdlEEESJ_iNS1_9__extrema9arg_max_fIdl13compare_valueEEEEJSI_SK_iN3cub18CUB_300001_SM_100013GridEvenShareIiEENSR_9GridQueueIjEESO_EEEvDpT0__param_0];
	ld.param.u64 	%rd182, [_ZN6thrust24THRUST_300001_SM_1000_NS8cuda_cub4core6detail13_kernel_agentINS1_8__reduce11ReduceAgentINS0_12zip_iteratorIN4cuda3std3__45tupleIJNS0_10device_ptrIdEENS0_17counting_iteratorIlNS0_11use_defaultESF_SF_EEEEEEEPNSB_IJdlEEESJ_iNS1_9__extrema9arg_max_fIdl13compare_valueEEEEJSI_SK_iN3cub18CUB_300001_SM_100013GridEvenShareIiEENSR_9GridQueueIjEESO_EEEvDpT0__param_4];
	ld.param.u32 	%r66, [_ZN6thrust24THRUST_300001_SM_1000_NS8cuda_cub4core6detail13_kernel_agentINS1_8__reduce11ReduceAgentINS0_12zip_iteratorIN4cuda3std3__45tupleIJNS0_10device_ptrIdEENS0_17counting_iteratorIlNS0_11use_defaultESF_SF_EEEEEEEPNSB_IJdlEEESJ_iNS1_9__extrema9arg_max_fIdl13compare_valueEEEEJSI_SK_iN3cub18CUB_300001_SM_100013GridEvenShareIiEENSR_9GridQueueIjEESO_EEEvDpT0__param_2];
	cvta.to.global.u64 	%rd1, %rd182;
	cvta.to.global.u64 	%rd2, %rd181;
	mov.u32 	%r1, %ctaid.x;
	mul.lo.s32 	%r2, %r1, 1280;
	mov.u32 	%r67, %nctaid.x;
	mul.lo.s32 	%r3, %r67, 1280;
	add.s32 	%r68, %r2, 1280;
	setp.le.s32 	%p1, %r68, %r66;
	@%p1 bra 	$L__BB3_121;
	sub.s32 	%r4, %r66, %r2;
	mov.u32 	%r5, %tid.x;
	setp.ge.s32 	%p98, %r5, %r4;
	mov.f64 	%fd298, 0d0000000000000000;
	mov.b64 	%rd264, 0;
	mov.u32 	%r420, %r5;
	@%p98 bra 	$L__BB3_3;
	add.s32 	%r190, %r2, %r5;
	cvt.s64.s32 	%rd219, %r190;
	mul.wide.s32 	%rd220, %r190, 8;
	add.s64 	%rd221, %rd2, %rd220;
	add.s64 	%rd264, %rd3, %rd219;
	ld.global.f64 	%fd298, [%rd221];
	add.s32 	%r420, %r5, 256;
$L__BB3_3:
	setp.ge.s32 	%p99, %r420, %r4;
	@%p99 bra 	$L__BB3_25;
	not.b32 	%r191, %r420;
	add.s32 	%r192, %r66, %r191;
	sub.s32 	%r8, %r192, %r2;
	and.b32  	%r193, %r8, 768;
	setp.eq.s32 	%p100, %r193, 768;
	@%p100 bra 	$L__BB3_10;
	add.s32 	%r418, %r420, %r2;
	shr.u32 	%r194, %r8, 8;
	add.s32 	%r195, %r194, 1;
	and.b32  	%r196, %r195, 3;
	neg.s32 	%r417, %r196;
$L__BB3_6:
	.pragma "nounroll";
	mov.u64 	%rd6, %rd264;
	mov.f64 	%fd3, %fd298;
	cvt.s64.s32 	%rd223, %r418;
	add.s64 	%rd7, %rd3, %rd223;
	mul.wide.s32 	%rd224, %r418, 8;
	add.s64 	%rd225, %rd2, %rd224;
	ld.global.f64 	%fd4, [%rd225];
	abs.f64 	%fd5, %fd3;
	abs.f64 	%fd6, %fd4;
	setp.lt.f64 	%p101, %fd5, %fd6;
	mov.u64 	%rd264, %rd7;
	mov.f64 	%fd298, %fd4;
	@%p101 bra 	$L__BB3_9;
	setp.lt.f64 	%p102, %fd6, %fd5;
	mov.u64 	%rd264, %rd6;
	mov.f64 	%fd298, %fd3;
	@%p102 bra 	$L__BB3_9;
	setp.lt.s64 	%p103, %rd6, %rd7;
	min.s64 	%rd264, %rd6, %rd7;
	selp.f64 	%fd298, %fd3, %fd4, %p103;
$L__BB3_9:
	add.s32 	%r420, %r420, 256;
	add.s32 	%r418, %r418, 256;
	add.s32 	%r417, %r417, 1;
	setp.ne.s32 	%p104, %r417, 0;
	@%p104 bra 	$L__BB3_6;
$L__BB3_10:
	setp.lt.u32 	%p105, %r8, 768;
	@%p105 bra 	$L__BB3_25;
	add.s32 	%r421, %r420, %r2;
	add.s32 	%r424, %r421, 256;
	add.s32 	%r423, %r421, 512;
	add.s32 	%r422, %r421, 768;
	add.s64 	%rd12, %rd2, 4096;
$L__BB3_12:
	cvt.s64.s32 	%rd226, %r424;
	add.s64 	%rd14, %rd3, %rd226;
	cvt.s64.s32 	%rd227, %r423;
	add.s64 	%rd15, %rd3, %rd227;
	cvt.s64.s32 	%rd228, %r422;
	add.s64 	%rd16, %rd3, %rd228;
	cvt.s64.s32 	%rd229, %r421;
	mul.wide.s32 	%rd230, %r421, 8;
	add.s64 	%rd17, %rd12, %rd230;
	add.s64 	%rd18, %rd3, %rd229;
	ld.global.f64 	%fd12, [%rd17+-4096];
	abs.f64 	%fd13, %fd298;
	abs.f64 	%fd14, %fd12;
	setp.lt.f64 	%p106, %fd13, %fd14;
	mov.u64 	%rd261, %rd18;
	mov.f64 	%fd295, %fd12;
	@%p106 bra 	$L__BB3_15;
	setp.lt.f64 	%p107, %fd14, %fd13;
	mov.u64 	%rd261, %rd264;
	mov.f64 	%fd295, %fd298;
	@%p107 bra 	$L__BB3_15;
	setp.lt.s64 	%p108, %rd264, %rd18;
	min.s64 	%rd261, %rd264, %rd18;
	selp.f64 	%fd295, %fd298, %fd12, %p108;
$L__BB3_15:
	ld.global.f64 	%fd17, [%rd17+-2048];
	abs.f64 	%fd18, %fd295;
	abs.f64 	%fd19, %fd17;
	setp.lt.f64 	%p109, %fd18, %fd19;
	mov.u64 	%rd262, %rd14;
	mov.f64 	%fd296, %fd17;
	@%p109 bra 	$L__BB3_18;
	setp.lt.f64 	%p110, %fd19, %fd18;
	mov.u64 	%rd262, %rd261;
	mov.f64 	%fd296, %fd295;
	@%p110 bra 	$L__BB3_18;
	setp.lt.s64 	%p111, %rd261, %rd14;
	min.s64 	%rd262, %rd261, %rd14;
	selp.f64 	%fd296, %fd295, %fd17, %p111;
$L__BB3_18:
	ld.global.f64 	%fd22, [%rd17];
	abs.f64 	%fd23, %fd296;
	abs.f64 	%fd24, %fd22;
	setp.lt.f64 	%p112, %fd23, %fd24;
	mov.u64 	%rd263, %rd15;
	mov.f64 	%fd297, %fd22;
	@%p112 bra 	$L__BB3_21;
	setp.lt.f64 	%p113, %fd24, %fd23;
	mov.u64 	%rd263, %rd262;
	mov.f64 	%fd297, %fd296;
	@%p113 bra 	$L__BB3_21;
	setp.lt.s64 	%p114, %rd262, %rd15;
	min.s64 	%rd263, %rd262, %rd15;
	selp.f64 	%fd297, %fd296, %fd22, %p114;
$L__BB3_21:
	ld.global.f64 	%fd27, [%rd17+2048];
	abs.f64 	%fd28, %fd297;
	abs.f64 	%fd29, %fd27;
	setp.lt.f64 	%p115, %fd28, %fd29;
	mov.u64 	%rd264, %rd16;
	mov.f64 	%fd298, %fd27;
	@%p115 bra 	$L__BB3_24;
	setp.lt.f64 	%p116, %fd29, %fd28;
	mov.u64 	%rd264, %rd263;
	mov.f64 	%fd298, %fd297;
	@%p116 bra 	$L__BB3_24;
	setp.lt.s64 	%p117, %rd263, %rd16;
	min.s64 	%rd264, %rd263, %rd16;
	selp.f64 	%fd298, %fd297, %fd27, %p117;
$L__BB3_24:
	add.s32 	%r420, %r420, 1024;
	add.s32 	%r424, %r424, 1024;
	add.s32 	%r423, %r423, 1024;
	add.s32 	%r422, %r422, 1024;
	add.s32 	%r421, %r421, 1024;
	setp.lt.s32 	%p118, %r420, %r4;
	@%p118 bra 	$L__BB3_12;
$L__BB3_25:
	setp.lt.s32 	%p119, %r4, 256;
	@%p119 bra 	$L__BB3_70;
	// begin inline asm
	mov.u32 %r310, %laneid;
	// end inline asm
	mov.b64 	%rd241, %fd298;
	mov.b64 	{%r312, %r317}, %rd241;
	mov.b32 	%r328, 1;
	mov.b32 	%r329, 31;
	mov.b32 	%r330, -1;
	// begin inline asm
	shfl.sync.down.b32 %r311, %r312, %r328, %r329, %r330;
	// end inline asm
	// begin inline asm
	shfl.sync.down.b32 %r316, %r317, %r328, %r329, %r330;
	// end inline asm
	mov.b64 	%rd242, {%r311, %r316};
	mov.b64 	%fd33, %rd242;
	mov.b64 	{%r322, %r327}, %rd264;
	// begin inline asm
	shfl.sync.down.b32 %r321, %r322, %r328, %r329, %r330;
	// end inline asm
	// begin inline asm
	shfl.sync.down.b32 %r326, %r327, %r328, %r329, %r330;
	// end inline asm
	mov.b64 	%rd28, {%r321, %r326};
	setp.gt.s32 	%p171, %r310, 30;
	mov.u64 	%rd266, %rd264;
	mov.f64 	%fd300, %fd298;
	@%p171 bra 	$L__BB3_30;
	abs.f64 	%fd34, %fd298;
	abs.f64 	%fd35, %fd33;
	setp.lt.f64 	%p172, %fd34, %fd35;
	mov.u64 	%rd266, %rd28;
	mov.f64 	%fd300, %fd33;
	@%p172 bra 	$L__BB3_30;
	setp.lt.f64 	%p173, %fd35, %fd34;
	mov.u64 	%rd266, %rd264;
	mov.f64 	%fd300, %fd298;
	@%p173 bra 	$L__BB3_30;
	setp.lt.s64 	%p174, %rd264, %rd28;
	min.s64 	%rd266, %rd264, %rd28;
	selp.f64 	%fd300, %fd298, %fd33, %p174;
$L__BB3_30:
	mov.b64 	%rd243, %fd300;
	mov.b64 	{%r332, %r337}, %rd243;
	mov.b32 	%r348, 2;
	mov.b32 	%r349, 31;
	mov.b32 	%r350, -1;
	// begin inline asm
	shfl.sync.down.b32 %r331, %r332, %r348, %r349, %r350;
	// end inline asm
	// begin inline asm
	shfl.sync.down.b32 %r336, %r337, %r348, %r349, %r350;
	// end inline asm
	mov.b64 	%rd244, {%r331, %r336};
	mov.b64 	%fd38, %rd244;
	mov.b64 	{%r342, %r347}, %rd266;
	// begin inline asm
	shfl.sync.down.b32 %r341, %r342, %r348, %r349, %r350;
	// end inline asm
	// begin inline asm
	shfl.sync.down.b32 %r346, %r347, %r348, %r349, %r350;
	// end inline asm
	mov.b64 	%rd31, {%r341, %r346};
	setp.gt.s32 	%p175, %r310, 29;
	mov.u64 	%rd267, %rd266;
	mov.f64 	%fd301, %fd300;
	@%p175 bra 	$L__BB3_34;
	abs.f64 	%fd39, %fd300;
	abs.f64 	%fd40, %fd38;
	setp.lt.f64 	%p176, %fd39, %fd40;
	mov.u64 	%rd267, %rd31;
	mov.f64 	%fd301, %fd38;
	@%p176 bra 	$L__BB3_34;
	setp.lt.f64 	%p177, %fd40, %fd39;
	mov.u64 	%rd267, %rd266;
	mov.f64 	%fd301, %fd300;
	@%p177 bra 	$L__BB3_34;
	setp.lt.s64 	%p178, %rd266, %rd31;
	min.s64 	%rd267, %rd266, %rd31;
	selp.f64 	%fd301, %fd300, %fd38, %p178;
$L__BB3_34:
	mov.b64 	%rd245, %fd301;
	mov.b64 	{%r352, %r357}, %rd245;
	mov.b32 	%r368, 4;
	mov.b32 	%r369, 31;
	mov.b32 	%r370, -1;
	// begin inline asm
	shfl.sync.down.b32 %r351, %r352, %r368, %r369, %r370;
	// end inline asm
	// begin inline asm
	shfl.sync.down.b32 %r356, %r357, %r368, %r369, %r370;
	// end inline asm
	mov.b64 	%rd246, {%r351, %r356};
	mov.b64 	%fd43, %rd246;
	mov.b64 	{%r362, %r367}, %rd267;
	// begin inline asm
	shfl.sync.down.b32 %r361, %r362, %r368, %r369, %r370;
	// end inline asm
	// begin inline asm
	shfl.sync.down.b32 %r366, %r367, %r368, %r369, %r370;
	// end inline asm
	mov.b64 	%rd34, {%r361, %r366};
	setp.gt.s32 	%p179, %r310, 27;
	mov.u64 	%rd268, %rd267;
	mov.f64 	%fd302, %fd301;
	@%p179 bra 	$L__BB3_38;
	abs.f64 	%fd44, %fd301;
	abs.f64 	%fd45, %fd43;
	setp.lt.f64 	%p180, %fd44, %fd45;
	mov.u64 	%rd268, %rd34;
	mov.f64 	%fd302, %fd43;
	@%p180 bra 	$L__BB3_38;
	setp.lt.f64 	%p181, %fd45, %fd44;
	mov.u64 	%rd268, %rd267;
	mov.f64 	%fd302, %fd301;
	@%p181 bra 	$L__BB3_38;
	setp.lt.s64 	%p182, %rd267, %rd34;
	min.s64 	%rd268, %rd267, %rd34;
	selp.f64 	%fd302, %fd301, %fd43, %p182;
$L__BB3_38:
	mov.b64 	%rd247, %fd302;
	mov.b64 	{%r372, %r377}, %rd247;
	mov.b32 	%r388, 8;
	mov.b32 	%r389, 31;
	mov.b32 	%r390, -1;
	// begin inline asm
	shfl.sync.down.b32 %r371, %r372, %r388, %r389, %r390;
	// end inline asm
	// begin inline asm
	shfl.sync.down.b32 %r376, %r377, %r388, %r389, %r390;
	// end inline asm
	mov.b64 	%rd248, {%r371, %r376};
	mov.b64 	%fd48, %rd248;
	mov.b64 	{%r382, %r387}, %rd268;
	// begin inline asm
	shfl.sync.down.b32 %r381, %r382, %r388, %r389, %r390;
	// end inline asm
	// begin inline asm
	shfl.sync.down.b32 %r386, %r387, %r388, %r389, %r390;
	// end inline asm
	mov.b64 	%rd37, {%r381, %r386};
	setp.gt.s32 	%p183, %r310, 23;
	mov.u64 	%rd269, %rd268;
	mov.f64 	%fd303, %fd302;
	@%p183 bra 	$L__BB3_42;
	abs.f64 	%fd49, %fd302;
	abs.f64 	%fd50, %fd48;
	setp.lt.f64 	%p184, %fd49, %fd50;
	mov.u64 	%rd269, %rd37;
	mov.f64 	%fd303, %fd48;
	@%p184 bra 	$L__BB3_42;
	setp.lt.f64 	%p185, %fd50, %fd49;
	mov.u64 	%rd269, %rd268;
	mov.f64 	%fd303, %fd302;
	@%p185 bra 	$L__BB3_42;
	setp.lt.s64 	%p186, %rd268, %rd37;
	min.s64 	%rd269, %rd268, %rd37;
	selp.f64 	%fd303, %fd302, %fd48, %p186;
$L__BB3_42:
	mov.b64 	%rd249, %fd303;
	mov.b64 	{%r392, %r397}, %rd249;
	mov.b32 	%r408, 16;
	mov.b32 	%r409, 31;
	mov.b32 	%r410, -1;
	// begin inline asm
	shfl.sync.down.b32 %r391, %r392, %r408, %r409, %r410;
	// end inline asm
	// begin inline asm
	shfl.sync.down.b32 %r396, %r397, %r408, %r409, %r410;
	// end inline asm
	mov.b64 	%rd250, {%r391, %r396};
	mov.b64 	%fd53, %rd250;
	mov.b64 	{%r402, %r407}, %rd269;
	// begin inline asm
	shfl.sync.down.b32 %r401, %r402, %r408, %r409, %r410;
	// end inline asm
	// begin inline asm
	shfl.sync.down.b32 %r406, %r407, %r408, %r409, %r410;
	// end inline asm
	mov.b64 	%rd40, {%r401, %r406};
	setp.gt.s32 	%p187, %r310, 15;
	mov.u64 	%rd317, %rd269;
	mov.f64 	%fd351, %fd303;
	@%p187 bra 	$L__BB3_46;
	abs.f64 	%fd54, %fd303;
	abs.f64 	%fd55, %fd53;
	setp.lt.f64 	%p188, %fd54, %fd55;
	mov.u64 	%rd317, %rd40;
	mov.f64 	%fd351, %fd53;
	@%p188 bra 	$L__BB3_46;
	setp.lt.f64 	%p189, %fd55, %fd54;
	mov.u64 	%rd317, %rd269;
	mov.f64 	%fd351, %fd303;
	@%p189 bra 	$L__BB3_46;
	setp.lt.s64 	%p190, %rd269, %rd40;
	min.s64 	%rd317, %rd269, %rd40;
	selp.f64 	%fd351, %fd303, %fd53, %p190;
$L__BB3_46:
	setp.ne.s32 	%p191, %r310, 0;
	@%p191 bra 	$L__BB3_48;
	shr.u32 	%r411, %r5, 1;
	and.b32  	%r412, %r411, 496;
	mov.u32 	%r413, _ZN6thrust24THRUST_300001_SM_1000_NS8cuda_cub4core6detail5shmemE;
	add.s32 	%r414, %r413, %r412;
	st.shared.f64 	[%r414+8], %fd351;
	st.shared.u64 	[%r414+16], %rd317;
$L__BB3_48:
	bar.sync 	0;
	setp.ne.s32 	%p192, %r5, 0;
	@%p192 bra 	$L__BB3_208;
	ld.shared.f64 	%fd58, [_ZN6thrust24THRUST_300001_SM_1000_NS8cuda_cub4core6detail5shmemE+24];
	ld.shared.u64 	%rd43, [_ZN6thrust24THRUST_300001_SM_1000_NS8cuda_cub4core6detail5shmemE+32];
	abs.f64 	%fd59, %fd351;
	abs.f64 	%fd60, %fd58;
	setp.lt.f64 	%p193, %fd59, %fd60;
	mov.u64 	%rd271, %rd43;
	mov.f64 	%fd305, %fd58;
	@%p193 bra 	$L__BB3_52;
	setp.lt.f64 	%p194, %fd60, %fd59;
	mov.u64 	%rd271, %rd317;
	mov.f64 	%fd305, %fd351;
	@%p194 bra 	$L__BB3_52;
	setp.lt.s64 	%p195, %rd317, %rd43;
	min.s64 	%rd271, %rd317, %rd43;
	selp.f64 	%fd305, %fd351, %fd58, %p195;
$L__BB3_52:
	ld.shared.f64 	%fd63, [_ZN6thrust24THRUST_300001_SM_1000_NS8cuda_cub4core6detail5shmemE+40];
	ld.shared.u64 	%rd46, [_ZN6thrust24THRUST_300001_SM_1000_NS8cuda_cub4core6detail5shmemE+48];
	abs.f64 	%fd64, %fd305;
	abs.f64 	%fd65, %fd63;
	setp.lt.f64 	%p196, %fd64, %fd65;
	mov.u64 	%rd272, %rd46;
	mov.f64 	%fd306, %fd63;
	@%p196 bra 	$L__BB3_55;
	setp.lt.f64 	%p197, %fd65, %fd64;
	mov.u64 	%rd272, %rd271;
	mov.f64 	%fd306, %fd305;
	@%p197 bra 	$L__BB3_55;
	setp.lt.s64 	%p198, %rd271, %rd46;
	min.s64 	%rd272, %rd271, %rd46;
	selp.f64 	%fd306, %fd305, %fd63, %p198;
$L__BB3_55:
	ld.shared.f64 	%fd68, [_ZN6thrust24THRUST_300001_SM_1000_NS8cuda_cub4core6detail5shmemE+56];
	ld.shared.u64 	%rd49, [_ZN6thrust24THRUST_300001_SM_1000_NS8cuda_cub4core6detail5shmemE+64];
	abs.f64 	%fd69, %fd306;
	abs.f64 	%fd70, %fd68;
	setp.lt.f64 	%p199, %fd69, %fd70;
	mov.u64 	%rd273, %rd49;
	mov.f64 	%fd307, %fd68;
	@%p199 bra 	$L__BB3_58;
	setp.lt.f64 	%p200, %fd70, %fd69;
	mov.u64 	%rd273, %rd272;
	mov.f64 	%fd307, %fd306;
	@%p200 bra 	$L__BB3_58;
	setp.lt.s64 	%p201, %rd272, %rd49;
	min.s64 	%rd273, %rd272, %rd49;
	selp.f64 	%fd307, %fd306, %fd68, %p201;
$L__BB3_58:
	ld.shared.f64 	%fd73, [_ZN6thrust24THRUST_300001_SM_1000_NS8cuda_cub4core6detail5shmemE+72];
	ld.shared.u64 	%rd52, [_ZN6thrust24THRUST_300001_SM_1000_NS8cuda_cub4core6detail5shmemE+80];
	abs.f64 	%fd74, %fd307;
	abs.f64 	%fd75, %fd73;
	setp.lt.f64 	%p202, %fd74, %fd75;
	mov.u64 	%rd274, %rd52;
	mov.f64 	%fd308, %fd73;
	@%p202 bra 	$L__BB3_61;
	setp.lt.f64 	%p203, %fd75, %fd74;
	mov.u64 	%rd274, %rd273;
	mov.f64 	%fd308, %fd307;
	@%p203 bra 	$L__BB3_61;
	setp.lt.s64 	%p204, %rd273, %rd52;
	min.s64 	%rd274, %rd273, %rd52;
	selp.f64 	%fd308, %fd307, %fd73, %p204;
$L__BB3_61:
	ld.shared.f64 	%fd78, [_ZN6thrust24THRUST_300001_SM_1000_NS8cuda_cub4core6detail5shmemE+88];
	ld.shared.u64 	%rd55, [_ZN6thrust24THRUST_300001_SM_1000_NS8cuda_cub4core6detail5shmemE+96];
	abs.f64 	%fd79, %fd308;
	abs.f64 	%fd80, %fd78;
	setp.lt.f64 	%p205, %fd79, %fd80;
	mov.u64 	%rd275, %rd55;
	mov.f64 	%fd309, %fd78;
	@%p205 bra 	$L__BB3_64;
	setp.lt.f64 	%p206, %fd80, %fd79;
	mov.u64 	%rd275, %rd274;
	mov.f64 	%fd309, %fd308;
	@%p206 bra 	$L__BB3_64;
	setp.lt.s64 	%p207, %rd274, %rd55;
	min.s64 	%rd275, %rd274, %rd55;
	selp.f64 	%fd309, %fd308, %fd78, %p207;
$L__BB3_64:
	ld.shared.f64 	%fd83, [_ZN6thrust24THRUST_300001_SM_1000_NS8cuda_cub4core6detail5shmemE+104];
	ld.shared.u64 	%rd58, [_ZN6thrust24THRUST_300001_SM_1000_NS8cuda_cub4core6detail5shmemE+112];
	abs.f64 	%fd84, %fd309;
	abs.f64 	%fd85, %fd83;
	setp.lt.f64 	%p208, %fd84, %fd85;
	mov.u64 	%rd276, %rd58;
	mov.f64 	%fd310, %fd83;
	@%p208 bra 	$L__BB3_67;
	setp.lt.f64 	%p209, %fd85, %fd84;
	mov.u64 	%rd276, %rd275;
	mov.f64 	%fd310, %fd309;
	@%p209 bra 	$L__BB3_67;
	setp.lt.s64 	%p210, %rd275, %rd58;
	min.s64 	%rd276, %rd275, %rd58;
	selp.f64 	%fd310, %fd309, %fd83, %p210;
$L__BB3_67:
	ld.shared.f64 	%fd88, [_ZN6thrust24THRUST_300001_SM_1000_NS8cuda_cub4core6detail5shmemE+120];
	ld.shared.u64 	%rd61, [_ZN6thrust24THRUST_300001_SM_1000_NS8cuda_cub4core6detail5shmemE+128];
	abs.f64 	%fd89, %fd310;
	abs.f64 	%fd90, %fd88;
	setp.lt.f64 	%p211, %fd89, %fd90;
	mov.u64 	%rd317, %rd61;
	mov.f64 	%fd351, %fd88;
	@%p211 bra 	$L__BB3_208;
	setp.lt.f64 	%p212, %fd90, %fd89;
	mov.u64 	%rd317, %rd276;
	mov.f64 	%fd351, %fd310;
	@%p212 bra 	$L__BB3_208;
	setp.lt.s64 	%p213, %rd276, %rd61;
	min.s64 	%rd317, %rd276, %rd61;
	selp.f64 	%fd351, %fd310, %fd88, %p213;
	bra.uni 	$L__BB3_208;
$L__BB3_70:
	// begin inline asm
	mov.u32 %r197, %laneid;
	// end inline asm
	and.b32  	%r218, %r5, 992;
	add.s32 	%r219, %r218, 32;
	setp.gt.s32 	%p120, %r219, %r4;
	not.b32 	%r220, %r218;
	add.s32 	%r221, %r4, %r220;
	selp.b32 	%r216, %r221, 31, %p120;
	mov.b64 	%rd231, %fd298;
	mov.b64 	{%r199, %r204}, %rd231;
	mov.b32 	%r215, 1;
	mov.b32 	%r217, -1;
	// begin inline asm
	shfl.sync.down.b32 %r198, %r199, %r215, %r216, %r217;
	// end inline asm
	// begin inline asm
	shfl.sync.down.b32 %r203, %r204, %r215, %r216, %r217;
	// end inline asm
	mov.b64 	%rd232, {%r198, %r203};
	mov.b64 	%fd92, %rd232;
	mov.b64 	{%r209, %r214}, %rd264;
	// begin inline asm
	shfl.sync.down.b32 %r208, %r209, %r215, %r216, %r217;
	// end inline asm
	// begin inline asm
	shfl.sync.down.b32 %r213, %r214, %r215, %r216, %r217;
	// end inline asm
	mov.b64 	%rd63, {%r208, %r213};
	setp.ge.s32 	%p121, %r197, %r216;
	mov.u64 	%rd277, %rd264;
	mov.f64 	%fd311, %fd298;
	@%p121 bra 	$L__BB3_74;
	abs.f64 	%fd93, %fd298;
	abs.f64 	%fd94, %fd92;
	setp.lt.f64 	%p122, %fd93, %fd94;
	mov.u64 	%rd277, %rd63;
	mov.f64 	%fd311, %fd92;
	@%p122 bra 	$L__BB3_74;
	setp.lt.f64 	%p123, %fd94, %fd93;
	mov.u64 	%rd277, %rd264;
	mov.f64 	%fd311, %fd298;
	@%p123 bra 	$L__BB3_74;
	setp.lt.s64 	%p124, %rd264, %rd63;
	min.s64 	%rd277, %rd264, %rd63;
	selp.f64 	%fd311, %fd298, %fd92, %p124;
$L__BB3_74:
	mov.b64 	%rd233, %fd311;
	mov.b64 	{%r223, %r228}, %rd233;
	mov.b32 	%r239, 2;
	mov.b32 	%r241, -1;
	// begin inline asm
	shfl.sync.down.b32 %r222, %r223, %r239, %r216, %r241;
	// end inline asm
	// begin inline asm
	shfl.sync.down.b32 %r227, %r228, %r239, %r216, %r241;
	// end inline asm
	mov.b64 	%rd234, {%r222, %r227};
	mov.b64 	%fd97, %rd234;
	mov.b64 	{%r233, %r238}, %rd277;
	// begin inline asm
	shfl.sync.down.b32 %r232, %r233, %r239, %r216, %r241;
	// end inline asm
	// begin inline asm
	shfl.sync.down.b32 %r237, %r238, %r239, %r216, %r241;
	// end inline asm
	mov.b64 	%rd66, {%r232, %r237};
	add.s32 	%r242, %r197, 2;
	setp.gt.s32 	%p125, %r242, %r216;
	mov.u64 	%rd278, %rd277;
	mov.f64 	%fd312, %fd311;
	@%p125 bra 	$L__BB3_78;
	abs.f64 	%fd98, %fd311;
	abs.f64 	%fd99, %fd97;
	setp.lt.f64 	%p126, %fd98, %fd99;
	mov.u64 	%rd278, %rd66;
	mov.f64 	%fd312, %fd97;
	@%p126 bra 	$L__BB3_78;
	setp.lt.f64 	%p127, %fd99, %fd98;
	mov.u64 	%rd278, %rd277;
	mov.f64 	%fd312, %fd311;
	@%p127 bra 	$L__BB3_78;
	setp.lt.s64 	%p128, %rd277, %rd66;
	min.s64 	%rd278, %rd277, %rd66;
	selp.f64 	%fd312, %fd311, %fd97, %p128;
$L__BB3_78:
	mov.b64 	%rd235, %fd312;
	mov.b64 	{%r244, %r249}, %rd235;
	mov.b32 	%r260, 4;
	mov.b32 	%r262, -1;
	// begin inline asm
	shfl.sync.down.b32 %r243, %r244, %r260, %r216, %r262;
	// end inline asm
	// begin inline asm
	shfl.sync.down.b32 %r248, %r249, %r260, %r216, %r262;
	// end inline asm
	mov.b64 	%rd236, {%r243, %r248};
	mov.b64 	%fd102, %rd236;
	mov.b64 	{%r254, %r259}, %rd278;
	// begin inline asm
	shfl.sync.down.b32 %r253, %r254, %r260, %r216, %r262;
	// end inline asm
	// begin inline asm
	shfl.sync.down.b32 %r258, %r259, %r260, %r216, %r262;
	// end inline asm
	mov.b64 	%rd69, {%r253, %r258};
	add.s32 	%r263, %r197, 4;
	setp.gt.s32 	%p129, %r263, %r216;
	mov.u64 	%rd279, %rd278;
	mov.f64 	%fd313, %fd312;
	@%p129 bra 	$L__BB3_82;
	abs.f64 	%fd103, %fd312;
	abs.f64 	%fd104, %fd102;
	setp.lt.f64 	%p130, %fd103, %fd104;
	mov.u64 	%rd279, %rd69;
	mov.f64 	%fd313, %fd102;
	@%p130 bra 	$L__BB3_82;
	setp.lt.f64 	%p131, %fd104, %fd103;
	mov.u64 	%rd279, %rd278;
	mov.f64 	%fd313, %fd312;
	@%p131 bra 	$L__BB3_82;
	setp.lt.s64 	%p132, %rd278, %rd69;
	min.s64 	%rd279, %rd278, %rd69;
	selp.f64 	%fd313, %fd312, %fd102, %p132;
$L__BB3_82:
	mov.b64 	%rd237, %fd313;
	mov.b64 	{%r265, %r270}, %rd237;
	mov.b32 	%r281, 8;
	mov.b32 	%r283, -1;
	// begin inline asm
	shfl.sync.down.b32 %r264, %r265, %r281, %r216, %r283;
	// end inline asm
	// begin inline asm
	shfl.sync.down.b32 %r269, %r270, %r281, %r216, %r283;
	// end inline asm
	mov.b64 	%rd238, {%r264, %r269};
	mov.b64 	%fd107, %rd238;
	mov.b64 	{%r275, %r280}, %rd279;
	// begin inline asm
	shfl.sync.down.b32 %r274, %r275, %r281, %r216, %r283;
	// end inline asm
	// begin inline asm
	shfl.sync.down.b32 %r279, %r280, %r281, %r216, %r283;
	// end inline asm
	mov.b64 	%rd72, {%r274, %r279};
	add.s32 	%r284, %r197, 8;
	setp.gt.s32 	%p133, %r284, %r216;
	mov.u64 	%rd280, %rd279;
	mov.f64 	%fd314, %fd313;
	@%p133 bra 	$L__BB3_86;
	abs.f64 	%fd108, %fd313;
	abs.f64 	%fd109, %fd107;
	setp.lt.f64 	%p134, %fd108, %fd109;
	mov.u64 	%rd280, %rd72;
	mov.f64 	%fd314, %fd107;
	@%p134 bra 	$L__BB3_86;
	setp.lt.f64 	%p135, %fd109, %fd108;
	mov.u64 	%rd280, %rd279;
	mov.f64 	%fd314, %fd313;
	@%p135 bra 	$L__BB3_86;
	setp.lt.s64 	%p136, %rd279, %rd72;
	min.s64 	%rd280, %rd279, %rd72;
	selp.f64 	%fd314, %fd313, %fd107, %p136;
$L__BB3_86:
	mov.b64 	%rd239, %fd314;
	mov.b64 	{%r286, %r291}, %rd239;
	mov.b32 	%r302, 16;
	mov.b32 	%r304, -1;
	// begin inline asm
	shfl.sync.down.b32 %r285, %r286, %r302, %r216, %r304;
	// end inline asm
	// begin inline asm
	shfl.sync.down.b32 %r290, %r291, %r302, %r216, %r304;
	// end inline asm
	mov.b64 	%rd240, {%r285, %r290};
	mov.b64 	%fd112, %rd240;
	mov.b64 	{%r296, %r301}, %rd280;
	// begin inline asm
	shfl.sync.down.b32 %r295, %r296, %r302, %r216, %r304;
	// end inline asm
	// begin inline asm
	shfl.sync.down.b32 %r300, %r301, %r302, %r216, %r304;
	// end inline asm
	mov.b64 	%rd75, {%r295, %r300};
	add.s32 	%r305, %r197, 16;
	setp.gt.s32 	%p137, %r305, %r216;
	mov.u64 	%rd317, %rd280;
	mov.f64 	%fd351, %fd314;
	@%p137 bra 	$L__BB3_90;
	abs.f64 	%fd113, %fd314;
	abs.f64 	%fd114, %fd112;
	setp.lt.f64 	%p138, %fd113, %fd114;
	mov.u64 	%rd317, %rd75;
	mov.f64 	%fd351, %fd112;
	@%p138 bra 	$L__BB3_90;
	setp.lt.f64 	%p139, %fd114, %fd113;
	mov.u64 	%rd317, %rd280;
	mov.f64 	%fd351, %fd314;
	@%p139 bra 	$L__BB3_90;
	setp.lt.s64 	%p140, %rd280, %rd75;
	min.s64 	%rd317, %rd280, %rd75;
	selp.f64 	%fd351, %fd314, %fd112, %p140;
$L__BB3_90:
	setp.ne.s32 	%p141, %r197, 0;
	@%p141 bra 	$L__BB3_92;
	shr.u32 	%r306, %r5, 1;
	and.b32  	%r307, %r306, 496;
	mov.u32 	%r308, _ZN6thrust24THRUST_300001_SM_1000_NS8cuda_cub4core6detail5shmemE;
	add.s32 	%r309, %r308, %r307;
	st.shared.f64 	[%r309+8], %fd351;
	st.shared.u64 	[%r309+16], %rd317;
$L__BB3_92:
	bar.sync 	0;
	setp.ne.s32 	%p142, %r5, 0;
	@%p142 bra 	$L__BB3_208;
	setp.lt.s32 	%p143, %r4, 33;
	mov.f64 	%fd316, %fd351;
	mov.u64 	%rd282, %rd317;
	@%p143 bra 	$L__BB3_97;
	ld.shared.f64 	%fd117, [_ZN6thrust24THRUST_300001_SM_1000_NS8cuda_cub4core6detail5shmemE+24];
	ld.shared.u64 	%rd78, [_ZN6thrust24THRUST_300001_SM_1000_NS8cuda_cub4core6detail5shmemE+32];
	abs.f64 	%fd118, %fd351;
	abs.f64 	%fd119, %fd117;
	setp.lt.f64 	%p144, %fd118, %fd119;
	mov.f64 	%fd316, %fd117;
	mov.u64 	%rd282, %rd78;
	@%p144 bra 	$L__BB3_97;
	setp.lt.f64 	%p145, %fd119, %fd118;
	mov.f64 	%fd316, %fd351;
	mov.u64 	%rd282, %rd317;
	@%p145 bra 	$L__BB3_97;
	setp.lt.s64 	%p146, %rd317, %rd78;
	min.s64 	%rd282, %rd317, %rd78;
	selp.f64 	%fd316, %fd351, %fd117, %p146;
$L__BB3_97:
	setp.lt.s32 	%p147, %r4, 65;
	mov.f64 	%fd317, %fd316;
	mov.u64 	%rd283, %rd282;
	@%p147 bra 	$L__BB3_101;
	ld.shared.f64 	%fd122, [_ZN6thrust24THRUST_300001_SM_1000_NS8cuda_cub4core6detail5shmemE+40];
	ld.shared.u64 	%rd81, [_ZN6thrust24THRUST_300001_SM_1000_NS8cuda_cub4core6detail5shmemE+48];
	abs.f64 	%fd123, %fd316;
	abs.f64 	%fd124, %fd122;
	setp.lt.f64 	%p148, %fd123, %fd124;
	mov.f64 	%fd317, %fd122;
	mov.u64 	%rd283, %rd81;
	@%p148 bra 	$L__BB3_101;
	setp.lt.f64 	%p149, %fd124, %fd123;
	mov.f64 	%fd317, %fd316;
	mov.u64 	%rd283, %rd282;
	@%p149 bra 	$L__BB3_101;
	setp.lt.s64 	%p150, %rd282, %rd81;
	selp.f64 	%fd317, %fd316, %fd122, %p150;
	min.s64 	%rd283, %rd282, %rd81;
$L__BB3_101:
	setp.lt.s32 	%p151, %r4, 97;
	mov.f64 	%fd318, %fd317;
	mov.u64 	%rd284, %rd283;
	@%p151 bra 	$L__BB3_105;
	ld.shared.f64 	%fd127, [_ZN6thrust24THRUST_300001_SM_1000_NS8cuda_cub4core6detail5shmemE+56];
	ld.shared.u64 	%rd84, [_ZN6thrust24THRUST_300001_SM_1000_NS8cuda_cub4core6detail5shmemE+64];
	abs.f64 	%fd128, %fd317;
	abs.f64 	%fd129, %fd127;
	setp.lt.f64 	%p152, %fd128, %fd129;
	mov.f64 	%fd318, %fd127;
	mov.u64 	%rd284, %rd84;
	@%p152 bra 	$L__BB3_105;
	setp.lt.f64 	%p153, %fd129, %fd128;
	mov.f64 	%fd318, %fd317;
	mov.u64 	%rd284, %rd283;
	@%p153 bra 	$L__BB3_105;
	setp.lt.s64 	%p154, %rd283, %rd84;
	selp.f64 	%fd318, %fd317, %fd127, %p154;
	min.s64 	%rd284, %rd283, %rd84;
$L__BB3_105:
	setp.lt.s32 	%p155, %r4, 129;
	mov.f64 	%fd319, %fd318;
	mov.u64 	%rd285, %rd284;
	@%p155 bra 	$L__BB3_109;
	ld.shared.f64 	%fd132, [_ZN6thrust24THRUST_300001_SM_1000_NS8cuda_cub4core6detail5shmemE+72];
	ld.shared.u64 	%rd87, [_ZN6thrust24THRUST_300001_SM_1000_NS8cuda_cub4core6detail5shmemE+80];
	abs.f64 	%fd133, %fd318;
	abs.f64 	%fd134, %fd132;
	setp.lt.f64 	%p156, %fd133, %fd134;
	mov.f64 	%fd319, %fd132;
	mov.u64 	%rd285, %rd87;
	@%p156 bra 	$L__BB3_109;
	setp.lt.f64 	%p157, %fd134, %fd133;
	mov.f64 	%fd319, %fd318;
	mov.u64 	%rd285, %rd284;
	@%p157 bra 	$L__BB3_109;
	setp.lt.s64 	%p158, %rd284, %rd87;
	selp.f64 	%fd319, %fd318, %fd132, %p158;
	min.s64 	%rd285, %rd284, %rd87;
$L__BB3_109:
	setp.lt.s32 	%p159, %r4, 161;
	mov.f64 	%fd320, %fd319;
	mov.u64 	%rd286, %rd285;
	@%p159 bra 	$L__BB3_113;
	ld.shared.f64 	%fd137, [_ZN6thrust24THRUST_300001_SM_1000_NS8cuda_cub4core6detail5shmemE+88];
	ld.shared.u64 	%rd90, [_ZN6thrust24THRUST_300001_SM_1000_NS8cuda_cub4core6detail5shmemE+96];
	abs.f64 	%fd138, %fd319;
	abs.f64 	%fd139, %fd137;
	setp.lt.f64 	%p160, %fd138, %fd139;
	mov.f64 	%fd320, %fd137;
	mov.u64 	%rd286, %rd90;
	@%p160 bra 	$L__BB3_113;
	setp.lt.f64 	%p161, %fd139, %fd138;
	mov.f64 	%fd320, %fd319;
	mov.u64 	%rd286, %rd285;
	@%p161 bra 	$L__BB3_113;
	setp.lt.s64 	%p162, %rd285, %rd90;
	selp.f64 	%fd320, %fd319, %fd137, %p162;
	min.s64 	%rd286, %rd285, %rd90;
$L__BB3_113:
	setp.lt.s32 	%p163, %r4, 193;
	mov.f64 	%fd321, %fd320;
	mov.u64 	%rd287, %rd286;
	@%p163 bra 	$L__BB3_117;
	ld.shared.f64 	%fd142, [_ZN6thrust24THRUST_300001_SM_1000_NS8cuda_cub4core6detail5shmemE+104];
	ld.shared.u64 	%rd93, [_ZN6thrust24THRUST_300001_SM_1000_NS8cuda_cub4core6detail5shmemE+112];
	abs.f64 	%fd143, %fd320;
	abs.f64 	%fd144, %fd142;
	setp.lt.f64 	%p164, %fd143, %fd144;
	mov.f64 	%fd321, %fd142;
	mov.u64 	%rd287, %rd93;
	@%p164 bra 	$L__BB3_117;
	setp.lt.f64 	%p165, %fd144, %fd143;
	mov.f64 	%fd321, %fd320;
	mov.u64 	%rd287, %rd286;
	@%p165 bra 	$L__BB3_117;
	setp.lt.s64 	%p166, %rd286, %rd93;
	selp.f64 	%fd321, %fd320, %fd142, %p166;
	min.s64 	%rd287, %rd286, %rd93;
$L__BB3_117:
	setp.lt.s32 	%p167, %r4, 225;
	mov.u64 	%rd317, %rd287;
	mov.f64 	%fd351, %fd321;
	@%p167 bra 	$L__BB3_208;
	ld.shared.f64 	%fd147, [_ZN6thrust24THRUST_300001_SM_1000_NS8cuda_cub4core6detail5shmemE+120];
	ld.shared.u64 	%rd96, [_ZN6thrust24THRUST_300001_SM_1000_NS8cuda_cub4core6detail5shmemE+128];
	abs.f64 	%fd148, %fd321;
	abs.f64 	%fd149, %fd147;
	setp.lt.f64 	%p168, %fd148, %fd149;
	mov.u64 	%rd317, %rd96;
	mov.f64 	%fd351, %fd147;
	@%p168 bra 	$L__BB3_208;
	setp.lt.f64 	%p169, %fd149, %fd148;
	mov.u64 	%rd317, %rd287;
	mov.f64 	%fd351, %fd321;
	@%p169 bra 	$L__BB3_208;
	setp.lt.s64 	%p170, %rd287, %rd96;
	selp.f64 	%fd351, %fd321, %fd147, %p170;
	min.s64 	%rd317, %rd287, %rd96;
	bra.uni 	$L__BB3_208;
$L__BB3_121:
	mov.u32 	%r35, %tid.x;
	cvt.s64.s32 	%rd183, %r2;
	add.s64 	%rd98, %rd3, %rd183;
	cvt.u64.u32 	%rd99, %r35;
	add.s64 	%rd184, %rd99, %rd183;
	shl.b64 	%rd185, %rd184, 3;
	add.s64 	%rd186, %rd2, %rd185;
	ld.global.f64 	%fd274, [%rd186];
	add.s32 	%r69, %r35, 256;
	cvt.u64.u32 	%rd187, %r69;
	ld.global.f64 	%fd275, [%rd186+2048];
	add.s32 	%r70, %r35, 512;
	cvt.u64.u32 	%rd188, %r70;
	ld.global.f64 	%fd276, [%rd186+4096];
	add.s32 	%r71, %r35, 768;
	cvt.u64.u32 	%rd189, %r71;
	ld.global.f64 	%fd277, [%rd186+6144];
	or.b32  	%r72, %r35, 1024;
	cvt.u64.u32 	%rd100, %r72;
	add.s64 	%rd305, %rd98, %rd100;
	ld.global.f64 	%fd339, [%rd186+8192];
	abs.f64 	%fd278, %fd274;
	abs.f64 	%fd279, %fd275;
	setp.geu.f64 	%p2, %fd278, %fd279;
	selp.f64 	%fd280, %fd274, %fd275, %p2;
	selp.b64 	%rd190, %rd99, %rd187, %p2;
	abs.f64 	%fd281, %fd280;
	abs.f64 	%fd282, %fd276;
	setp.geu.f64 	%p3, %fd281, %fd282;
	selp.f64 	%fd283, %fd280, %fd276, %p3;
	selp.b64 	%rd191, %rd190, %rd188, %p3;
	abs.f64 	%fd284, %fd283;
	abs.f64 	%fd285, %fd277;
	setp.geu.f64 	%p4, %fd284, %fd285;
	selp.f64 	%fd152, %fd283, %fd277, %p4;
	selp.b64 	%rd102, %rd191, %rd189, %p4;
	abs.f64 	%fd153, %fd152;
	abs.f64 	%fd154, %fd339;
	setp.lt.f64 	%p5, %fd153, %fd154;
	@%p5 bra 	$L__BB3_123;
	setp.lt.f64 	%p6, %fd154, %fd153;
	setp.lt.u64 	%p7, %rd102, %rd100;
	or.pred  	%p8, %p6, %p7;
	selp.f64 	%fd339, %fd152, %fd339, %p8;
	add.s64 	%rd194, %rd98, %rd102;
	selp.b64 	%rd305, %rd194, %rd305, %p8;
$L__BB3_123:
	setp.le.s32 	%p9, %r66, %r3;
	@%p9 bra 	$L__BB3_164;
	setp.ne.s32 	%p10, %r35, 0;
	@%p10 bra 	$L__BB3_126;
	atom.global.add.u32 	%r73, [%rd1+4], 1280;
	add.s32 	%r74, %r73, %r3;
	st.shared.u32 	[_ZN6thrust24THRUST_300001_SM_1000_NS8cuda_cub4core6detail5shmemE+152], %r74;
$L__BB3_126:
	bar.sync 	0;
	ld.shared.u32 	%r427, [_ZN6thrust24THRUST_300001_SM_1000_NS8cuda_cub4core6detail5shmemE+152];
	add.s32 	%r75, %r427, 1280;
	setp.gt.s32 	%p11, %r75, %r66;
	@%p11 bra 	$L__BB3_141;
	mov.f64 	%fd323, %fd339;
	mov.u64 	%rd289, %rd305;
$L__BB3_128:
	cvt.s64.s32 	%rd195, %r427;
	add.s64 	%rd196, %rd99, %rd195;
	shl.b64 	%rd197, %rd196, 3;
	add.s64 	%rd198, %rd2, %rd197;
	add.s64 	%rd290, %rd196, %rd3;
	ld.global.f64 	%fd324, [%rd198];
	add.s64 	%rd291, %rd290, 256;
	ld.global.f64 	%fd325, [%rd198+2048];
	add.s64 	%rd292, %rd290, 512;
	ld.global.f64 	%fd326, [%rd198+4096];
	add.s64 	%rd293, %rd290, 768;
	ld.global.f64 	%fd327, [%rd198+6144];
	add.s64 	%rd305, %rd290, 1024;
	ld.global.f64 	%fd339, [%rd198+8192];
	abs.f64 	%fd163, %fd323;
	abs.f64 	%fd164, %fd324;
	setp.lt.f64 	%p12, %fd163, %fd164;
	@%p12 bra 	$L__BB3_130;
	setp.lt.f64 	%p13, %fd164, %fd163;
	setp.lt.s64 	%p14, %rd289, %rd290;
	or.pred  	%p15, %p13, %p14;
	selp.f64 	%fd324, %fd323, %fd324, %p15;
	selp.b64 	%rd290, %rd289, %rd290, %p15;
$L__BB3_130:
	abs.f64 	%fd167, %fd324;
	abs.f64 	%fd168, %fd325;
	setp.lt.f64 	%p16, %fd167, %fd168;
	@%p16 bra 	$L__BB3_132;
	setp.lt.f64 	%p17, %fd168, %fd167;
	setp.lt.s64 	%p18, %rd290, %rd291;
	or.pred  	%p19, %p17, %p18;
	selp.f64 	%fd325, %fd324, %fd325, %p19;
	selp.b64 	%rd291, %rd290, %rd291, %p19;
$L__BB3_132:
	abs.f64 	%fd171, %fd325;
	abs.f64 	%fd172, %fd326;
	setp.lt.f64 	%p20, %fd171, %fd172;
	@%p20 bra 	$L__BB3_134;
	setp.lt.f64 	%p21, %fd172, %fd171;
	setp.lt.s64 	%p22, %rd291, %rd292;
	or.pred  	%p23, %p21, %p22;
	selp.f64 	%fd326, %fd325, %fd326, %p23;
	selp.b64 	%rd292, %rd291, %rd292, %p23;
$L__BB3_134:
	abs.f64 	%fd175, %fd326;
	abs.f64 	%fd176, %fd327;
	setp.lt.f64 	%p24, %fd175, %fd176;
	@%p24 bra 	$L__BB3_136;
	setp.lt.f64 	%p25, %fd176, %fd175;
	setp.lt.s64 	%p26, %rd292, %rd293;
	or.pred  	%p27, %p25, %p26;
	selp.f64 	%fd327, %fd326, %fd327, %p27;
	selp.b64 	%rd293, %rd292, %rd293, %p27;
$L__BB3_136:
	abs.f64 	%fd179, %fd327;
	abs.f64 	%fd180, %fd339;
	setp.lt.f64 	%p28, %fd179, %fd180;
	@%p28 bra 	$L__BB3_138;
	setp.lt.f64 	%p29, %fd180, %fd179;
	setp.lt.s64 	%p30, %rd293, %rd305;
	or.pred  	%p31, %p29, %p30;
	selp.f64 	%fd339, %fd327, %fd339, %p31;
	selp.b64 	%rd305, %rd293, %rd305, %p31;
$L__BB3_138:
	setp.ne.s32 	%p32, %r35, 0;
	bar.sync 	0;
	@%p32 bra 	$L__BB3_140;
	atom.global.add.u32 	%r76, [%rd1+4], 1280;
	add.s32 	%r77, %r76, %r3;
	st.shared.u32 	[_ZN6thrust24THRUST_300001_SM_1000_NS8cuda_cub4core6detail5shmemE+152], %r77;
$L__BB3_140:
	bar.sync 	0;
	ld.shared.u32 	%r427, [_ZN6thrust24THRUST_300001_SM_1000_NS8cuda_cub4core6detail5shmemE+152];
	add.s32 	%r78, %r427, 1280;
	setp.le.s32 	%p33, %r78, %r66;
	mov.f64 	%fd323, %fd339;
	mov.u64 	%rd289, %rd305;
	@%p33 bra 	$L__BB3_128;
$L__BB3_141:
	setp.le.s32 	%p34, %r66, %r427;
	@%p34 bra 	$L__BB3_164;
	sub.s32 	%r40, %r66, %r427;
	setp.ge.s32 	%p35, %r35, %r40;
	@%p35 bra 	$L__BB3_164;
	not.b32 	%r79, %r35;
	add.s32 	%r80, %r66, %r79;
	sub.s32 	%r41, %r80, %r427;
	and.b32  	%r81, %r41, 768;
	setp.eq.s32 	%p36, %r81, 768;
	mov.u32 	%r431, %r35;
	@%p36 bra 	$L__BB3_149;
	add.s32 	%r429, %r35, %r427;
	shr.u32 	%r82, %r41, 8;
	add.s32 	%r83, %r82, 1;
	and.b32  	%r84, %r83, 3;
	neg.s32 	%r428, %r84;
	mov.u32 	%r431, %r35;
$L__BB3_145:
	.pragma "nounroll";
	mov.u64 	%rd122, %rd305;
	mov.f64 	%fd184, %fd339;
	cvt.s64.s32 	%rd200, %r429;
	add.s64 	%rd123, %rd3, %rd200;
	mul.wide.s32 	%rd201, %r429, 8;
	add.s64 	%rd202, %rd2, %rd201;
	ld.global.f64 	%fd185, [%rd202];
	abs.f64 	%fd186, %fd184;
	abs.f64 	%fd187, %fd185;
	setp.lt.f64 	%p37, %fd186, %fd187;
	mov.f64 	%fd339, %fd185;
	mov.u64 	%rd305, %rd123;
	@%p37 bra 	$L__BB3_148;
	setp.lt.f64 	%p38, %fd187, %fd186;
	mov.f64 	%fd339, %fd184;
	mov.u64 	%rd305, %rd122;
	@%p38 bra 	$L__BB3_148;
	setp.lt.s64 	%p39, %rd122, %rd123;
	selp.f64 	%fd339, %fd184, %fd185, %p39;
	min.s64 	%rd305, %rd122, %rd123;
$L__BB3_148:
	add.s32 	%r431, %r431, 256;
	add.s32 	%r429, %r429, 256;
	add.s32 	%r428, %r428, 1;
	setp.ne.s32 	%p40, %r428, 0;
	@%p40 bra 	$L__BB3_145;
$L__BB3_149:
	setp.lt.u32 	%p41, %r41, 768;
	@%p41 bra 	$L__BB3_164;
	add.s32 	%r432, %r431, %r427;
	add.s32 	%r435, %r432, 256;
	add.s32 	%r434, %r432, 512;
	add.s32 	%r433, %r432, 768;
	add.s64 	%rd128, %rd2, 4096;
$L__BB3_151:
	cvt.s64.s32 	%rd203, %r435;
	add.s64 	%rd130, %rd3, %rd203;
	cvt.s64.s32 	%rd204, %r434;
	add.s64 	%rd131, %rd3, %rd204;
	cvt.s64.s32 	%rd205, %r433;
	add.s64 	%rd132, %rd3, %rd205;
	cvt.s64.s32 	%rd206, %r432;
	mul.wide.s32 	%rd207, %r432, 8;
	add.s64 	%rd133, %rd128, %rd207;
	add.s64 	%rd134, %rd3, %rd206;
	ld.global.f64 	%fd193, [%rd133+-4096];
	abs.f64 	%fd194, %fd339;
	abs.f64 	%fd195, %fd193;
	setp.lt.f64 	%p42, %fd194, %fd195;
	mov.f64 	%fd335, %fd193;
	mov.u64 	%rd301, %rd134;
	@%p42 bra 	$L__BB3_154;
	setp.lt.f64 	%p43, %fd195, %fd194;
	mov.f64 	%fd335, %fd339;
	mov.u64 	%rd301, %rd305;
	@%p43 bra 	$L__BB3_154;
	setp.lt.s64 	%p44, %rd305, %rd134;
	selp.f64 	%fd335, %fd339, %fd193, %p44;
	min.s64 	%rd301, %rd305, %rd134;
$L__BB3_154:
	ld.global.f64 	%fd198, [%rd133+-2048];
	abs.f64 	%fd199, %fd335;
	abs.f64 	%fd200, %fd198;
	setp.lt.f64 	%p45, %fd199, %fd200;
	mov.f64 	%fd336, %fd198;
	mov.u64 	%rd302, %rd130;
	@%p45 bra 	$L__BB3_157;
	setp.lt.f64 	%p46, %fd200, %fd199;
	mov.f64 	%fd336, %fd335;
	mov.u64 	%rd302, %rd301;
	@%p46 bra 	$L__BB3_157;
	setp.lt.s64 	%p47, %rd301, %rd130;
	selp.f64 	%fd336, %fd335, %fd198, %p47;
	min.s64 	%rd302, %rd301, %rd130;
$L__BB3_157:
	ld.global.f64 	%fd203, [%rd133];
	abs.f64 	%fd204, %fd336;
	abs.f64 	%fd205, %fd203;
	setp.lt.f64 	%p48, %fd204, %fd205;
	mov.f64 	%fd337, %fd203;
	mov.u64 	%rd303, %rd131;
	@%p48 bra 	$L__BB3_160;
	setp.lt.f64 	%p49, %fd205, %fd204;
	mov.f64 	%fd337, %fd336;
	mov.u64 	%rd303, %rd302;
	@%p49 bra 	$L__BB3_160;
	setp.lt.s64 	%p50, %rd302, %rd131;
	selp.f64 	%fd337, %fd336, %fd203, %p50;
	min.s64 	%rd303, %rd302, %rd131;
$L__BB3_160:
	ld.global.f64 	%fd208, [%rd133+2048];
	abs.f64 	%fd209, %fd337;
	abs.f64 	%fd210, %fd208;
	setp.lt.f64 	%p51, %fd209, %fd210;
	mov.f64 	%fd339, %fd208;
	mov.u64 	%rd305, %rd132;
	@%p51 bra 	$L__BB3_163;
	setp.lt.f64 	%p52, %fd210, %fd209;
	mov.f64 	%fd339, %fd337;
	mov.u64 	%rd305, %rd303;
	@%p52 bra 	$L__BB3_163;
	setp.lt.s64 	%p53, %rd303, %rd132;
	selp.f64 	%fd339, %fd337, %fd208, %p53;
	min.s64 	%rd305, %rd303, %rd132;
$L__BB3_163:
	add.s32 	%r431, %r431, 1024;
	add.s32 	%r435, %r435, 1024;
	add.s32 	%r434, %r434, 1024;
	add.s32 	%r433, %r433, 1024;
	add.s32 	%r432, %r432, 1024;
	setp.lt.s32 	%p54, %r431, %r40;
	@%p54 bra 	$L__BB3_151;
$L__BB3_164:
	// begin inline asm
	mov.u32 %r85, %laneid;
	// end inline asm
	mov.b64 	%rd208, %fd339;
	mov.b64 	{%r87, %r92}, %rd208;
	mov.b32 	%r103, 1;
	mov.b32 	%r104, 31;
	mov.b32 	%r105, -1;
	// begin inline asm
	shfl.sync.down.b32 %r86, %r87, %r103, %r104, %r105;
	// end inline asm
	// begin inline asm
	shfl.sync.down.b32 %r91, %r92, %r103, %r104, %r105;
	// end inline asm
	mov.b64 	%rd209, {%r86, %r91};
	mov.b64 	%fd214, %rd209;
	mov.b64 	{%r97, %r102}, %rd305;
	// begin inline asm
	shfl.sync.down.b32 %r96, %r97, %r103, %r104, %r105;
	// end inline asm
	// begin inline asm
	shfl.sync.down.b32 %r101, %r102, %r103, %r104, %r105;
	// end inline asm
	mov.b64 	%rd144, {%r96, %r101};
	setp.gt.s32 	%p55, %r85, 30;
	mov.f64 	%fd340, %fd339;
	mov.u64 	%rd306, %rd305;
	@%p55 bra 	$L__BB3_168;
	abs.f64 	%fd215, %fd339;
	abs.f64 	%fd216, %fd214;
	setp.lt.f64 	%p56, %fd215, %fd216;
	mov.f64 	%fd340, %fd214;
	mov.u64 	%rd306, %rd144;
	@%p56 bra 	$L__BB3_168;
	setp.lt.f64 	%p57, %fd216, %fd215;
	mov.f64 	%fd340, %fd339;
	mov.u64 	%rd306, %rd305;
	@%p57 bra 	$L__BB3_168;
	setp.lt.s64 	%p58, %rd305, %rd144;
	selp.f64 	%fd340, %fd339, %fd214, %p58;
	min.s64 	%rd306, %rd305, %rd144;
$L__BB3_168:
	mov.b64 	%rd210, %fd340;
	mov.b64 	{%r107, %r112}, %rd210;
	mov.b32 	%r123, 2;
	mov.b32 	%r124, 31;
	mov.b32 	%r125, -1;
	// begin inline asm
	shfl.sync.down.b32 %r106, %r107, %r123, %r124, %r125;
	// end inline asm
	// begin inline asm
	shfl.sync.down.b32 %r111, %r112, %r123, %r124, %r125;
	// end inline asm
	mov.b64 	%rd211, {%r106, %r111};
	mov.b64 	%fd219, %rd211;
	mov.b64 	{%r117, %r122}, %rd306;
	// begin inline asm
	shfl.sync.down.b32 %r116, %r117, %r123, %r124, %r125;
	// end inline asm
	// begin inline asm
	shfl.sync.down.b32 %r121, %r122, %r123, %r124, %r125;
	// end inline asm
	mov.b64 	%rd147, {%r116, %r121};
	setp.gt.s32 	%p59, %r85, 29;
	mov.f64 	%fd341, %fd340;
	mov.u64 	%rd307, %rd306;
	@%p59 bra 	$L__BB3_172;
	abs.f64 	%fd220, %fd340;
	abs.f64 	%fd221, %fd219;
	setp.lt.f64 	%p60, %fd220, %fd221;
	mov.f64 	%fd341, %fd219;
	mov.u64 	%rd307, %rd147;
	@%p60 bra 	$L__BB3_172;
	setp.lt.f64 	%p61, %fd221, %fd220;
	mov.f64 	%fd341, %fd340;
	mov.u64 	%rd307, %rd306;
	@%p61 bra 	$L__BB3_172;
	setp.lt.s64 	%p62, %rd306, %rd147;
	selp.f64 	%fd341, %fd340, %fd219, %p62;
	min.s64 	%rd307, %rd306, %rd147;
$L__BB3_172:
	mov.b64 	%rd212, %fd341;
	mov.b64 	{%r127, %r132}, %rd212;
	mov.b32 	%r143, 4;
	mov.b32 	%r144, 31;
	mov.b32 	%r145, -1;
	// begin inline asm
	shfl.sync.down.b32 %r126, %r127, %r143, %r144, %r145;
	// end inline asm
	// begin inline asm
	shfl.sync.down.b32 %r131, %r132, %r143, %r144, %r145;
	// end inline asm
	mov.b64 	%rd213, {%r126, %r131};
	mov.b64 	%fd224, %rd213;
	mov.b64 	{%r137, %r142}, %rd307;
	// begin inline asm
	shfl.sync.down.b32 %r136, %r137, %r143, %r144, %r145;
	// end inline asm
	// begin inline asm
	shfl.sync.down.b32 %r141, %r142, %r143, %r144, %r145;
	// end inline asm
	mov.b64 	%rd150, {%r136, %r141};
	setp.gt.s32 	%p63, %r85, 27;
	mov.f64 	%fd342, %fd341;
	mov.u64 	%rd308, %rd307;
	@%p63 bra 	$L__BB3_176;
	abs.f64 	%fd225, %fd341;
	abs.f64 	%fd226, %fd224;
	setp.lt.f64 	%p64, %fd225, %fd226;
	mov.f64 	%fd342, %fd224;
	mov.u64 	%rd308, %rd150;
	@%p64 bra 	$L__BB3_176;
	setp.lt.f64 	%p65, %fd226, %fd225;
	mov.f64 	%fd342, %fd341;
	mov.u64 	%rd308, %rd307;
	@%p65 bra 	$L__BB3_176;
	setp.lt.s64 	%p66, %rd307, %rd150;
	selp.f64 	%fd342, %fd341, %fd224, %p66;
	min.s64 	%rd308, %rd307, %rd150;
$L__BB3_176:
	mov.b64 	%rd214, %fd342;
	mov.b64 	{%r147, %r152}, %rd214;
	mov.b32 	%r163, 8;
	mov.b32 	%r164, 31;
	mov.b32 	%r165, -1;
	// begin inline asm
	shfl.sync.down.b32 %r146, %r147, %r163, %r164, %r165;
	// end inline asm
	// begin inline asm
	shfl.sync.down.b32 %r151, %r152, %r163, %r164, %r165;
	// end inline asm
	mov.b64 	%rd215, {%r146, %r151};
	mov.b64 	%fd229, %rd215;
	mov.b64 	{%r157, %r162}, %rd308;
	// begin inline asm
	shfl.sync.down.b32 %r156, %r157, %r163, %r164, %r165;
	// end inline asm
	// begin inline asm
	shfl.sync.down.b32 %r161, %r162, %r163, %r164, %r165;
	// end inline asm
	mov.b64 	%rd153, {%r156, %r161};
	setp.gt.s32 	%p67, %r85, 23;
	mov.f64 	%fd343, %fd342;
	mov.u64 	%rd309, %rd308;
	@%p67 bra 	$L__BB3_180;
	abs.f64 	%fd230, %fd342;
	abs.f64 	%fd231, %fd229;
	setp.lt.f64 	%p68, %fd230, %fd231;
	mov.f64 	%fd343, %fd229;
	mov.u64 	%rd309, %rd153;
	@%p68 bra 	$L__BB3_180;
	setp.lt.f64 	%p69, %fd231, %fd230;
	mov.f64 	%fd343, %fd342;
	mov.u64 	%rd309, %rd308;
	@%p69 bra 	$L__BB3_180;
	setp.lt.s64 	%p70, %rd308, %rd153;
	selp.f64 	%fd343, %fd342, %fd229, %p70;
	min.s64 	%rd309, %rd308, %rd153;
$L__BB3_180:
	mov.b64 	%rd216, %fd343;
	mov.b64 	{%r167, %r172}, %rd216;
	mov.b32 	%r183, 16;
	mov.b32 	%r184, 31;
	mov.b32 	%r185, -1;
	// begin inline asm
	shfl.sync.down.b32 %r166, %r167, %r183, %r184, %r185;
	// end inline asm
	// begin inline asm
	shfl.sync.down.b32 %r171, %r172, %r183, %r184, %r185;
	// end inline asm
	mov.b64 	%rd217, {%r166, %r171};
	mov.b64 	%fd234, %rd217;
	mov.b64 	{%r177, %r182}, %rd309;
	// begin inline asm
	shfl.sync.down.b32 %r176, %r177, %r183, %r184, %r185;
	// end inline asm
	// begin inline asm
	shfl.sync.down.b32 %r181, %r182, %r183, %r184, %r185;
	// end inline asm
	mov.b64 	%rd156, {%r176, %r181};
	setp.gt.s32 	%p71, %r85, 15;
	mov.f64 	%fd351, %fd343;
	mov.u64 	%rd317, %rd309;
	@%p71 bra 	$L__BB3_184;
	abs.f64 	%fd235, %fd343;
	abs.f64 	%fd236, %fd234;
	setp.lt.f64 	%p72, %fd235, %fd236;
	mov.f64 	%fd351, %fd234;
	mov.u64 	%rd317, %rd156;
	@%p72 bra 	$L__BB3_184;
	setp.lt.f64 	%p73, %fd236, %fd235;
	mov.f64 	%fd351, %fd343;
	mov.u64 	%rd317, %rd309;
	@%p73 bra 	$L__BB3_184;
	setp.lt.s64 	%p74, %rd309, %rd156;
	selp.f64 	%fd351, %fd343, %fd234, %p74;
	min.s64 	%rd317, %rd309, %rd156;
$L__BB3_184:
	setp.ne.s32 	%p75, %r85, 0;
	@%p75 bra 	$L__BB3_186;
	shr.u32 	%r186, %r35, 1;
	and.b32  	%r187, %r186, 496;
	mov.u32 	%r188, _ZN6thrust24THRUST_300001_SM_1000_NS8cuda_cub4core6detail5shmemE;
	add.s32 	%r189, %r188, %r187;
	st.shared.f64 	[%r189+8], %fd351;
	st.shared.u64 	[%r189+16], %rd317;
$L__BB3_186:
	bar.sync 	0;
	setp.ne.s32 	%p76, %r35, 0;
	@%p76 bra 	$L__BB3_208;
	ld.shared.f64 	%fd239, [_ZN6thrust24THRUST_300001_SM_1000_NS8cuda_cub4core6detail5shmemE+24];
	ld.shared.u64 	%rd159, [_ZN6thrust24THRUST_300001_SM_1000_NS8cuda_cub4core6detail5shmemE+32];
	abs.f64 	%fd240, %fd351;
	abs.f64 	%fd241, %fd239;
	setp.lt.f64 	%p77, %fd240, %fd241;
	mov.f64 	%fd345, %fd239;
	mov.u64 	%rd311, %rd159;
	@%p77 bra 	$L__BB3_190;
	setp.lt.f64 	%p78, %fd241, %fd240;
	mov.f64 	%fd345, %fd351;
	mov.u64 	%rd311, %rd317;
	@%p78 bra 	$L__BB3_190;
	setp.lt.s64 	%p79, %rd317, %rd159;
	selp.f64 	%fd345, %fd351, %fd239, %p79;
	min.s64 	%rd311, %rd317, %rd159;
$L__BB3_190:
	ld.shared.f64 	%fd244, [_ZN6thrust24THRUST_300001_SM_1000_NS8cuda_cub4core6detail5shmemE+40];
	ld.shared.u64 	%rd162, [_ZN6thrust24THRUST_300001_SM_1000_NS8cuda_cub4core6detail5shmemE+48];
	abs.f64 	%fd245, %fd345;
	abs.f64 	%fd246, %fd244;
	setp.lt.f64 	%p80, %fd245, %fd246;
	mov.f64 	%fd346, %fd244;
	mov.u64 	%rd312, %rd162;
	@%p80 bra 	$L__BB3_193;
	setp.lt.f64 	%p81, %fd246, %fd245;
	mov.f64 	%fd346, %fd345;
	mov.u64 	%rd312, %rd311;
	@%p81 bra 	$L__BB3_193;
	setp.lt.s64 	%p82, %rd311, %rd162;
	selp.f64 	%fd346, %fd345, %fd244, %p82;
	min.s64 	%rd312, %rd311, %rd162;
$L__BB3_193:
	ld.shared.f64 	%fd249, [_ZN6thrust24THRUST_300001_SM_1000_NS8cuda_cub4core6detail5shmemE+56];
	ld.shared.u64 	%rd165, [_ZN6thrust24THRUST_300001_SM_1000_NS8cuda_cub4core6detail5shmemE+64];
	abs.f64 	%fd250, %fd346;
	abs.f64 	%fd251, %fd249;
	setp.lt.f64 	%p83, %fd250, %fd251;
	mov.f64 	%fd347, %fd249;
	mov.u64 	%rd313, %rd165;
	@%p83 bra 	$L__BB3_196;
	setp.lt.f64 	%p84, %fd251, %fd250;
	mov.f64 	%fd347, %fd346;
	mov.u64 	%rd313, %rd312;
	@%p84 bra 	$L__BB3_196;
	setp.lt.s64 	%p85, %rd312, %rd165;
	selp.f64 	%fd347, %fd346, %fd249, %p85;
	min.s64 	%rd313, %rd312, %rd165;
$L__BB3_196:
	ld.shared.f64 	%fd254, [_ZN6thrust24THRUST_300001_SM_1000_NS8cuda_cub4core6detail5shmemE+72];
	ld.shared.u64 	%rd168, [_ZN6thrust24THRUST_300001_SM_1000_NS8cuda_cub4core6detail5shmemE+80];
	abs.f64 	%fd255, %fd347;
	abs.f64 	%fd256, %fd254;
	setp.lt.f64 	%p86, %fd255, %fd256;
	mov.f64 	%fd348, %fd254;
	mov.u64 	%rd314, %rd168;
	@%p86 bra 	$L__BB3_199;
	setp.lt.f64 	%p87, %fd256, %fd255;
	mov.f64 	%fd348, %fd347;
	mov.u64 	%rd314, %rd313;
	@%p87 bra 	$L__BB3_199;
	setp.lt.s64 	%p88, %rd313, %rd168;
	selp.f64 	%fd348, %fd347, %fd254, %p88;
	min.s64 	%rd314, %rd313, %rd168;
$L__BB3_199:
	ld.shared.f64 	%fd259, [_ZN6thrust24THRUST_300001_SM_1000_NS8cuda_cub4core6detail5shmemE+88];
	ld.shared.u64 	%rd171, [_ZN6thrust24THRUST_300001_SM_1000_NS8cuda_cub4core6detail5shmemE+96];
	abs.f64 	%fd260, %fd348;
	abs.f64 	%fd261, %fd259;
	setp.lt.f64 	%p89, %fd260, %fd261;
	mov.f64 	%fd349, %fd259;
	mov.u64 	%rd315, %rd171;
	@%p89 bra 	$L__BB3_202;
	setp.lt.f64 	%p90, %fd261, %fd260;
	mov.f64 	%fd349, %fd348;
	mov.u64 	%rd315, %rd314;
	@%p90 bra 	$L__BB3_202;
	setp.lt.s64 	%p91, %rd314, %rd171;
	selp.f64 	%fd349, %fd348, %fd259, %p91;
	min.s64 	%rd315, %rd314, %rd171;
$L__BB3_202:
	ld.shared.f64 	%fd264, [_ZN6thrust24THRUST_300001_SM_1000_NS8cuda_cub4core6detail5shmemE+104];
	ld.shared.u64 	%rd174, [_ZN6thrust24THRUST_300001_SM_1000_NS8cuda_cub4core6detail5shmemE+112];
	abs.f64 	%fd265, %fd349;
	abs.f64 	%fd266, %fd264;
	setp.lt.f64 	%p92, %fd265, %fd266;
	mov.f64 	%fd350, %fd264;
	mov.u64 	%rd316, %rd174;
	@%p92 bra 	$L__BB3_205;
	setp.lt.f64 	%p93, %fd266, %fd265;
	mov.f64 	%fd350, %fd349;
	mov.u64 	%rd316, %rd315;
	@%p93 bra 	$L__BB3_205;
	setp.lt.s64 	%p94, %rd315, %rd174;
	selp.f64 	%fd350, %fd349, %fd264, %p94;
	min.s64 	%rd316, %rd315, %rd174;
$L__BB3_205:
	ld.shared.f64 	%fd269, [_ZN6thrust24THRUST_300001_SM_1000_NS8cuda_cub4core6detail5shmemE+120];
	ld.shared.u64 	%rd177, [_ZN6thrust24THRUST_300001_SM_1000_NS8cuda_cub4core6detail5shmemE+128];
	abs.f64 	%fd270, %fd350;
	abs.f64 	%fd271, %fd269;
	setp.lt.f64 	%p95, %fd270, %fd271;
	mov.u64 	%rd317, %rd177;
	mov.f64 	%fd351, %fd269;
	@%p95 bra 	$L__BB3_208;
	setp.lt.f64 	%p96, %fd271, %fd270;
	mov.u64 	%rd317, %rd316;
	mov.f64 	%fd351, %fd350;
	@%p96 bra 	$L__BB3_208;
	setp.lt.s64 	%p97, %rd316, %rd177;
	selp.f64 	%fd351, %fd350, %fd269, %p97;
	min.s64 	%rd317, %rd316, %rd177;
$L__BB3_208:
	mov.u32 	%r415, %tid.x;
	setp.ne.s32 	%p214, %r415, 0;
	@%p214 bra 	$L__BB3_210;
	ld.param.u64 	%rd254, [_ZN6thrust24THRUST_300001_SM_1000_NS8cuda_cub4core6detail13_kernel_agentINS1_8__reduce11ReduceAgentINS0_12zip_iteratorIN4cuda3std3__45tupleIJNS0_10device_ptrIdEENS0_17counting_iteratorIlNS0_11use_defaultESF_SF_EEEEEEEPNSB_IJdlEEESJ_iNS1_9__extrema9arg_max_fIdl13compare_valueEEEEJSI_SK_iN3cub18CUB_300001_SM_100013GridEvenShareIiEENSR_9GridQueueIjEESO_EEEvDpT0__param_1];
	cvta.to.global.u64 	%rd251, %rd254;
	mul.wide.u32 	%rd252, %r1, 16;
	add.s64 	%rd253, %rd251, %rd252;
	st.global.f64 	[%rd253], %fd351;
	st.global.u64 	[%rd253+8], %rd317;
$L__BB3_210:
	ret;

}
	// .globl	_ZN6thrust24THRUST_300001_SM_1000_NS8cuda_cub4core6detail13_kernel_agentINS1_8__reduce10DrainAgentIiEEJN3cub18CUB_300001_SM_10009GridQueueIjEEiEEEvDpT0_
.visible .entry _ZN6thrust24THRUST_300001_SM_1000_NS8cuda_cub4core6detail13_kernel_agentINS1_8__reduce10DrainAgentIiEEJN3cub18CUB_300001_SM_10009GridQueueIjEEiEEEvDpT0_(
	.param .align 8 .b8 _ZN6thrust24THRUST_300001_SM_1000_NS8cuda_cub4core6detail13_kernel_agentINS1_8__reduce10DrainAgentIiEEJN3cub18CUB_300001_SM_10009GridQueueIjEEiEEEvDpT0__param_0[8],
	.param .u32 _ZN6thrust24THRUST_300001_SM_1000_NS8cuda_cub4core6detail13_kernel_agentINS1_8__reduce10DrainAgentIiEEJN3cub18CUB_300001_SM_10009GridQueueIjEEiEEEvDpT0__param_1
)
.maxntid 1
{
	.reg .b32 	%r<3>;
	.reg .b64 	%rd<3>;

	ld.param.u64 	%rd1, [_ZN6thrust24THRUST_300001_SM_1000_NS8cuda_cub4core6detail13_kernel_agentINS1_8__reduce10DrainAgentIiEEJN3cub18CUB_300001_SM_10009GridQueueIjEEiEEEvDpT0__param_0];
	ld.param.u32 	%r1, [_ZN6thrust24THRUST_300001_SM_1000_NS8cuda_cub4core6detail13_kernel_agentINS1_8__reduce10DrainAgentIiEEJN3cub18CUB_300001_SM_10009GridQueueIjEEiEEEvDpT0__param_1];
	cvta.to.global.u64 	%rd2, %rd1;
	st.global.u32 	[%rd2], %r1;
	mov.b32 	%r2, 0;
	st.global.u32 	[%rd2+4], %r2;
	ret;

}
	// .globl	_ZN6thrust24THRUST_300001_SM_1000_NS8cuda_cub4core6detail13_kernel_agentINS1_8__reduce11ReduceAgentIPN4cuda3std3__45tupleIJdlEEESC_SB_iNS1_9__extrema9arg_max_fIdl13compare_valueEEEEJSC_SC_iSG_EEEvDpT0_
.visible .entry _ZN6thrust24THRUST_300001_SM_1000_NS8cuda_cub4core6detail13_kernel_agentINS1_8__reduce11ReduceAgentIPN4cuda3std3__45tupleIJdlEEESC_SB_iNS1_9__extrema9arg_max_fIdl13compare_valueEEEEJSC_SC_iSG_EEEvDpT0_(
	.param .u64 .ptr .align 1 _ZN6thrust24THRUST_300001_SM_1000_NS8cuda_cub4core6detail13_kernel_agentINS1_8__reduce11ReduceAgentIPN4cuda3std3__45tupleIJdlEEESC_SB_iNS1_9__extrema9arg_max_fIdl13compare_valueEEEEJSC_SC_iSG_EEEvDpT0__param_0,
	.param .u64 .ptr .align 1 _ZN6thrust24THRUST_300001_SM_1000_NS8cuda_cub4core6detail13_kernel_agentINS1_8__reduce11ReduceAgentIPN4cuda3std3__45tupleIJdlEEESC_SB_iNS1_9__extrema9arg_max_fIdl13compare_valueEEEEJSC_SC_iSG_EEEvDpT0__param_1,
	.param .u32 _ZN6thrust24THRUST_300001_SM_1000_NS8cuda_cub4core6detail13_kernel_agentINS1_8__reduce11ReduceAgentIPN4cuda3std3__45tupleIJdlEEESC_SB_iNS1_9__extrema9arg_max_fIdl13compare_valueEEEEJSC_SC_iSG_EEEvDpT0__param_2,
	.param .align 1 .b8 _ZN6thrust24THRUST_300001_SM_1000_NS8cuda_cub4core6detail13_kernel_agentINS1_8__reduce11ReduceAgentIPN4cuda3std3__45tupleIJdlEEESC_SB_iNS1_9__extrema9arg_max_fIdl13compare_valueEEEEJSC_SC_iSG_EEEvDpT0__param_3[1]
)
.maxntid 256
{
	.reg .pred 	%p<222>;
	.reg .b32 	%r<390>;
	.reg .b64 	%rd<395>;
	.reg .b64 	%fd<358>;

	ld.param.u32 	%r37, [_ZN6thrust24THRUST_300001_SM_1000_NS8cuda_cub4core6detail13_kernel_agentINS1_8__reduce11ReduceAgentIPN4cuda3std3__45tupleIJdlEEESC_SB_iNS1_9__extrema9arg_max_fIdl13compare_valueEEEEJSC_SC_iSG_EEEvDpT0__param_2];
	setp.eq.s32 	%p1, %r37, 0;
	@%p1 bra 	$L__BB5_211;
	setp.gt.s32 	%p2, %r37, 1279;
	@%p2 bra 	$L__BB5_121;
	mov.u32 	%r1, %tid.x;
	setp.ge.s32 	%p105, %r1, %r37;
	mov.f64 	%fd301, 0d0000000000000000;
	mov.b64 	%rd337, 0;
	mov.u32 	%r380, %r1;
	@%p105 bra 	$L__BB5_4;
	ld.param.u64 	%rd323, [_ZN6thrust24THRUST_300001_SM_1000_NS8cuda_cub4core6detail13_kernel_agentINS1_8__reduce11ReduceAgentIPN4cuda3std3__45tupleIJdlEEESC_SB_iNS1_9__extrema9arg_max_fIdl13compare_valueEEEEJSC_SC_iSG_EEEvDpT0__param_0];
	mul.wide.u32 	%rd273, %r1, 16;
	add.s64 	%rd270, %rd323, %rd273;
	// begin inline asm
	ld.global.nc.u64 %rd269, [%rd270];
	// end inline asm
	add.s64 	%rd272, %rd270, 8;
	// begin inline asm
	ld.global.nc.u64 %rd337, [%rd272];
	// end inline asm
	mov.b64 	%fd301, %rd269;
	add.s32 	%r380, %r1, 256;
$L__BB5_4:
	setp.ge.s32 	%p106, %r380, %r37;
	@%p106 bra 	$L__BB5_25;
	not.b32 	%r153, %r380;
	add.s32 	%r4, %r37, %r153;
	and.b32  	%r154, %r4, 768;
	setp.eq.s32 	%p107, %r154, 768;
	@%p107 bra 	$L__BB5_11;
	ld.param.u64 	%rd324, [_ZN6thrust24THRUST_300001_SM_1000_NS8cuda_cub4core6detail13_kernel_agentINS1_8__reduce11ReduceAgentIPN4cuda3std3__45tupleIJdlEEESC_SB_iNS1_9__extrema9arg_max_fIdl13compare_valueEEEEJSC_SC_iSG_EEEvDpT0__param_0];
	mul.wide.u32 	%rd275, %r380, 16;
	add.s64 	%rd328, %rd324, %rd275;
	shr.u32 	%r155, %r4, 8;
	add.s32 	%r156, %r155, 1;
	and.b32  	%r157, %r156, 3;
	neg.s32 	%r378, %r157;
$L__BB5_7:
	.pragma "nounroll";
	mov.u64 	%rd5, %rd337;
	mov.f64 	%fd3, %fd301;
	// begin inline asm
	ld.global.nc.u64 %rd276, [%rd328];
	// end inline asm
	add.s64 	%rd279, %rd328, 8;
	// begin inline asm
	ld.global.nc.u64 %rd278, [%rd279];
	// end inline asm
	mov.b64 	%fd4, %rd276;
	abs.f64 	%fd5, %fd3;
	abs.f64 	%fd6, %fd4;
	setp.lt.f64 	%p108, %fd5, %fd6;
	mov.u64 	%rd337, %rd278;
	mov.f64 	%fd301, %fd4;
	@%p108 bra 	$L__BB5_10;
	setp.lt.f64 	%p109, %fd6, %fd5;
	mov.u64 	%rd337, %rd5;
	mov.f64 	%fd301, %fd3;
	@%p109 bra 	$L__BB5_10;
	setp.lt.s64 	%p110, %rd5, %rd278;
	min.s64 	%rd337, %rd5, %rd278;
	selp.f64 	%fd301, %fd3, %fd4, %p110;
$L__BB5_10:
	add.s32 	%r380, %r380, 256;
	add.s64 	%rd328, %rd328, 4096;
	add.s32 	%r378, %r378, 1;
	setp.ne.s32 	%p111, %r378, 0;
	@%p111 bra 	$L__BB5_7;
$L__BB5_11:
	setp.lt.u32 	%p112, %r4, 768;
	@%p112 bra 	$L__BB5_25;
$L__BB5_12:
	ld.param.u64 	%rd325, [_ZN6thrust24THRUST_300001_SM_1000_NS8cuda_cub4core6detail13_kernel_agentINS1_8__reduce11ReduceAgentIPN4cuda3std3__45tupleIJdlEEESC_SB_iNS1_9__extrema9arg_max_fIdl13compare_valueEEEEJSC_SC_iSG_EEEvDpT0__param_0];
	mul.wide.s32 	%rd284, %r380, 16;
	add.s64 	%rd281, %rd325, %rd284;
	// begin inline asm
	ld.global.nc.u64 %rd280, [%rd281];
	// end inline asm
	add.s64 	%rd283, %rd281, 8;
	// begin inline asm
	ld.global.nc.u64 %rd282, [%rd283];
	// end inline asm
	mov.b64 	%fd12, %rd280;
	abs.f64 	%fd13, %fd301;
	abs.f64 	%fd14, %fd12;
	setp.lt.f64 	%p113, %fd13, %fd14;
	mov.u64 	%rd334, %rd282;
	mov.f64 	%fd298, %fd12;
	@%p113 bra 	$L__BB5_15;
	setp.lt.f64 	%p114, %fd14, %fd13;
	mov.u64 	%rd334, %rd337;
	mov.f64 	%fd298, %fd301;
	@%p114 bra 	$L__BB5_15;
	setp.lt.s64 	%p115, %rd337, %rd282;
	min.s64 	%rd334, %rd337, %rd282;
	selp.f64 	%fd298, %fd301, %fd12, %p115;
$L__BB5_15:
	add.s64 	%rd286, %rd281, 4096;
	// begin inline asm
	ld.global.nc.u64 %rd285, [%rd286];
	// end inline asm
	add.s64 	%rd288, %rd281, 4104;
	// begin inline asm
	ld.global.nc.u64 %rd287, [%rd288];
	// end inline asm
	mov.b64 	%fd17, %rd285;
	abs.f64 	%fd18, %fd298;
	abs.f64 	%fd19, %fd17;
	setp.lt.f64 	%p116, %fd18, %fd19;
	mov.u64 	%rd335, %rd287;
	mov.f64 	%fd299, %fd17;
	@%p116 bra 	$L__BB5_18;
	setp.lt.f64 	%p117, %fd19, %fd18;
	mov.u64 	%rd335, %rd334;
	mov.f64 	%fd299, %fd298;
	@%p117 bra 	$L__BB5_18;
	setp.lt.s64 	%p118, %rd334, %rd287;
	min.s64 	%rd335, %rd334, %rd287;
	selp.f64 	%fd299, %fd298, %fd17, %p118;
$L__BB5_18:
	add.s64 	%rd290, %rd281, 8192;
	// begin inline asm
	ld.global.nc.u64 %rd289, [%rd290];
	// end inline asm
	add.s64 	%rd292, %rd281, 8200;
	// begin inline asm
	ld.global.nc.u64 %rd291, [%rd292];
	// end inline asm
	mov.b64 	%fd22, %rd289;
	abs.f64 	%fd23, %fd299;
	abs.f64 	%fd24, %fd22;
	setp.lt.f64 	%p119, %fd23, %fd24;
	mov.u64 	%rd336, %rd291;
	mov.f64 	%fd300, %fd22;
	@%p119 bra 	$L__BB5_21;
	setp.lt.f64 	%p120, %fd24, %fd23;
	mov.u64 	%rd336, %rd335;
	mov.f64 	%fd300, %fd299;
	@%p120 bra 	$L__BB5_21;
	setp.lt.s64 	%p121, %rd335, %rd291;
	min.s64 	%rd336, %rd335, %rd291;
	selp.f64 	%fd300, %fd299, %fd22, %p121;
$L__BB5_21:
	add.s64 	%rd294, %rd281, 12288;
	// begin inline asm
	ld.global.nc.u64 %rd293, [%rd294];
	// end inline asm
	add.s64 	%rd296, %rd281, 12296;
	// begin inline asm
	ld.global.nc.u64 %rd295, [%rd296];
	// end inline asm
	mov.b64 	%fd27, %rd293;
	abs.f64 	%fd28, %fd300;
	abs.f64 	%fd29, %fd27;
	setp.lt.f64 	%p122, %fd28, %fd29;
	mov.u64 	%rd337, %rd295;
	mov.f64 	%fd301, %fd27;
	@%p122 bra 	$L__BB5_24;
	setp.lt.f64 	%p123, %fd29, %fd28;
	mov.u64 	%rd337, %rd336;
	mov.f64 	%fd301, %fd300;
	@%p123 bra 	$L__BB5_24;
	setp.lt.s64 	%p124, %rd336, %rd295;
	min.s64 	%rd337, %rd336, %rd295;
	selp.f64 	%fd301, %fd300, %fd27, %p124;
$L__BB5_24:
	add.s32 	%r380, %r380, 1024;
	setp.lt.s32 	%p125, %r380, %r37;
	@%p125 bra 	$L__BB5_12;
$L__BB5_25:
	setp.lt.s32 	%p126, %r37, 256;
	@%p126 bra 	$L__BB5_70;
	// begin inline asm
	mov.u32 %r271, %laneid;
	// end inline asm
	mov.b64 	%rd307, %fd301;
	mov.b64 	{%r273, %r278}, %rd307;
	mov.b32 	%r289, 1;
	mov.b32 	%r290, 31;
	mov.b32 	%r291, -1;
	// begin inline asm
	shfl.sync.down.b32 %r272, %r273, %r289, %r290, %r291;
	// end inline asm
	// begin inline asm
	shfl.sync.down.b32 %r277, %r278, %r289, %r290, %r291;
	// end inline asm
	mov.b64 	%rd308, {%r272, %r277};
	mov.b64 	%fd33, %rd308;
	mov.b64 	{%r283, %r288}, %rd337;
	// begin inline asm
	shfl.sync.down.b32 %r282, %r283, %r289, %r290, %r291;
	// end inline asm
	// begin inline asm
	shfl.sync.down.b32 %r287, %r288, %r289, %r290, %r291;
	// end inline asm
	mov.b64 	%rd27, {%r282, %r287};
	setp.gt.s32 	%p178, %r271, 30;
	mov.u64 	%rd339, %rd337;
	mov.f64 	%fd303, %fd301;
	@%p178 bra 	$L__BB5_30;
	abs.f64 	%fd34, %fd301;
	abs.f64 	%fd35, %fd33;
	setp.lt.f64 	%p179, %fd34, %fd35;
	mov.u64 	%rd339, %rd27;
	mov.f64 	%fd303, %fd33;
	@%p179 bra 	$L__BB5_30;
	setp.lt.f64 	%p180, %fd35, %fd34;
	mov.u64 	%rd339, %rd337;
	mov.f64 	%fd303, %fd301;
	@%p180 bra 	$L__BB5_30;
	setp.lt.s64 	%p181, %rd337, %rd27;
	min.s64 	%rd339, %rd337, %rd27;
	selp.f64 	%fd303, %fd301, %fd33, %p181;
$L__BB5_30:
	mov.b64 	%rd309, %fd303;
	mov.b64 	{%r293, %r298}, %rd309;
	mov.b32 	%r309, 2;
	mov.b32 	%r310, 31;
	mov.b32 	%r311, -1;
	// begin inline asm
	shfl.sync.down.b32 %r292, %r293, %r309, %r310, %r311;
	// end inline asm
	// begin inline asm
	shfl.sync.down.b32 %r297, %r298, %r309, %r310, %r311;
	// end inline asm
	mov.b64 	%rd310, {%r292, %r297};
	mov.b64 	%fd38, %rd310;
	mov.b64 	{%r303, %r308}, %rd339;
	// begin inline asm
	shfl.sync.down.b32 %r302, %r303, %r309, %r310, %r311;
	// end inline asm
	// begin inline asm
	shfl.sync.down.b32 %r307, %r308, %r309, %r310, %r311;
	// end inline asm
	mov.b64 	%rd30, {%r302, %r307};
	setp.gt.s32 	%p182, %r271, 29;
	mov.u64 	%rd340, %rd339;
	mov.f64 	%fd304, %fd303;
	@%p182 bra 	$L__BB5_34;
	abs.f64 	%fd39, %fd303;
	abs.f64 	%fd40, %fd38;
	setp.lt.f64 	%p183, %fd39, %fd40;
	mov.u64 	%rd340, %rd30;
	mov.f64 	%fd304, %fd38;
	@%p183 bra 	$L__BB5_34;
	setp.lt.f64 	%p184, %fd40, %fd39;
	mov.u64 	%rd340, %rd339;
	mov.f64 	%fd304, %fd303;
	@%p184 bra 	$L__BB5_34;
	setp.lt.s64 	%p185, %rd339, %rd30;
	min.s64 	%rd340, %rd339, %rd30;
	selp.f64 	%fd304, %fd303, %fd38, %p185;
$L__BB5_34:
	mov.b64 	%rd311, %fd304;
	mov.b64 	{%r313, %r318}, %rd311;
	mov.b32 	%r329, 4;
	mov.b32 	%r330, 31;
	mov.b32 	%r331, -1;
	// begin inline asm
	shfl.sync.down.b32 %r312, %r313, %r329, %r330, %r331;
	// end inline asm
	// begin inline asm
	shfl.sync.down.b32 %r317, %r318, %r329, %r330, %r331;
	// end inline asm
	mov.b64 	%rd312, {%r312, %r317};
	mov.b64 	%fd43, %rd312;
	mov.b64 	{%r323, %r328}, %rd340;
	// begin inline asm
	shfl.sync.down.b32 %r322, %r323, %r329, %r330, %r331;
	// end inline asm
	// begin inline asm
	shfl.sync.down.b32 %r327, %r328, %r329, %r330, %r331;
	// end inline asm
	mov.b64 	%rd33, {%r322, %r327};
	setp.gt.s32 	%p186, %r271, 27;
	mov.u64 	%rd341, %rd340;
	mov.f64 	%fd305, %fd304;
	@%p186 bra 	$L__BB5_38;
	abs.f64 	%fd44, %fd304;
	abs.f64 	%fd45, %fd43;
	setp.lt.f64 	%p187, %fd44, %fd45;
	mov.u64 	%rd341, %rd33;
	mov.f64 	%fd305, %fd43;
	@%p187 bra 	$L__BB5_38;
	setp.lt.f64 	%p188, %fd45, %fd44;
	mov.u64 	%rd341, %rd340;
	mov.f64 	%fd305, %fd304;
	@%p188 bra 	$L__BB5_38;
	setp.lt.s64 	%p189, %rd340, %rd33;
	min.s64 	%rd341, %rd340, %rd33;
	selp.f64 	%fd305, %fd304, %fd43, %p189;
$L__BB5_38:
	mov.b64 	%rd313, %fd305;
	mov.b64 	{%r333, %r338}, %rd313;
	mov.b32 	%r349, 8;
	mov.b32 	%r350, 31;
	mov.b32 	%r351, -1;
	// begin inline asm
	shfl.sync.down.b32 %r332, %r333, %r349, %r350, %r351;
	// end inline asm
	// begin inline asm
	shfl.sync.down.b32 %r337, %r338, %r349, %r350, %r351;
	// end inline asm
	mov.b64 	%rd314, {%r332, %r337};
	mov.b64 	%fd48, %rd314;
	mov.b64 	{%r343, %r348}, %rd341;
	// begin inline asm
	shfl.sync.down.b32 %r342, %r343, %r349, %r350, %r351;
	// end inline asm
	// begin inline asm
	shfl.sync.down.b32 %r347, %r348, %r349, %r350, %r351;
	// end inline asm
	mov.b64 	%rd36, {%r342, %r347};
	setp.gt.s32 	%p190, %r271, 23;
	mov.u64 	%rd342, %rd341;
	mov.f64 	%fd306, %fd305;
	@%p190 bra 	$L__BB5_42;
	abs.f64 	%fd49, %fd305;
	abs.f64 	%fd50, %fd48;
	setp.lt.f64 	%p191, %fd49, %fd50;
	mov.u64 	%rd342, %rd36;
	mov.f64 	%fd306, %fd48;
	@%p191 bra 	$L__BB5_42;
	setp.lt.f64 	%p192, %fd50, %fd49;
	mov.u64 	%rd342, %rd341;
	mov.f64 	%fd306, %fd305;
	@%p192 bra 	$L__BB5_42;
	setp.lt.s64 	%p193, %rd341, %rd36;
	min.s64 	%rd342, %rd341, %rd36;
	selp.f64 	%fd306, %fd305, %fd48, %p193;
$L__BB5_42:
	mov.b64 	%rd315, %fd306;
	mov.b64 	{%r353, %r358}, %rd315;
	mov.b32 	%r369, 16;
	mov.b32 	%r370, 31;
	mov.b32 	%r371, -1;
	// begin inline asm
	shfl.sync.down.b32 %r352, %r353, %r369, %r370, %r371;
	// end inline asm
	// begin inline asm
	shfl.sync.down.b32 %r357, %r358, %r369, %r370, %r371;
	// end inline asm
	mov.b64 	%rd316, {%r352, %r357};
	mov.b64 	%fd53, %rd316;
	mov.b64 	{%r363, %r368}, %rd342;
	// begin inline asm
	shfl.sync.down.b32 %r362, %r363, %r369, %r370, %r371;
	// end inline asm
	// begin inline asm
	shfl.sync.down.b32 %r367, %r368, %r369, %r370, %r371;
	// end inline asm
	mov.b64 	%rd39, {%r362, %r367};
	setp.gt.s32 	%p194, %r271, 15;
	mov.u64 	%rd394, %rd342;
	mov.f64 	%fd357, %fd306;
	@%p194 bra 	$L__BB5_46;
	abs.f64 	%fd54, %fd306;
	abs.f64 	%fd55, %fd53;
	setp.lt.f64 	%p195, %fd54, %fd55;
	mov.u64 	%rd394, %rd39;
	mov.f64 	%fd357, %fd53;
	@%p195 bra 	$L__BB5_46;
	setp.lt.f64 	%p196, %fd55, %fd54;
	mov.u64 	%rd394, %rd342;
	mov.f64 	%fd357, %fd306;
	@%p196 bra 	$L__BB5_46;
	setp.lt.s64 	%p197, %rd342, %rd39;
	min.s64 	%rd394, %rd342, %rd39;
	selp.f64 	%fd357, %fd306, %fd53, %p197;
$L__BB5_46:
	setp.ne.s32 	%p198, %r271, 0;
	@%p198 bra 	$L__BB5_48;
	shr.u32 	%r372, %r1, 1;
	and.b32  	%r373, %r372, 496;
	mov.u32 	%r374, _ZN6thrust24THRUST_300001_SM_1000_NS8cuda_cub4core6detail5shmemE;
	add.s32 	%r375, %r374, %r373;
	st.shared.f64 	[%r375+8], %fd357;
	st.shared.u64 	[%r375+16], %rd394;
$L__BB5_48:
	bar.sync 	0;
	setp.ne.s32 	%p199, %r1, 0;
	@%p199 bra 	$L__BB5_209;
	ld.shared.f64 	%fd58, [_ZN6thrust24THRUST_300001_SM_1000_NS8cuda_cub4core6detail5shmemE+24];
	ld.shared.u64 	%rd42, [_ZN6thrust24THRUST_300001_SM_1000_NS8cuda_cub4core6detail5shmemE+32];
	abs.f64 	%fd59, %fd357;
	abs.f64 	%fd60, %fd58;
	setp.lt.f64 	%p200, %fd59, %fd60;
	mov.u64 	%rd344, %rd42;
	mov.f64 	%fd308, %fd58;
	@%p200 bra 	$L__BB5_52;
	setp.lt.f64 	%p201, %fd60, %fd59;
	mov.u64 	%rd344, %rd394;
	mov.f64 	%fd308, %fd357;
	@%p201 bra 	$L__BB5_52;
	setp.lt.s64 	%p202, %rd394, %rd42;
	min.s64 	%rd344, %rd394, %rd42;
	selp.f64 	%fd308, %fd357, %fd58, %p202;
$L__BB5_52:
	ld.shared.f64 	%fd63, [_ZN6thrust24THRUST_300001_SM_1000_NS8cuda_cub4core6detail5shmemE+40];
	ld.shared.u64 	%rd45, [_ZN6thrust24THRUST_300001_SM_1000_NS8cuda_cub4core6detail5shmemE+48];
	abs.f64 	%fd64, %fd308;
	abs.f64 	%fd65, %fd63;
	setp.lt.f64 	%p203, %fd64, %fd65;
	mov.u64 	%rd345, %rd45;
	mov.f64 	%fd309, %fd63;
	@%p203 bra 	$L__BB5_55;
	setp.lt.f64 	%p204, %fd65, %fd64;
	mov.u64 	%rd345, %rd344;
	mov.f64 	%fd309, %fd308;
	@%p204 bra 	$L__BB5_55;
	setp.lt.s64 	%p205, %rd344, %rd45;
	min.s64 	%rd345, %rd344, %rd45;
	selp.f64 	%fd309, %fd308, %fd63, %p205;
$L__BB5_55:
	ld.shared.f64 	%fd68, [_ZN6thrust24THRUST_300001_SM_1000_NS8cuda_cub4core6detail5shmemE+56];
	ld.shared.u64 	%rd48, [_ZN6thrust24THRUST_300001_SM_1000_NS8cuda_cub4core6detail5shmemE+64];
	abs.f64 	%fd69, %fd309;
	abs.f64 	%fd70, %fd68;
	setp.lt.f64 	%p206, %fd69, %fd70;
	mov.u64 	%rd346, %rd48;
	mov.f64 	%fd310, %fd68;
	@%p206 bra 	$L__BB5_58;
	setp.lt.f64 	%p207, %fd70, %fd69;
	mov.u64 	%rd346, %rd345;
	mov.f64 	%fd310, %fd309;
	@%p207 bra 	$L__BB5_58;
	setp.lt.s64 	%p208, %rd345, %rd48;
	min.s64 	%rd346, %rd345, %rd48;
	selp.f64 	%fd310, %fd309, %fd68, %p208;
$L__BB5_58:
	ld.shared.f64 	%fd73, [_ZN6thrust24THRUST_300001_SM_1000_NS8cuda_cub4core6detail5shmemE+72];
	ld.shared.u64 	%rd51, [_ZN6thrust24THRUST_300001_SM_1000_NS8cuda_cub4core6detail5shmemE+80];
	abs.f64 	%fd74, %fd310;
	abs.f64 	%fd75, %fd73;
	setp.lt.f64 	%p209, %fd74, %fd75;
	mov.u64 	%rd347, %rd51;
	mov.f64 	%fd311, %fd73;
	@%p209 bra 	$L__BB5_61;
	setp.lt.f64 	%p210, %fd75, %fd74;
	mov.u64 	%rd347, %rd346;
	mov.f64 	%fd311, %fd310;
	@%p210 bra 	$L__BB5_61;
	setp.lt.s64 	%p211, %rd346, %rd51;
	min.s64 	%rd347, %rd346, %rd51;
	selp.f64 	%fd311, %fd310, %fd73, %p211;
$L__BB5_61:
	ld.shared.f64 	%fd78, [_ZN6thrust24THRUST_300001_SM_1000_NS8cuda_cub4core6detail5shmemE+88];
	ld.shared.u64 	%rd54, [_ZN6thrust24THRUST_300001_SM_1000_NS8cuda_cub4core6detail5shmemE+96];
	abs.f64 	%fd79, %fd311;
	abs.f64 	%fd80, %fd78;
	setp.lt.f64 	%p212, %fd79, %fd80;
	mov.u64 	%rd348, %rd54;
	mov.f64 	%fd312, %fd78;
	@%p212 bra 	$L__BB5_64;
	setp.lt.f64 	%p213, %fd80, %fd79;
	mov.u64 	%rd348, %rd347;
	mov.f64 	%fd312, %fd311;
	@%p213 bra 	$L__BB5_64;
	setp.lt.s64 	%p214, %rd347, %rd54;
	min.s64 	%rd348, %rd347, %rd54;
	selp.f64 	%fd312, %fd311, %fd78, %p214;
$L__BB5_64:
	ld.shared.f64 	%fd83, [_ZN6thrust24THRUST_300001_SM_1000_NS8cuda_cub4core6detail5shmemE+104];
	ld.shared.u64 	%rd57, [_ZN6thrust24THRUST_300001_SM_1000_NS8cuda_cub4core6detail5shmemE+112];
	abs.f64 	%fd84, %fd312;
	abs.f64 	%fd85, %fd83;
	setp.lt.f64 	%p215, %fd84, %fd85;
	mov.u64 	%rd349, %rd57;
	mov.f64 	%fd313, %fd83;
	@%p215 bra 	$L__BB5_67;
	setp.lt.f64 	%p216, %fd85, %fd84;
	mov.u64 	%rd349, %rd348;
	mov.f64 	%fd313, %fd312;
	@%p216 bra 	$L__BB5_67;
	setp.lt.s64 	%p217, %rd348, %rd57;
	min.s64 	%rd349, %rd348, %rd57;
	selp.f64 	%fd313, %fd312, %fd83, %p217;
$L__BB5_67:
	ld.shared.f64 	%fd88, [_ZN6thrust24THRUST_300001_SM_1000_NS8cuda_cub4core6detail5shmemE+120];
	ld.shared.u64 	%rd60, [_ZN6thrust24THRUST_300001_SM_1000_NS8cuda_cub4core6detail5shmemE+128];
	abs.f64 	%fd89, %fd313;
	abs.f64 	%fd90, %fd88;
	setp.lt.f64 	%p218, %fd89, %fd90;
	mov.u64 	%rd394, %rd60;
	mov.f64 	%fd357, %fd88;
	@%p218 bra 	$L__BB5_209;
	setp.lt.f64 	%p219, %fd90, %fd89;
	mov.u64 	%rd394, %rd349;
	mov.f64 	%fd357, %fd313;
	@%p219 bra 	$L__BB5_209;
	setp.lt.s64 	%p220, %rd349, %rd60;
	min.s64 	%rd394, %rd349, %rd60;
	selp.f64 	%fd357, %fd313, %fd88, %p220;
	bra.uni 	$L__BB5_209;
$L__BB5_70:
	// begin inline asm
	mov.u32 %r158, %laneid;
	// end inline asm
	and.b32  	%r179, %r1, 992;
	add.s32 	%r180, %r179, 32;
	setp.gt.s32 	%p127, %r180, %r37;
	not.b32 	%r181, %r179;
	add.s32 	%r182, %r37, %r181;
	selp.b32 	%r177, %r182, 31, %p127;
	mov.b64 	%rd297, %fd301;
	mov.b64 	{%r160, %r165}, %rd297;
	mov.b32 	%r176, 1;
	mov.b32 	%r178, -1;
	// begin inline asm
	shfl.sync.down.b32 %r159, %r160, %r176, %r177, %r178;
	// end inline asm
	// begin inline asm
	shfl.sync.down.b32 %r164, %r165, %r176, %r177, %r178;
	// end inline asm
	mov.b64 	%rd298, {%r159, %r164};
	mov.b64 	%fd92, %rd298;
	mov.b64 	{%r170, %r175}, %rd337;
	// begin inline asm
	shfl.sync.down.b32 %r169, %r170, %r176, %r177, %r178;
	// end inline asm
	// begin inline asm
	shfl.sync.down.b32 %r174, %r175, %r176, %r177, %r178;
	// end inline asm
	mov.b64 	%rd62, {%r169, %r174};
	setp.ge.s32 	%p128, %r158, %r177;
	mov.u64 	%rd350, %rd337;
	mov.f64 	%fd314, %fd301;
	@%p128 bra 	$L__BB5_74;
	abs.f64 	%fd93, %fd301;
	abs.f64 	%fd94, %fd92;
	setp.lt.f64 	%p129, %fd93, %fd94;
	mov.u64 	%rd350, %rd62;
	mov.f64 	%fd314, %fd92;
	@%p129 bra 	$L__BB5_74;
	setp.lt.f64 	%p130, %fd94, %fd93;
	mov.u64 	%rd350, %rd337;
	mov.f64 	%fd314, %fd301;
	@%p130 bra 	$L__BB5_74;
	setp.lt.s64 	%p131, %rd337, %rd62;
	min.s64 	%rd350, %rd337, %rd62;
	selp.f64 	%fd314, %fd301, %fd92, %p131;
$L__BB5_74:
	mov.b64 	%rd299, %fd314;
	mov.b64 	{%r184, %r189}, %rd299;
	mov.b32 	%r200, 2;
	mov.b32 	%r202, -1;
	// begin inline asm
	shfl.sync.down.b32 %r183, %r184, %r200, %r177, %r202;
	// end inline asm
	// begin inline asm
	shfl.sync.down.b32 %r188, %r189, %r200, %r177, %r202;
	// end inline asm
	mov.b64 	%rd300, {%r183, %r188};
	mov.b64 	%fd97, %rd300;
	mov.b64 	{%r194, %r199}, %rd350;
	// begin inline asm
	shfl.sync.down.b32 %r193, %r194, %r200, %r177, %r202;
	// end inline asm
	// begin inline asm
	shfl.sync.down.b32 %r198, %r199, %r200, %r177, %r202;
	// end inline asm
	mov.b64 	%rd65, {%r193, %r198};
	add.s32 	%r203, %r158, 2;
	setp.gt.s32 	%p132, %r203, %r177;
	mov.u64 	%rd351, %rd350;
	mov.f64 	%fd315, %fd314;
	@%p132 bra 	$L__BB5_78;
	abs.f64 	%fd98, %fd314;
	abs.f64 	%fd99, %fd97;
	setp.lt.f64 	%p133, %fd98, %fd99;
	mov.u64 	%rd351, %rd65;
	mov.f64 	%fd315, %fd97;
	@%p133 bra 	$L__BB5_78;
	setp.lt.f64 	%p134, %fd99, %fd98;
	mov.u64 	%rd351, %rd350;
	mov.f64 	%fd315, %fd314;
	@%p134 bra 	$L__BB5_78;
	setp.lt.s64 	%p135, %rd350, %rd65;
	min.s64 	%rd351, %rd350, %rd65;
	selp.f64 	%fd315, %fd314, %fd97, %p135;
$L__BB5_78:
	mov.b64 	%rd301, %fd315;
	mov.b64 	{%r205, %r210}, %rd301;
	mov.b32 	%r221, 4;
	mov.b32 	%r223, -1;
	// begin inline asm
	shfl.sync.down.b32 %r204, %r205, %r221, %r177, %r223;
	// end inline asm
	// begin inline asm
	shfl.sync.down.b32 %r209, %r210, %r221, %r177, %r223;
	// end inline asm
	mov.b64 	%rd302, {%r204, %r209};
	mov.b64 	%fd102, %rd302;
	mov.b64 	{%r215, %r220}, %rd351;
	// begin inline asm
	shfl.sync.down.b32 %r214, %r215, %r221, %r177, %r223;
	// end inline asm
	// begin inline asm
	shfl.sync.down.b32 %r219, %r220, %r221, %r177, %r223;
	// end inline asm
	mov.b64 	%rd68, {%r214, %r219};
	add.s32 	%r224, %r158, 4;
	setp.gt.s32 	%p136, %r224, %r177;
	mov.u64 	%rd352, %rd351;
	mov.f64 	%fd316, %fd315;
	@%p136 bra 	$L__BB5_82;
	abs.f64 	%fd103, %fd315;
	abs.f64 	%fd104, %fd102;
	setp.lt.f64 	%p137, %fd103, %fd104;
	mov.u64 	%rd352, %rd68;
	mov.f64 	%fd316, %fd102;
	@%p137 bra 	$L__BB5_82;
	setp.lt.f64 	%p138, %fd104, %fd103;
	mov.u64 	%rd352, %rd351;
	mov.f64 	%fd316, %fd315;
	@%p138 bra 	$L__BB5_82;
	setp.lt.s64 	%p139, %rd351, %rd68;
	min.s64 	%rd352, %rd351, %rd68;
	selp.f64 	%fd316, %fd315, %fd102, %p139;
$L__BB5_82:
	mov.b64 	%rd303, %fd316;
	mov.b64 	{%r226, %r231}, %rd303;
	mov.b32 	%r242, 8;
	mov.b32 	%r244, -1;
	// begin inline asm
	shfl.sync.down.b32 %r225, %r226, %r242, %r177, %r244;
	// end inline asm
	// begin inline asm
	shfl.sync.down.b32 %r230, %r231, %r242, %r177, %r244;
	// end inline asm
	mov.b64 	%rd304, {%r225, %r230};
	mov.b64 	%fd107, %rd304;
	mov.b64 	{%r236, %r241}, %rd352;
	// begin inline asm
	shfl.sync.down.b32 %r235, %r236, %r242, %r177, %r244;
	// end inline asm
	// begin inline asm
	shfl.sync.down.b32 %r240, %r241, %r242, %r177, %r244;
	// end inline asm
	mov.b64 	%rd71, {%r235, %r240};
	add.s32 	%r245, %r158, 8;
	setp.gt.s32 	%p140, %r245, %r177;
	mov.u64 	%rd353, %rd352;
	mov.f64 	%fd317, %fd316;
	@%p140 bra 	$L__BB5_86;
	abs.f64 	%fd108, %fd316;
	abs.f64 	%fd109, %fd107;
	setp.lt.f64 	%p141, %fd108, %fd109;
	mov.u64 	%rd353, %rd71;
	mov.f64 	%fd317, %fd107;
	@%p141 bra 	$L__BB5_86;
	setp.lt.f64 	%p142, %fd109, %fd108;
	mov.u64 	%rd353, %rd352;
	mov.f64 	%fd317, %fd316;
	@%p142 bra 	$L__BB5_86;
	setp.lt.s64 	%p143, %rd352, %rd71;
	min.s64 	%rd353, %rd352, %rd71;
	selp.f64 	%fd317, %fd316, %fd107, %p143;
$L__BB5_86:
	mov.b64 	%rd305, %fd317;
	mov.b64 	{%r247, %r252}, %rd305;
	mov.b32 	%r263, 16;
	mov.b32 	%r265, -1;
	// begin inline asm
	shfl.sync.down.b32 %r246, %r247, %r263, %r177, %r265;
	// end inline asm
	// begin inline asm
	shfl.sync.down.b32 %r251, %r252, %r263, %r177, %r265;
	// end inline asm
	mov.b64 	%rd306, {%r246, %r251};
	mov.b64 	%fd112, %rd306;
	mov.b64 	{%r257, %r262}, %rd353;
	// begin inline asm
	shfl.sync.down.b32 %r256, %r257, %r263, %r177, %r265;
	// end inline asm
	// begin inline asm
	shfl.sync.down.b32 %r261, %r262, %r263, %r177, %r265;
	// end inline asm
	mov.b64 	%rd74, {%r256, %r261};
	add.s32 	%r266, %r158, 16;
	setp.gt.s32 	%p144, %r266, %r177;
	mov.u64 	%rd394, %rd353;
	mov.f64 	%fd357, %fd317;
	@%p144 bra 	$L__BB5_90;
	abs.f64 	%fd113, %fd317;
	abs.f64 	%fd114, %fd112;
	setp.lt.f64 	%p145, %fd113, %fd114;
	mov.u64 	%rd394, %rd74;
	mov.f64 	%fd357, %fd112;
	@%p145 bra 	$L__BB5_90;
	setp.lt.f64 	%p146, %fd114, %fd113;
	mov.u64 	%rd394, %rd353;
	mov.f64 	%fd357, %fd317;
	@%p146 bra 	$L__BB5_90;
	setp.lt.s64 	%p147, %rd353, %rd74;
	min.s64 	%rd394, %rd353, %rd74;
	selp.f64 	%fd357, %fd317, %fd112, %p147;
$L__BB5_90:
	setp.ne.s32 	%p148, %r158, 0;
	@%p148 bra 	$L__BB5_92;
	shr.u32 	%r267, %r1, 1;
	and.b32  	%r268, %r267, 496;
	mov.u32 	%r269, _ZN6thrust24THRUST_300001_SM_1000_NS8cuda_cub4core6detail5shmemE;
	add.s32 	%r270, %r269, %r268;
	st.shared.f64 	[%r270+8], %fd357;
	st.shared.u64 	[%r270+16], %rd394;
$L__BB5_92:
	bar.sync 	0;
	setp.ne.s32 	%p149, %r1, 0;
	@%p149 bra 	$L__BB5_209;
	setp.lt.s32 	%p150, %r37, 33;
	mov.f64 	%fd319, %fd357;
	mov.u64 	%rd355, %rd394;
	@%p150 bra 	$L__BB5_97;
	ld.shared.f64 	%fd117, [_ZN6thrust24THRUST_300001_SM_1000_NS8cuda_cub4core6detail5shmemE+24];
	ld.shared.u64 	%rd77, [_ZN6thrust24THRUST_300001_SM_1000_NS8cuda_cub4core6detail5shmemE+32];
	abs.f64 	%fd118, %fd357;
	abs.f64 	%fd119, %fd117;
	setp.lt.f64 	%p151, %fd118, %fd119;
	mov.f64 	%fd319, %fd117;
	mov.u64 	%rd355, %rd77;
	@%p151 bra 	$L__BB5_97;
	setp.lt.f64 	%p152, %fd119, %fd118;
	mov.f64 	%fd319, %fd357;
	mov.u64 	%rd355, %rd394;
	@%p152 bra 	$L__BB5_97;
	setp.lt.s64 	%p153, %rd394, %rd77;
	min.s64 	%rd355, %rd394, %rd77;
	selp.f64 	%fd319, %fd357, %fd117, %p153;
$L__BB5_97:
	setp.lt.s32 	%p154, %r37, 65;
	mov.f64 	%fd320, %fd319;
	mov.u64 	%rd356, %rd355;
	@%p154 bra 	$L__BB5_101;
	ld.shared.f64 	%fd122, [_ZN6thrust24THRUST_300001_SM_1000_NS8cuda_cub4core6detail5shmemE+40];
	ld.shared.u64 	%rd80, [_ZN6thrust24THRUST_300001_SM_1000_NS8cuda_cub4core6detail5shmemE+48];
	abs.f64 	%fd123, %fd319;
	abs.f64 	%fd124, %fd122;
	setp.lt.f64 	%p155, %fd123, %fd124;
	mov.f64 	%fd320, %fd122;
	mov.u64 	%rd356, %rd80;
	@%p155 bra 	$L__BB5_101;
	setp.lt.f64 	%p156, %fd124, %fd123;
	mov.f64 	%fd320, %fd319;
	mov.u64 	%rd356, %rd355;
	@%p156 bra 	$L__BB5_101;
	setp.lt.s64 	%p157, %rd355, %rd80;
	min.s64 	%rd356, %rd355, %rd80;
	selp.f64 	%fd320, %fd319, %fd122, %p157;
$L__BB5_101:
	setp.lt.s32 	%p158, %r37, 97;
	mov.f64 	%fd321, %fd320;
	mov.u64 	%rd357, %rd356;
	@%p158 bra 	$L__BB5_105;
	ld.shared.f64 	%fd127, [_ZN6thrust24THRUST_300001_SM_1000_NS8cuda_cub4core6detail5shmemE+56];
	ld.shared.u64 	%rd83, [_ZN6thrust24THRUST_300001_SM_1000_NS8cuda_cub4core6detail5shmemE+64];
	abs.f64 	%fd128, %fd320;
	abs.f64 	%fd129, %fd127;
	setp.lt.f64 	%p159, %fd128, %fd129;
	mov.f64 	%fd321, %fd127;
	mov.u64 	%rd357, %rd83;
	@%p159 bra 	$L__BB5_105;
	setp.lt.f64 	%p160, %fd129, %fd128;
	mov.f64 	%fd321, %fd320;
	mov.u64 	%rd357, %rd356;
	@%p160 bra 	$L__BB5_105;
	setp.lt.s64 	%p161, %rd356, %rd83;
	min.s64 	%rd357, %rd356, %rd83;
	selp.f64 	%fd321, %fd320, %fd127, %p161;
$L__BB5_105:
	setp.lt.s32 	%p162, %r37, 129;
	mov.f64 	%fd322, %fd321;
	mov.u64 	%rd358, %rd357;
	@%p162 bra 	$L__BB5_109;
	ld.shared.f64 	%fd132, [_ZN6thrust24THRUST_300001_SM_1000_NS8cuda_cub4core6detail5shmemE+72];
	ld.shared.u64 	%rd86, [_ZN6thrust24THRUST_300001_SM_1000_NS8cuda_cub4core6detail5shmemE+80];
	abs.f64 	%fd133, %fd321;
	abs.f64 	%fd134, %fd132;
	setp.lt.f64 	%p163, %fd133, %fd134;
	mov.f64 	%fd322, %fd132;
	mov.u64 	%rd358, %rd86;
	@%p163 bra 	$L__BB5_109;
	setp.lt.f64 	%p164, %fd134, %fd133;
	mov.f64 	%fd322, %fd321;
	mov.u64 	%rd358, %rd357;
	@%p164 bra 	$L__BB5_109;
	setp.lt.s64 	%p165, %rd357, %rd86;
	min.s64 	%rd358, %rd357, %rd86;
	selp.f64 	%fd322, %fd321, %fd132, %p165;
$L__BB5_109:
	setp.lt.s32 	%p166, %r37, 161;
	mov.f64 	%fd323, %fd322;
	mov.u64 	%rd359, %rd358;
	@%p166 bra 	$L__BB5_113;
	ld.shared.f64 	%fd137, [_ZN6thrust24THRUST_300001_SM_1000_NS8cuda_cub4core6detail5shmemE+88];
	ld.shared.u64 	%rd89, [_ZN6thrust24THRUST_300001_SM_1000_NS8cuda_cub4core6detail5shmemE+96];
	abs.f64 	%fd138, %fd322;
	abs.f64 	%fd139, %fd137;
	setp.lt.f64 	%p167, %fd138, %fd139;
	mov.f64 	%fd323, %fd137;
	mov.u64 	%rd359, %rd89;
	@%p167 bra 	$L__BB5_113;
	setp.lt.f64 	%p168, %fd139, %fd138;
	mov.f64 	%fd323, %fd322;
	mov.u64 	%rd359, %rd358;
	@%p168 bra 	$L__BB5_113;
	setp.lt.s64 	%p169, %rd358, %rd89;
	min.s64 	%rd359, %rd358, %rd89;
	selp.f64 	%fd323, %fd322, %fd137, %p169;
$L__BB5_113:
	setp.lt.s32 	%p170, %r37, 193;
	mov.f64 	%fd324, %fd323;
	mov.u64 	%rd360, %rd359;
	@%p170 bra 	$L__BB5_117;
	ld.shared.f64 	%fd142, [_ZN6thrust24THRUST_300001_SM_1000_NS8cuda_cub4core6detail5shmemE+104];
	ld.shared.u64 	%rd92, [_ZN6thrust24THRUST_300001_SM_1000_NS8cuda_cub4core6detail5shmemE+112];
	abs.f64 	%fd143, %fd323;
	abs.f64 	%fd144, %fd142;
	setp.lt.f64 	%p171, %fd143, %fd144;
	mov.f64 	%fd324, %fd142;
	mov.u64 	%rd360, %rd92;
	@%p171 bra 	$L__BB5_117;
	setp.lt.f64 	%p172, %fd144, %fd143;
	mov.f64 	%fd324, %fd323;
	mov.u64 	%rd360, %rd359;
	@%p172 bra 	$L__BB5_117;
	setp.lt.s64 	%p173, %rd359, %rd92;
	min.s64 	%rd360, %rd359, %rd92;
	selp.f64 	%fd324, %fd323, %fd142, %p173;
$L__BB5_117:
	setp.lt.s32 	%p174, %r37, 225;
	mov.u64 	%rd394, %rd360;
	mov.f64 	%fd357, %fd324;
	@%p174 bra 	$L__BB5_209;
	ld.shared.f64 	%fd147, [_ZN6thrust24THRUST_300001_SM_1000_NS8cuda_cub4core6detail5shmemE+120];
	ld.shared.u64 	%rd95, [_ZN6thrust24THRUST_300001_SM_1000_NS8cuda_cub4core6detail5shmemE+128];
	abs.f64 	%fd148, %fd324;
	abs.f64 	%fd149, %fd147;
	setp.lt.f64 	%p175, %fd148, %fd149;
	mov.u64 	%rd394, %rd95;
	mov.f64 	%fd357, %fd147;
	@%p175 bra 	$L__BB5_209;
	setp.lt.f64 	%p176, %fd149, %fd148;
	mov.u64 	%rd394, %rd360;
	mov.f64 	%fd357, %fd324;
	@%p176 bra 	$L__BB5_209;
	setp.lt.s64 	%p177, %rd360, %rd95;
	min.s64 	%rd394, %rd360, %rd95;
	selp.f64 	%fd357, %fd324, %fd147, %p177;
	bra.uni 	$L__BB5_209;
$L__BB5_121:
	ld.param.u64 	%rd318, [_ZN6thrust24THRUST_300001_SM_1000_NS8cuda_cub4core6detail13_kernel_agentINS1_8__reduce11ReduceAgentIPN4cuda3std3__45tupleIJdlEEESC_SB_iNS1_9__extrema9arg_max_fIdl13compare_valueEEEEJSC_SC_iSG_EEEvDpT0__param_0];
	mov.u32 	%r16, %tid.x;
	mul.wide.u32 	%rd208, %r16, 16;
	add.s64 	%rd189, %rd318, %rd208;
	// begin inline asm
	ld.global.nc.u64 %rd188, [%rd189];
	// end inline asm
	add.s64 	%rd191, %rd189, 8;
	// begin inline asm
	ld.global.nc.u64 %rd190, [%rd191];
	// end inline asm
	mov.b64 	%fd151, %rd188;
	add.s64 	%rd193, %rd189, 4096;
	// begin inline asm
	ld.global.nc.u64 %rd192, [%rd193];
	// end inline asm
	add.s64 	%rd195, %rd189, 4104;
	// begin inline asm
	ld.global.nc.u64 %rd361, [%rd195];
	// end inline asm
	mov.b64 	%fd325, %rd192;
	add.s64 	%rd197, %rd189, 8192;
	// begin inline asm
	ld.global.nc.u64 %rd196, [%rd197];
	// end inline asm
	add.s64 	%rd199, %rd189, 8200;
	// begin inline asm
	ld.global.nc.u64 %rd362, [%rd199];
	// end inline asm
	mov.b64 	%fd326, %rd196;
	add.s64 	%rd201, %rd189, 12288;
	// begin inline asm
	ld.global.nc.u64 %rd200, [%rd201];
	// end inline asm
	add.s64 	%rd203, %rd189, 12296;
	// begin inline asm
	ld.global.nc.u64 %rd363, [%rd203];
	// end inline asm
	mov.b64 	%fd327, %rd200;
	add.s64 	%rd205, %rd189, 16384;
	// begin inline asm
	ld.global.nc.u64 %rd204, [%rd205];
	// end inline asm
	add.s64 	%rd207, %rd189, 16392;
	// begin inline asm
	ld.global.nc.u64 %rd381, [%rd207];
	// end inline asm
	mov.b64 	%fd344, %rd204;
	abs.f64 	%fd156, %fd151;
	abs.f64 	%fd157, %fd325;
	setp.lt.f64 	%p3, %fd156, %fd157;
	@%p3 bra 	$L__BB5_123;
	setp.lt.f64 	%p4, %fd157, %fd156;
	setp.lt.s64 	%p5, %rd190, %rd361;
	or.pred  	%p6, %p4, %p5;
	selp.b64 	%rd361, %rd190, %rd361, %p6;
	selp.f64 	%fd325, %fd151, %fd325, %p6;
$L__BB5_123:
	abs.f64 	%fd160, %fd325;
	abs.f64 	%fd161, %fd326;
	setp.lt.f64 	%p7, %fd160, %fd161;
	@%p7 bra 	$L__BB5_125;
	setp.lt.f64 	%p8, %fd161, %fd160;
	setp.lt.s64 	%p9, %rd361, %rd362;
	or.pred  	%p10, %p8, %p9;
	selp.b64 	%rd362, %rd361, %rd362, %p10;
	selp.f64 	%fd326, %fd325, %fd326, %p10;
$L__BB5_125:
	abs.f64 	%fd164, %fd326;
	abs.f64 	%fd165, %fd327;
	setp.lt.f64 	%p11, %fd164, %fd165;
	@%p11 bra 	$L__BB5_127;
	setp.lt.f64 	%p12, %fd165, %fd164;
	setp.lt.s64 	%p13, %rd362, %rd363;
	or.pred  	%p14, %p12, %p13;
	selp.b64 	%rd363, %rd362, %rd363, %p14;
	selp.f64 	%fd327, %fd326, %fd327, %p14;
$L__BB5_127:
	abs.f64 	%fd168, %fd327;
	abs.f64 	%fd169, %fd344;
	setp.lt.f64 	%p15, %fd168, %fd169;
	@%p15 bra 	$L__BB5_129;
	setp.lt.f64 	%p16, %fd169, %fd168;
	setp.lt.s64 	%p17, %rd363, %rd381;
	or.pred  	%p18, %p16, %p17;
	selp.b64 	%rd381, %rd363, %rd381, %p18;
	selp.f64 	%fd344, %fd327, %fd344, %p18;
$L__BB5_129:
	setp.lt.u32 	%p19, %r37, 2560;
	mov.b32 	%r383, 1280;
	@%p19 bra 	$L__BB5_142;
	mov.b32 	%r382, 1280;
	mov.f64 	%fd329, %fd344;
	mov.u64 	%rd365, %rd381;
$L__BB5_131:
	ld.param.u64 	%rd319, [_ZN6thrust24THRUST_300001_SM_1000_NS8cuda_cub4core6detail13_kernel_agentINS1_8__reduce11ReduceAgentIPN4cuda3std3__45tupleIJdlEEESC_SB_iNS1_9__extrema9arg_max_fIdl13compare_valueEEEEJSC_SC_iSG_EEEvDpT0__param_0];
	add.s32 	%r40, %r382, %r16;
	mul.wide.u32 	%rd229, %r40, 16;
	add.s64 	%rd210, %rd319, %rd229;
	// begin inline asm
	ld.global.nc.u64 %rd209, [%rd210];
	// end inline asm
	add.s64 	%rd212, %rd210, 8;
	// begin inline asm
	ld.global.nc.u64 %rd366, [%rd212];
	// end inline asm
	mov.b64 	%fd330, %rd209;
	add.s64 	%rd214, %rd210, 4096;
	// begin inline asm
	ld.global.nc.u64 %rd213, [%rd214];
	// end inline asm
	add.s64 	%rd216, %rd210, 4104;
	// begin inline asm
	ld.global.nc.u64 %rd367, [%rd216];
	// end inline asm
	mov.b64 	%fd331, %rd213;
	add.s64 	%rd218, %rd210, 8192;
	// begin inline asm
	ld.global.nc.u64 %rd217, [%rd218];
	// end inline asm
	add.s64 	%rd220, %rd210, 8200;
	// begin inline asm
	ld.global.nc.u64 %rd368, [%rd220];
	// end inline asm
	mov.b64 	%fd332, %rd217;
	add.s64 	%rd222, %rd210, 12288;
	// begin inline asm
	ld.global.nc.u64 %rd221, [%rd222];
	// end inline asm
	add.s64 	%rd224, %rd210, 12296;
	// begin inline asm
	ld.global.nc.u64 %rd369, [%rd224];
	// end inline asm
	mov.b64 	%fd333, %rd221;
	add.s64 	%rd226, %rd210, 16384;
	// begin inline asm
	ld.global.nc.u64 %rd225, [%rd226];
	// end inline asm
	add.s64 	%rd228, %rd210, 16392;
	// begin inline asm
	ld.global.nc.u64 %rd381, [%rd228];
	// end inline asm
	mov.b64 	%fd344, %rd225;
	abs.f64 	%fd178, %fd329;
	abs.f64 	%fd179, %fd330;
	setp.lt.f64 	%p20, %fd178, %fd179;
	@%p20 bra 	$L__BB5_133;
	setp.lt.f64 	%p21, %fd179, %fd178;
	setp.lt.s64 	%p22, %rd365, %rd366;
	or.pred  	%p23, %p21, %p22;
	selp.b64 	%rd366, %rd365, %rd366, %p23;
	selp.f64 	%fd330, %fd329, %fd330, %p23;
$L__BB5_133:
	abs.f64 	%fd182, %fd330;
	abs.f64 	%fd183, %fd331;
	setp.lt.f64 	%p24, %fd182, %fd183;
	@%p24 bra 	$L__BB5_135;
	setp.lt.f64 	%p25, %fd183, %fd182;
	setp.lt.s64 	%p26, %rd366, %rd367;
	or.pred  	%p27, %p25, %p26;
	selp.b64 	%rd367, %rd366, %rd367, %p27;
	selp.f64 	%fd331, %fd330, %fd331, %p27;
$L__BB5_135:
	abs.f64 	%fd186, %fd331;
	abs.f64 	%fd187, %fd332;
	setp.lt.f64 	%p28, %fd186, %fd187;
	@%p28 bra 	$L__BB5_137;
	setp.lt.f64 	%p29, %fd187, %fd186;
	setp.lt.s64 	%p30, %rd367, %rd368;
	or.pred  	%p31, %p29, %p30;
	selp.b64 	%rd368, %rd367, %rd368, %p31;
	selp.f64 	%fd332, %fd331, %fd332, %p31;
$L__BB5_137:
	abs.f64 	%fd190, %fd332;
	abs.f64 	%fd191, %fd333;
	setp.lt.f64 	%p32, %fd190, %fd191;
	@%p32 bra 	$L__BB5_139;
	setp.lt.f64 	%p33, %fd191, %fd190;
	setp.lt.s64 	%p34, %rd368, %rd369;
	or.pred  	%p35, %p33, %p34;
	selp.b64 	%rd369, %rd368, %rd369, %p35;
	selp.f64 	%fd333, %fd332, %fd333, %p35;
$L__BB5_139:
	abs.f64 	%fd194, %fd333;
	abs.f64 	%fd195, %fd344;
	setp.lt.f64 	%p36, %fd194, %fd195;
	@%p36 bra 	$L__BB5_141;
	setp.lt.f64 	%p37, %fd195, %fd194;
	setp.lt.s64 	%p38, %rd369, %rd381;
	or.pred  	%p39, %p37, %p38;
	selp.b64 	%rd381, %rd369, %rd381, %p39;
	selp.f64 	%fd344, %fd333, %fd344, %p39;
$L__BB5_141:
	add.s32 	%r383, %r382, 1280;
	add.s32 	%r41, %r382, 2560;
	setp.le.s32 	%p40, %r41, %r37;
	mov.u32 	%r382, %r383;
	mov.f64 	%fd329, %fd344;
	mov.u64 	%rd365, %rd381;
	@%p40 bra 	$L__BB5_131;
$L__BB5_142:
	setp.le.s32 	%p41, %r37, %r383;
	@%p41 bra 	$L__BB5_165;
	sub.s32 	%r20, %r37, %r383;
	setp.ge.s32 	%p42, %r16, %r20;
	@%p42 bra 	$L__BB5_165;
	not.b32 	%r42, %r16;
	add.s32 	%r43, %r37, %r42;
	sub.s32 	%r21, %r43, %r383;
	and.b32  	%r44, %r21, 768;
	setp.eq.s32 	%p43, %r44, 768;
	mov.u32 	%r387, %r16;
	@%p43 bra 	$L__BB5_150;
	add.s32 	%r385, %r16, %r383;
	shr.u32 	%r45, %r21, 8;
	add.s32 	%r46, %r45, 1;
	and.b32  	%r47, %r46, 3;
	neg.s32 	%r384, %r47;
	mov.u32 	%r387, %r16;
$L__BB5_146:
	.pragma "nounroll";
	mov.u64 	%rd127, %rd381;
	mov.f64 	%fd199, %fd344;
	ld.param.u64 	%rd320, [_ZN6thrust24THRUST_300001_SM_1000_NS8cuda_cub4core6detail13_kernel_agentINS1_8__reduce11ReduceAgentIPN4cuda3std3__45tupleIJdlEEESC_SB_iNS1_9__extrema9arg_max_fIdl13compare_valueEEEEJSC_SC_iSG_EEEvDpT0__param_0];
	mul.wide.u32 	%rd235, %r385, 16;
	add.s64 	%rd232, %rd320, %rd235;
	// begin inline asm
	ld.global.nc.u64 %rd231, [%rd232];
	// end inline asm
	add.s64 	%rd234, %rd232, 8;
	// begin inline asm
	ld.global.nc.u64 %rd233, [%rd234];
	// end inline asm
	mov.b64 	%fd200, %rd231;
	abs.f64 	%fd201, %fd199;
	abs.f64 	%fd202, %fd200;
	setp.lt.f64 	%p44, %fd201, %fd202;
	mov.f64 	%fd344, %fd200;
	mov.u64 	%rd381, %rd233;
	@%p44 bra 	$L__BB5_149;
	setp.lt.f64 	%p45, %fd202, %fd201;
	mov.f64 	%fd344, %fd199;
	mov.u64 	%rd381, %rd127;
	@%p45 bra 	$L__BB5_149;
	setp.lt.s64 	%p46, %rd127, %rd233;
	selp.f64 	%fd344, %fd199, %fd200, %p46;
	min.s64 	%rd381, %rd127, %rd233;
$L__BB5_149:
	add.s32 	%r387, %r387, 256;
	add.s32 	%r385, %r385, 256;
	add.s32 	%r384, %r384, 1;
	setp.ne.s32 	%p47, %r384, 0;
	@%p47 bra 	$L__BB5_146;
$L__BB5_150:
	setp.lt.u32 	%p48, %r21, 768;
	@%p48 bra 	$L__BB5_165;
	ld.param.u64 	%rd321, [_ZN6thrust24THRUST_300001_SM_1000_NS8cuda_cub4core6detail13_kernel_agentINS1_8__reduce11ReduceAgentIPN4cuda3std3__45tupleIJdlEEESC_SB_iNS1_9__extrema9arg_max_fIdl13compare_valueEEEEJSC_SC_iSG_EEEvDpT0__param_0];
	cvt.u64.u32 	%rd236, %r387;
	cvt.u64.u32 	%rd237, %r383;
	add.s64 	%rd238, %rd236, %rd237;
	shl.b64 	%rd239, %rd238, 4;
	add.s64 	%rd240, %rd239, %rd321;
	add.s64 	%rd376, %rd240, 12296;
	add.s32 	%r388, %r387, %r383;
$L__BB5_152:
	ld.param.u64 	%rd322, [_ZN6thrust24THRUST_300001_SM_1000_NS8cuda_cub4core6detail13_kernel_agentINS1_8__reduce11ReduceAgentIPN4cuda3std3__45tupleIJdlEEESC_SB_iNS1_9__extrema9arg_max_fIdl13compare_valueEEEEJSC_SC_iSG_EEEvDpT0__param_0];
	mul.wide.u32 	%rd245, %r388, 16;
	add.s64 	%rd242, %rd322, %rd245;
	// begin inline asm
	ld.global.nc.u64 %rd241, [%rd242];
	// end inline asm
	add.s64 	%rd244, %rd242, 8;
	// begin inline asm
	ld.global.nc.u64 %rd243, [%rd244];
	// end inline asm
	mov.b64 	%fd208, %rd241;
	abs.f64 	%fd209, %fd344;
	abs.f64 	%fd210, %fd208;
	setp.lt.f64 	%p49, %fd209, %fd210;
	mov.f64 	%fd341, %fd208;
	mov.u64 	%rd378, %rd243;
	@%p49 bra 	$L__BB5_155;
	setp.lt.f64 	%p50, %fd210, %fd209;
	mov.f64 	%fd341, %fd344;
	mov.u64 	%rd378, %rd381;
	@%p50 bra 	$L__BB5_155;
	setp.lt.s64 	%p51, %rd381, %rd243;
	selp.f64 	%fd341, %fd344, %fd208, %p51;
	min.s64 	%rd378, %rd381, %rd243;
$L__BB5_155:
	add.s64 	%rd247, %rd376, -8200;
	// begin inline asm
	ld.global.nc.u64 %rd246, [%rd247];
	// end inline asm
	add.s64 	%rd249, %rd376, -8192;
	// begin inline asm
	ld.global.nc.u64 %rd248, [%rd249];
	// end inline asm
	mov.b64 	%fd213, %rd246;
	abs.f64 	%fd214, %fd341;
	abs.f64 	%fd215, %fd213;
	setp.lt.f64 	%p52, %fd214, %fd215;
	mov.f64 	%fd342, %fd213;
	mov.u64 	%rd379, %rd248;
	@%p52 bra 	$L__BB5_158;
	setp.lt.f64 	%p53, %fd215, %fd214;
	mov.f64 	%fd342, %fd341;
	mov.u64 	%rd379, %rd378;
	@%p53 bra 	$L__BB5_158;
	setp.lt.s64 	%p54, %rd378, %rd248;
	selp.f64 	%fd342, %fd341, %fd213, %p54;
	min.s64 	%rd379, %rd378, %rd248;
$L__BB5_158:
	add.s64 	%rd251, %rd376, -4104;
	// begin inline asm
	ld.global.nc.u64 %rd250, [%rd251];
	// end inline asm
	add.s64 	%rd253, %rd376, -4096;
	// begin inline asm
	ld.global.nc.u64 %rd252, [%rd253];
	// end inline asm
	mov.b64 	%fd218, %rd250;
	abs.f64 	%fd219, %fd342;
	abs.f64 	%fd220, %fd218;
	setp.lt.f64 	%p55, %fd219, %fd220;
	mov.f64 	%fd343, %fd218;
	mov.u64 	%rd380, %rd252;
	@%p55 bra 	$L__BB5_161;
	setp.lt.f64 	%p56, %fd220, %fd219;
	mov.f64 	%fd343, %fd342;
	mov.u64 	%rd380, %rd379;
	@%p56 bra 	$L__BB5_161;
	setp.lt.s64 	%p57, %rd379, %rd252;
	selp.f64 	%fd343, %fd342, %fd218, %p57;
	min.s64 	%rd380, %rd379, %rd252;
$L__BB5_161:
	add.s64 	%rd255, %rd376, -8;
	// begin inline asm
	ld.global.nc.u64 %rd254, [%rd255];
	// end inline asm
	// begin inline asm
	ld.global.nc.u64 %rd256, [%rd376];
	// end inline asm
	mov.b64 	%fd223, %rd254;
	abs.f64 	%fd224, %fd343;
	abs.f64 	%fd225, %fd223;
	setp.lt.f64 	%p58, %fd224, %fd225;
	mov.f64 	%fd344, %fd223;
	mov.u64 	%rd381, %rd256;
	@%p58 bra 	$L__BB5_164;
	setp.lt.f64 	%p59, %fd225, %fd224;
	mov.f64 	%fd344, %fd343;
	mov.u64 	%rd381, %rd380;
	@%p59 bra 	$L__BB5_164;
	setp.lt.s64 	%p60, %rd380, %rd256;
	selp.f64 	%fd344, %fd343, %fd223, %p60;
	min.s64 	%rd381, %rd380, %rd256;
$L__BB5_164:
	add.s32 	%r387, %r387, 1024;
	add.s64 	%rd376, %rd376, 16384;
	add.s32 	%r388, %r388, 1024;
	setp.lt.s32 	%p61, %r387, %r20;
	@%p61 bra 	$L__BB5_152;
$L__BB5_165:
	// begin inline asm
	mov.u32 %r48, %laneid;
	// end inline asm
	mov.b64 	%rd258, %fd344;
	mov.b64 	{%r50, %r55}, %rd258;
	mov.b32 	%r66, 1;
	mov.b32 	%r67, 31;
	mov.b32 	%r68, -1;
	// begin inline asm
	shfl.sync.down.b32 %r49, %r50, %r66, %r67, %r68;
	// end inline asm
	// begin inline asm
	shfl.sync.down.b32 %r54, %r55, %r66, %r67, %r68;
	// end inline asm
	mov.b64 	%rd259, {%r49, %r54};
	mov.b64 	%fd229, %rd259;
	mov.b64 	{%r60, %r65}, %rd381;
	// begin inline asm
	shfl.sync.down.b32 %r59, %r60, %r66, %r67, %r68;
	// end inline asm
	// begin inline asm
	shfl.sync.down.b32 %r64, %r65, %r66, %r67, %r68;
	// end inline asm
	mov.b64 	%rd150, {%r59, %r64};
	setp.gt.s32 	%p62, %r48, 30;
	mov.f64 	%fd346, %fd344;
	mov.u64 	%rd383, %rd381;
	@%p62 bra 	$L__BB5_169;
	abs.f64 	%fd230, %fd344;
	abs.f64 	%fd231, %fd229;
	setp.lt.f64 	%p63, %fd230, %fd231;
	mov.f64 	%fd346, %fd229;
	mov.u64 	%rd383, %rd150;
	@%p63 bra 	$L__BB5_169;
	setp.lt.f64 	%p64, %fd231, %fd230;
	mov.f64 	%fd346, %fd344;
	mov.u64 	%rd383, %rd381;
	@%p64 bra 	$L__BB5_169;
	setp.lt.s64 	%p65, %rd381, %rd150;
	selp.f64 	%fd346, %fd344, %fd229, %p65;
	min.s64 	%rd383, %rd381, %rd150;
$L__BB5_169:
	mov.b64 	%rd260, %fd346;
	mov.b64 	{%r70, %r75}, %rd260;
	mov.b32 	%r86, 2;
	mov.b32 	%r87, 31;
	mov.b32 	%r88, -1;
	// begin inline asm
	shfl.sync.down.b32 %r69, %r70, %r86, %r87, %r88;
	// end inline asm
	// begin inline asm
	shfl.sync.down.b32 %r74, %r75, %r86, %r87, %r88;
	// end inline asm
	mov.b64 	%rd261, {%r69, %r74};
	mov.b64 	%fd234, %rd261;
	mov.b64 	{%r80, %r85}, %rd383;
	// begin inline asm
	shfl.sync.down.b32 %r79, %r80, %r86, %r87, %r88;
	// end inline asm
	// begin inline asm
	shfl.sync.down.b32 %r84, %r85, %r86, %r87, %r88;
	// end inline asm
	mov.b64 	%rd153, {%r79, %r84};
	setp.gt.s32 	%p66, %r48, 29;
	mov.f64 	%fd347, %fd346;
	mov.u64 	%rd384, %rd383;
	@%p66 bra 	$L__BB5_173;
	abs.f64 	%fd235, %fd346;
	abs.f64 	%fd236, %fd234;
	setp.lt.f64 	%p67, %fd235, %fd236;
	mov.f64 	%fd347, %fd234;
	mov.u64 	%rd384, %rd153;
	@%p67 bra 	$L__BB5_173;
	setp.lt.f64 	%p68, %fd236, %fd235;
	mov.f64 	%fd347, %fd346;
	mov.u64 	%rd384, %rd383;
	@%p68 bra 	$L__BB5_173;
	setp.lt.s64 	%p69, %rd383, %rd153;
	selp.f64 	%fd347, %fd346, %fd234, %p69;
	min.s64 	%rd384, %rd383, %rd153;
$L__BB5_173:
	mov.b64 	%rd262, %fd347;
	mov.b64 	{%r90, %r95}, %rd262;
	mov.b32 	%r106, 4;
	mov.b32 	%r107, 31;
	mov.b32 	%r108, -1;
	// begin inline asm
	shfl.sync.down.b32 %r89, %r90, %r106, %r107, %r108;
	// end inline asm
	// begin inline asm
	shfl.sync.down.b32 %r94, %r95, %r106, %r107, %r108;
	// end inline asm
	mov.b64 	%rd263, {%r89, %r94};
	mov.b64 	%fd239, %rd263;
	mov.b64 	{%r100, %r105}, %rd384;
	// begin inline asm
	shfl.sync.down.b32 %r99, %r100, %r106, %r107, %r108;
	// end inline asm
	// begin inline asm
	shfl.sync.down.b32 %r104, %r105, %r106, %r107, %r108;
	// end inline asm
	mov.b64 	%rd156, {%r99, %r104};
	setp.gt.s32 	%p70, %r48, 27;
	mov.f64 	%fd348, %fd347;
	mov.u64 	%rd385, %rd384;
	@%p70 bra 	$L__BB5_177;
	abs.f64 	%fd240, %fd347;
	abs.f64 	%fd241, %fd239;
	setp.lt.f64 	%p71, %fd240, %fd241;
	mov.f64 	%fd348, %fd239;
	mov.u64 	%rd385, %rd156;
	@%p71 bra 	$L__BB5_177;
	setp.lt.f64 	%p72, %fd241, %fd240;
	mov.f64 	%fd348, %fd347;
	mov.u64 	%rd385, %rd384;
	@%p72 bra 	$L__BB5_177;
	setp.lt.s64 	%p73, %rd384, %rd156;
	selp.f64 	%fd348, %fd347, %fd239, %p73;
	min.s64 	%rd385, %rd384, %rd156;
$L__BB5_177:
	mov.b64 	%rd264, %fd348;
	mov.b64 	{%r110, %r115}, %rd264;
	mov.b32 	%r126, 8;
	mov.b32 	%r127, 31;
	mov.b32 	%r128, -1;
	// begin inline asm
	shfl.sync.down.b32 %r109, %r110, %r126, %r127, %r128;
	// end inline asm
	// begin inline asm
	shfl.sync.down.b32 %r114, %r115, %r126, %r127, %r128;
	// end inline asm
	mov.b64 	%rd265, {%r109, %r114};
	mov.b64 	%fd244, %rd265;
	mov.b64 	{%r120, %r125}, %rd385;
	// begin inline asm
	shfl.sync.down.b32 %r119, %r120, %r126, %r127, %r128;
	// end inline asm
	// begin inline asm
	shfl.sync.down.b32 %r124, %r125, %r126, %r127, %r128;
	// end inline asm
	mov.b64 	%rd159, {%r119, %r124};
	setp.gt.s32 	%p74, %r48, 23;
	mov.f64 	%fd349, %fd348;
	mov.u64 	%rd386, %rd385;
	@%p74 bra 	$L__BB5_181;
	abs.f64 	%fd245, %fd348;
	abs.f64 	%fd246, %fd244;
	setp.lt.f64 	%p75, %fd245, %fd246;
	mov.f64 	%fd349, %fd244;
	mov.u64 	%rd386, %rd159;
	@%p75 bra 	$L__BB5_181;
	setp.lt.f64 	%p76, %fd246, %fd245;
	mov.f64 	%fd349, %fd348;
	mov.u64 	%rd386, %rd385;
	@%p76 bra 	$L__BB5_181;
	setp.lt.s64 	%p77, %rd385, %rd159;
	selp.f64 	%fd349, %fd348, %fd244, %p77;
	min.s64 	%rd386, %rd385, %rd159;
$L__BB5_181:
	mov.b64 	%rd266, %fd349;
	mov.b64 	{%r130, %r135}, %rd266;
	mov.b32 	%r146, 16;
	mov.b32 	%r147, 31;
	mov.b32 	%r148, -1;
	// begin inline asm
	shfl.sync.down.b32 %r129, %r130, %r146, %r147, %r148;
	// end inline asm
	// begin inline asm
	shfl.sync.down.b32 %r134, %r135, %r146, %r147, %r148;
	// end inline asm
	mov.b64 	%rd267, {%r129, %r134};
	mov.b64 	%fd249, %rd267;
	mov.b64 	{%r140, %r145}, %rd386;
	// begin inline asm
	shfl.sync.down.b32 %r139, %r140, %r146, %r147, %r148;
	// end inline asm
	// begin inline asm
	shfl.sync.down.b32 %r144, %r145, %r146, %r147, %r148;
	// end inline asm
	mov.b64 	%rd162, {%r139, %r144};
	setp.gt.s32 	%p78, %r48, 15;
	mov.f64 	%fd357, %fd349;
	mov.u64 	%rd394, %rd386;
	@%p78 bra 	$L__BB5_185;
	abs.f64 	%fd250, %fd349;
	abs.f64 	%fd251, %fd249;
	setp.lt.f64 	%p79, %fd250, %fd251;
	mov.f64 	%fd357, %fd249;
	mov.u64 	%rd394, %rd162;
	@%p79 bra 	$L__BB5_185;
	setp.lt.f64 	%p80, %fd251, %fd250;
	mov.f64 	%fd357, %fd349;
	mov.u64 	%rd394, %rd386;
	@%p80 bra 	$L__BB5_185;
	setp.lt.s64 	%p81, %rd386, %rd162;
	selp.f64 	%fd357, %fd349, %fd249, %p81;
	min.s64 	%rd394, %rd386, %rd162;
$L__BB5_185:
	setp.ne.s32 	%p82, %r48, 0;
	@%p82 bra 	$L__BB5_187;
	shr.u32 	%r149, %r16, 1;
	and.b32  	%r150, %r149, 496;
	mov.u32 	%r151, _ZN6thrust24THRUST_300001_SM_1000_NS8cuda_cub4core6detail5shmemE;
	add.s32 	%r152, %r151, %r150;
	st.shared.f64 	[%r152+8], %fd357;
	st.shared.u64 	[%r152+16], %rd394;
$L__BB5_187:
	bar.sync 	0;
	setp.ne.s32 	%p83, %r16, 0;
	@%p83 bra 	$L__BB5_209;
	ld.shared.f64 	%fd254, [_ZN6thrust24THRUST_300001_SM_1000_NS8cuda_cub4core6detail5shmemE+24];
	ld.shared.u64 	%rd165, [_ZN6thrust24THRUST_300001_SM_1000_NS8cuda_cub4core6detail5shmemE+32];
	abs.f64 	%fd255, %fd357;
	abs.f64 	%fd256, %fd254;
	setp.lt.f64 	%p84, %fd255, %fd256;
	mov.f64 	%fd351, %fd254;
	mov.u64 	%rd388, %rd165;
	@%p84 bra 	$L__BB5_191;
	setp.lt.f64 	%p85, %fd256, %fd255;
	mov.f64 	%fd351, %fd357;
	mov.u64 	%rd388, %rd394;
	@%p85 bra 	$L__BB5_191;
	setp.lt.s64 	%p86, %rd394, %rd165;
	selp.f64 	%fd351, %fd357, %fd254, %p86;
	min.s64 	%rd388, %rd394, %rd165;
$L__BB5_191:
	ld.shared.f64 	%fd259, [_ZN6thrust24THRUST_300001_SM_1000_NS8cuda_cub4core6detail5shmemE+40];
	ld.shared.u64 	%rd168, [_ZN6thrust24THRUST_300001_SM_1000_NS8cuda_cub4core6detail5shmemE+48];
	abs.f64 	%fd260, %fd351;
	abs.f64 	%fd261, %fd259;
	setp.lt.f64 	%p87, %fd260, %fd261;
	mov.f64 	%fd352, %fd259;
	mov.u64 	%rd389, %rd168;
	@%p87 bra 	$L__BB5_194;
	setp.lt.f64 	%p88, %fd261, %fd260;
	mov.f64 	%fd352, %fd351;
	mov.u64 	%rd389, %rd388;
	@%p88 bra 	$L__BB5_194;
	setp.lt.s64 	%p89, %rd388, %rd168;
	selp.f64 	%fd352, %fd351, %fd259, %p89;
	min.s64 	%rd389, %rd388, %rd168;
$L__BB5_194:
	ld.shared.f64 	%fd264, [_ZN6thrust24THRUST_300001_SM_1000_NS8cuda_cub4core6detail5shmemE+56];
	ld.shared.u64 	%rd171, [_ZN6thrust24THRUST_300001_SM_1000_NS8cuda_cub4core6detail5shmemE+64];
	abs.f64 	%fd265, %fd352;
	abs.f64 	%fd266, %fd264;
	setp.lt.f64 	%p90, %fd265, %fd266;
	mov.f64 	%fd353, %fd264;
	mov.u64 	%rd390, %rd171;
	@%p90 bra 	$L__BB5_197;
	setp.lt.f64 	%p91, %fd266, %fd265;
	mov.f64 	%fd353, %fd352;
	mov.u64 	%rd390, %rd389;
	@%p91 bra 	$L__BB5_197;
	setp.lt.s64 	%p92, %rd389, %rd171;
	selp.f64 	%fd353, %fd352, %fd264, %p92;
	min.s64 	%rd390, %rd389, %rd171;
$L__BB5_197:
	ld.shared.f64 	%fd269, [_ZN6thrust24THRUST_300001_SM_1000_NS8cuda_cub4core6detail5shmemE+72];
	ld.shared.u64 	%rd174, [_ZN6thrust24THRUST_300001_SM_1000_NS8cuda_cub4core6detail5shmemE+80];
	abs.f64 	%fd270, %fd353;
	abs.f64 	%fd271, %fd269;
	setp.lt.f64 	%p93, %fd270, %fd271;
	mov.f64 	%fd354, %fd269;
	mov.u64 	%rd391, %rd174;
	@%p93 bra 	$L__BB5_200;
	setp.lt.f64 	%p94, %fd271, %fd270;
	mov.f64 	%fd354, %fd353;
	mov.u64 	%rd391, %rd390;
	@%p94 bra 	$L__BB5_200;
	setp.lt.s64 	%p95, %rd390, %rd174;
	selp.f64 	%fd354, %fd353, %fd269, %p95;
	min.s64 	%rd391, %rd390, %rd174;
$L__BB5_200:
	ld.shared.f64 	%fd274, [_ZN6thrust24THRUST_300001_SM_1000_NS8cuda_cub4core6detail5shmemE+88];
	ld.shared.u64 	%rd177, [_ZN6thrust24THRUST_300001_SM_1000_NS8cuda_cub4core6detail5shmemE+96];
	abs.f64 	%fd275, %fd354;
	abs.f64 	%fd276, %fd274;
	setp.lt.f64 	%p96, %fd275, %fd276;
	mov.f64 	%fd355, %fd274;
	mov.u64 	%rd392, %rd177;
	@%p96 bra 	$L__BB5_203;
	setp.lt.f64 	%p97, %fd276, %fd275;
	mov.f64 	%fd355, %fd354;
	mov.u64 	%rd392, %rd391;
	@%p97 bra 	$L__BB5_203;
	setp.lt.s64 	%p98, %rd391, %rd177;
	selp.f64 	%fd355, %fd354, %fd274, %p98;
	min.s64 	%rd392, %rd391, %rd177;
$L__BB5_203:
	ld.shared.f64 	%fd279, [_ZN6thrust24THRUST_300001_SM_1000_NS8cuda_cub4core6detail5shmemE+104];
	ld.shared.u64 	%rd180, [_ZN6thrust24THRUST_300001_SM_1000_NS8cuda_cub4core6detail5shmemE+112];
	abs.f64 	%fd280, %fd355;
	abs.f64 	%fd281, %fd279;
	setp.lt.f64 	%p99, %fd280, %fd281;
	mov.f64 	%fd356, %fd279;
	mov.u64 	%rd393, %rd180;
	@%p99 bra 	$L__BB5_206;
	setp.lt.f64 	%p100, %fd281, %fd280;
	mov.f64 	%fd356, %fd355;
	mov.u64 	%rd393, %rd392;
	@%p100 bra 	$L__BB5_206;
	setp.lt.s64 	%p101, %rd392, %rd180;
	selp.f64 	%fd356, %fd355, %fd279, %p101;
	min.s64 	%rd393, %rd392, %rd180;
$L__BB5_206:
	ld.shared.f64 	%fd284, [_ZN6thrust24THRUST_300001_SM_1000_NS8cuda_cub4core6detail5shmemE+120];
	ld.shared.u64 	%rd183, [_ZN6thrust24THRUST_300001_SM_1000_NS8cuda_cub4core6detail5shmemE+128];
	abs.f64 	%fd285, %fd356;
	abs.f64 	%fd286, %fd284;
	setp.lt.f64 	%p102, %fd285, %fd286;
	mov.u64 	%rd394, %rd183;
	mov.f64 	%fd357, %fd284;
	@%p102 bra 	$L__BB5_209;
	setp.lt.f64 	%p103, %fd286, %fd285;
	mov.u64 	%rd394, %rd393;
	mov.f64 	%fd357, %fd356;
	@%p103 bra 	$L__BB5_209;
	setp.lt.s64 	%p104, %rd393, %rd183;
	selp.f64 	%fd357, %fd356, %fd284, %p104;
	min.s64 	%rd394, %rd393, %rd183;
$L__BB5_209:
	mov.u32 	%r376, %tid.x;
	setp.ne.s32 	%p221, %r376, 0;
	@%p221 bra 	$L__BB5_211;
	ld.param.u64 	%rd326, [_ZN6thrust24THRUST_300001_SM_1000_NS8cuda_cub4core6detail13_kernel_agentINS1_8__reduce11ReduceAgentIPN4cuda3std3__45tupleIJdlEEESC_SB_iNS1_9__extrema9arg_max_fIdl13compare_valueEEEEJSC_SC_iSG_EEEvDpT0__param_1];
	cvta.to.global.u64 	%rd317, %rd326;
	st.global.f64 	[%rd317], %fd357;
	st.global.u64 	[%rd317+8], %rd394;
$L__BB5_211:
	ret;

}
	// .globl	_ZN6thrust24THRUST_300001_SM_1000_NS8cuda_cub4core6detail13_kernel_agentINS1_8__reduce11ReduceAgentINS0_12zip_iteratorIN4cuda3std3__45tupleIJNS0_10device_ptrIdEENS0_17counting_iteratorIlNS0_11use_defaultESF_SF_EEEEEEEPNSB_IJdlEEESJ_lNS1_9__extrema9arg_max_fIdl13compare_valueEEEEJSI_SK_lSO_EEEvDpT0_
.visible .entry _ZN6thrust24THRUST_300001_SM_1000_NS8cuda_cub4core6detail13_kernel_agentINS1_8__reduce11ReduceAgentINS0_12zip_iteratorIN4cuda3std3__45tupleIJNS0_10device_ptrIdEENS0_17counting_iteratorIlNS0_11use_defaultESF_SF_EEEEEEEPNSB_IJdlEEESJ_lNS1_9__extrema9arg_max_fIdl13compare_valueEEEEJSI_SK_lSO_EEEvDpT0_(
	.param .align 8 .b8 _ZN6thrust24THRUST_300001_SM_1000_NS8cuda_cub4core6detail13_kernel_agentINS1_8__reduce11ReduceAgentINS0_12zip_iteratorIN4cuda3std3__45tupleIJNS0_10device_ptrIdEENS0_17counting_iteratorIlNS0_11use_defaultESF_SF_EEEEEEEPNSB_IJdlEEESJ_lNS1_9__extrema9arg_max_fIdl13compare_valueEEEEJSI_SK_lSO_EEEvDpT0__param_0[16],
	.param .u64 .ptr .align 1 _ZN6thrust24THRUST_300001_SM_1000_NS8cuda_cub4core6detail13_kernel_agentINS1_8__reduce11ReduceAgentINS0_12zip_iteratorIN4cuda3std3__45tupleIJNS0_10device_ptrIdEENS0_17counting_iteratorIlNS0_11use_defaultESF_SF_EEEEEEEPNSB_IJdlEEESJ_lNS1_9__extrema9arg_max_fIdl13compare_valueEEEEJSI_SK_lSO_EEEvDpT0__param_1,
	.param .u64 _ZN6thrust24THRUST_300001_SM_1000_NS8cuda_cub4core6detail13_kernel_agentINS1_8__reduce11ReduceAgentINS0_12zip_iteratorIN4cuda3std3__45tupleIJNS0_10device_ptrIdEENS0_17counting_iteratorIlNS0_11use_defaultESF_SF_EEEEEEEPNSB_IJdlEEESJ_lNS1_9__extrema9arg_max_fIdl13compare_valueEEEEJSI_SK_lSO_EEEvDpT0__param_2,
	.param .align 1 .b8 _ZN6thrust24THRUST_300001_SM_1000_NS8cuda_cub4core6detail13_kernel_agentINS1_8__reduce11ReduceAgentINS0_12zip_iteratorIN4cuda3std3__45tupleIJNS0_10device_ptrIdEENS0_17counting_iteratorIlNS0_11use_defaultESF_SF_EEEEEEEPNSB_IJdlEEESJ_lNS1_9__extrema9arg_max_fIdl13compare_valueEEEEJSI_SK_lSO_EEEvDpT0__param_3[1]
)
.maxntid 256
{
	.reg .pred 	%p<213>;
	.reg .b32 	%r<391>;
	.reg .b64 	%rd<341>;
	.reg .b64 	%fd<352>;

	ld.param.u64 	%rd192, [_ZN6thrust24THRUST_300001_SM_1000_NS8cuda_cub4core6detail13_kernel_agentINS1_8__reduce11ReduceAgentINS0_12zip_iteratorIN4cuda3std3__45tupleIJNS0_10device_ptrIdEENS0_17counting_iteratorIlNS0_11use_defaultESF_SF_EEEEEEEPNSB_IJdlEEESJ_lNS1_9__extrema9arg_max_fIdl13compare_valueEEEEJSI_SK_lSO_EEEvDpT0__param_0+8];
	ld.param.u64 	%rd191, [_ZN6thrust24THRUST_300001_SM_1000_NS8cuda_cub4core6detail13_kernel_agentINS1_8__reduce11ReduceAgentINS0_12zip_iteratorIN4cuda3std3__45tupleIJNS0_10device_ptrIdEENS0_17counting_iteratorIlNS0_11use_defaultESF_SF_EEEEEEEPNSB_IJdlEEESJ_lNS1_9__extrema9arg_max_fIdl13compare_valueEEEEJSI_SK_lSO_EEEvDpT0__param_0];
	ld.param.u64 	%rd194, [_ZN6thrust24THRUST_300001_SM_1000_NS8cuda_cub4core6detail13_kernel_agentINS1_8__reduce11ReduceAgentINS0_12zip_iteratorIN4cuda3std3__45tupleIJNS0_10device_ptrIdEENS0_17counting_iteratorIlNS0_11use_defaultESF_SF_EEEEEEEPNSB_IJdlEEESJ_lNS1_9__extrema9arg_max_fIdl13compare_valueEEEEJSI_SK_lSO_EEEvDpT0__param_2];
	setp.eq.s64 	%p1, %rd194, 0;
	@%p1 bra 	$L__BB6_206;
	cvta.to.global.u64 	%rd1, %rd191;
	setp.gt.s64 	%p2, %rd194, 1279;
	@%p2 bra 	$L__BB6_122;
	cvt.u32.u64 	%r1, %rd194;
	mov.u32 	%r2, %tid.x;
	setp.ge.s32 	%p96, %r2, %r1;
	mov.f64 	%fd298, 0d0000000000000000;
	mov.b64 	%rd283, 0;
	mov.u32 	%r385, %r2;
	@%p96 bra 	$L__BB6_4;
	cvt.u64.u32 	%rd239, %r2;
	mul.wide.u32 	%rd240, %r2, 8;
	add.s64 	%rd241, %rd1, %rd240;
	add.s64 	%rd283, %rd192, %rd239;
	ld.global.f64 	%fd298, [%rd241];
	add.s32 	%r385, %r2, 256;
$L__BB6_4:
	setp.ge.s32 	%p97, %r385, %r1;
	@%p97 bra 	$L__BB6_26;
	not.b32 	%r154, %r385;
	add.s32 	%r5, %r154, %r1;
	and.b32  	%r155, %r5, 768;
	setp.eq.s32 	%p98, %r155, 768;
	@%p98 bra 	$L__BB6_11;
	cvt.u64.u32 	%rd243, %r385;
	add.s64 	%rd274, %rd192, %rd243;
	mul.wide.u32 	%rd244, %r385, 8;
	add.s64 	%rd273, %rd1, %rd244;
	shr.u32 	%r156, %r5, 8;
	add.s32 	%r157, %r156, 1;
	and.b32  	%r158, %r157, 3;
	neg.s32 	%r383, %r158;
$L__BB6_7:
	.pragma "nounroll";
	mov.u64 	%rd9, %rd283;
	mov.f64 	%fd3, %fd298;
	ld.global.f64 	%fd4, [%rd273];
	abs.f64 	%fd5, %fd3;
	abs.f64 	%fd6, %fd4;
	setp.lt.f64 	%p99, %fd5, %fd6;
	mov.u64 	%rd283, %rd274;
	mov.f64 	%fd298, %fd4;
	@%p99 bra 	$L__BB6_10;
	setp.lt.f64 	%p100, %fd6, %fd5;
	mov.u64 	%rd283, %rd9;
	mov.f64 	%fd298, %fd3;
	@%p100 bra 	$L__BB6_10;
	setp.lt.s64 	%p101, %rd9, %rd274;
	min.s64 	%rd283, %rd9, %rd274;
	selp.f64 	%fd298, %fd3, %fd4, %p101;
$L__BB6_10:
	add.s32 	%r385, %r385, 256;
	add.s64 	%rd274, %rd274, 256;
	add.s64 	%rd273, %rd273, 2048;
	add.s32 	%r383, %r383, 1;
	setp.ne.s32 	%p102, %r383, 0;
	@%p102 bra 	$L__BB6_7;
$L__BB6_11:
	setp.lt.u32 	%p103, %r5, 768;
	@%p103 bra 	$L__BB6_26;
	add.s32 	%r386, %r385, 512;
$L__BB6_13:
	mov.u32 	%r13, %r386;
	add.s32 	%r159, %r13, -512;
	cvt.s64.s32 	%rd245, %r159;
	mul.wide.s32 	%rd246, %r159, 8;
	add.s64 	%rd17, %rd1, %rd246;
	add.s64 	%rd18, %rd192, %rd245;
	ld.global.f64 	%fd12, [%rd17];
	abs.f64 	%fd13, %fd298;
	abs.f64 	%fd14, %fd12;
	setp.lt.f64 	%p104, %fd13, %fd14;
	mov.u64 	%rd280, %rd18;
	mov.f64 	%fd295, %fd12;
	@%p104 bra 	$L__BB6_16;
	setp.lt.f64 	%p105, %fd14, %fd13;
	mov.u64 	%rd280, %rd283;
	mov.f64 	%fd295, %fd298;
	@%p105 bra 	$L__BB6_16;
	setp.lt.s64 	%p106, %rd283, %rd18;
	min.s64 	%rd280, %rd283, %rd18;
	selp.f64 	%fd295, %fd298, %fd12, %p106;
$L__BB6_16:
	add.s32 	%r160, %r13, -256;
	cvt.s64.s32 	%rd247, %r160;
	add.s64 	%rd21, %rd192, %rd247;
	ld.global.f64 	%fd17, [%rd17+2048];
	abs.f64 	%fd18, %fd295;
	abs.f64 	%fd19, %fd17;
	setp.lt.f64 	%p107, %fd18, %fd19;
	mov.u64 	%rd281, %rd21;
	mov.f64 	%fd296, %fd17;
	@%p107 bra 	$L__BB6_19;
	setp.lt.f64 	%p108, %fd19, %fd18;
	mov.u64 	%rd281, %rd280;
	mov.f64 	%fd296, %fd295;
	@%p108 bra 	$L__BB6_19;
	setp.lt.s64 	%p109, %rd280, %rd21;
	min.s64 	%rd281, %rd280, %rd21;
	selp.f64 	%fd296, %fd295, %fd17, %p109;
$L__BB6_19:
	cvt.s64.s32 	%rd248, %r13;
	add.s64 	%rd24, %rd192, %rd248;
	ld.global.f64 	%fd22, [%rd17+4096];
	abs.f64 	%fd23, %fd296;
	abs.f64 	%fd24, %fd22;
	setp.lt.f64 	%p110, %fd23, %fd24;
	mov.u64 	%rd282, %rd24;
	mov.f64 	%fd297, %fd22;
	@%p110 bra 	$L__BB6_22;
	setp.lt.f64 	%p111, %fd24, %fd23;
	mov.u64 	%rd282, %rd281;
	mov.f64 	%fd297, %fd296;
	@%p111 bra 	$L__BB6_22;
	setp.lt.s64 	%p112, %rd281, %rd24;
	min.s64 	%rd282, %rd281, %rd24;
	selp.f64 	%fd297, %fd296, %fd22, %p112;
$L__BB6_22:
	add.s32 	%r161, %r13, 256;
	cvt.s64.s32 	%rd249, %r161;
	add.s64 	%rd27, %rd192, %rd249;
	ld.global.f64 	%fd27, [%rd17+6144];
	abs.f64 	%fd28, %fd297;
	abs.f64 	%fd29, %fd27;
	setp.lt.f64 	%p113, %fd28, %fd29;
	mov.u64 	%rd283, %rd27;
	mov.f64 	%fd298, %fd27;
	@%p113 bra 	$L__BB6_25;
	setp.lt.f64 	%p114, %fd29, %fd28;
	mov.u64 	%rd283, %rd282;
	mov.f64 	%fd298, %fd297;
	@%p114 bra 	$L__BB6_25;
	setp.lt.s64 	%p115, %rd282, %rd27;
	min.s64 	%rd283, %rd282, %rd27;
	selp.f64 	%fd298, %fd297, %fd27, %p115;
$L__BB6_25:
	add.s32 	%r386, %r13, 1024;
	add.s32 	%r162, %r13, 512;
	setp.lt.s32 	%p116, %r162, %r1;
	@%p116 bra 	$L__BB6_13;
$L__BB6_26:
	setp.lt.s32 	%p117, %r1, 256;
	@%p117 bra 	$L__BB6_71;
	// begin inline asm
	mov.u32 %r276, %laneid;
	// end inline asm
	mov.b64 	%rd260, %fd298;
	mov.b64 	{%r278, %r283}, %rd260;
	mov.b32 	%r294, 1;
	mov.b32 	%r295, 31;
	mov.b32 	%r296, -1;
	// begin inline asm
	shfl.sync.down.b32 %r277, %r278, %r294, %r295, %r296;
	// end inline asm
	// begin inline asm
	shfl.sync.down.b32 %r282, %r283, %r294, %r295, %r296;
	// end inline asm
	mov.b64 	%rd261, {%r277, %r282};
	mov.b64 	%fd33, %rd261;
	mov.b64 	{%r288, %r293}, %rd283;
	// begin inline asm
	shfl.sync.down.b32 %r287, %r288, %r294, %r295, %r296;
	// end inline asm
	// begin inline asm
	shfl.sync.down.b32 %r292, %r293, %r294, %r295, %r296;
	// end inline asm
	mov.b64 	%rd31, {%r287, %r292};
	setp.gt.s32 	%p169, %r276, 30;
	mov.u64 	%rd285, %rd283;
	mov.f64 	%fd300, %fd298;
	@%p169 bra 	$L__BB6_31;
	abs.f64 	%fd34, %fd298;
	abs.f64 	%fd35, %fd33;
	setp.lt.f64 	%p170, %fd34, %fd35;
	mov.u64 	%rd285, %rd31;
	mov.f64 	%fd300, %fd33;
	@%p170 bra 	$L__BB6_31;
	setp.lt.f64 	%p171, %fd35, %fd34;
	mov.u64 	%rd285, %rd283;
	mov.f64 	%fd300, %fd298;
	@%p171 bra 	$L__BB6_31;
	setp.lt.s64 	%p172, %rd283, %rd31;
	min.s64 	%rd285, %rd283, %rd31;
	selp.f64 	%fd300, %fd298, %fd33, %p172;
$L__BB6_31:
	mov.b64 	%rd262, %fd300;
	mov.b64 	{%r298, %r303}, %rd262;
	mov.b32 	%r314, 2;
	mov.b32 	%r315, 31;
	mov.b32 	%r316, -1;
	// begin inline asm
	shfl.sync.down.b32 %r297, %r298, %r314, %r315, %r316;
	// end inline asm
	// begin inline asm
	shfl.sync.down.b32 %r302, %r303, %r314, %r315, %r316;
	// end inline asm
	mov.b64 	%rd263, {%r297, %r302};
	mov.b64 	%fd38, %rd263;
	mov.b64 	{%r308, %r313}, %rd285;
	// begin inline asm
	shfl.sync.down.b32 %r307, %r308, %r314, %r315, %r316;
	// end inline asm
	// begin inline asm
	shfl.sync.down.b32 %r312, %r313, %r314, %r315, %r316;
	// end inline asm
	mov.b64 	%rd34, {%r307, %r312};
	setp.gt.s32 	%p173, %r276, 29;
	mov.u64 	%rd286, %rd285;
	mov.f64 	%fd301, %fd300;
	@%p173 bra 	$L__BB6_35;
	abs.f64 	%fd39, %fd300;
	abs.f64 	%fd40, %fd38;
	setp.lt.f64 	%p174, %fd39, %fd40;
	mov.u64 	%rd286, %rd34;
	mov.f64 	%fd301, %fd38;
	@%p174 bra 	$L__BB6_35;
	setp.lt.f64 	%p175, %fd40, %fd39;
	mov.u64 	%rd286, %rd285;
	mov.f64 	%fd301, %fd300;
	@%p175 bra 	$L__BB6_35;
	setp.lt.s64 	%p176, %rd285, %rd34;
	min.s64 	%rd286, %rd285, %rd34;
	selp.f64 	%fd301, %fd300, %fd38, %p176;
$L__BB6_35:
	mov.b64 	%rd264, %fd301;
	mov.b64 	{%r318, %r323}, %rd264;
	mov.b32 	%r334, 4;
	mov.b32 	%r335, 31;
	mov.b32 	%r336, -1;
	// begin inline asm
	shfl.sync.down.b32 %r317, %r318, %r334, %r335, %r336;
	// end inline asm
	// begin inline asm
	shfl.sync.down.b32 %r322, %r323, %r334, %r335, %r336;
	// end inline asm
	mov.b64 	%rd265, {%r317, %r322};
	mov.b64 	%fd43, %rd265;
	mov.b64 	{%r328, %r333}, %rd286;
	// begin inline asm
	shfl.sync.down.b32 %r327, %r328, %r334, %r335, %r336;
	// end inline asm
	// begin inline asm
	shfl.sync.down.b32 %r332, %r333, %r334, %r335, %r336;
	// end inline asm
	mov.b64 	%rd37, {%r327, %r332};
	setp.gt.s32 	%p177, %r276, 27;
	mov.u64 	%rd287, %rd286;
	mov.f64 	%fd302, %fd301;
	@%p177 bra 	$L__BB6_39;
	abs.f64 	%fd44, %fd301;
	abs.f64 	%fd45, %fd43;
	setp.lt.f64 	%p178, %fd44, %fd45;
	mov.u64 	%rd287, %rd37;
	mov.f64 	%fd302, %fd43;
	@%p178 bra 	$L__BB6_39;
	setp.lt.f64 	%p179, %fd45, %fd44;
	mov.u64 	%rd287, %rd286;
	mov.f64 	%fd302, %fd301;
	@%p179 bra 	$L__BB6_39;
	setp.lt.s64 	%p180, %rd286, %rd37;
	min.s64 	%rd287, %rd286, %rd37;
	selp.f64 	%fd302, %fd301, %fd43, %p180;
$L__BB6_39:
	mov.b64 	%rd266, %fd302;
	mov.b64 	{%r338, %r343}, %rd266;
	mov.b32 	%r354, 8;
	mov.b32 	%r355, 31;
	mov.b32 	%r356, -1;
	// begin inline asm
	shfl.sync.down.b32 %r337, %r338, %r354, %r355, %r356;
	// end inline asm
	// begin inline asm
	shfl.sync.down.b32 %r342, %r343, %r354, %r355, %r356;
	// end inline asm
	mov.b64 	%rd267, {%r337, %r342};
	mov.b64 	%fd48, %rd267;
	mov.b64 	{%r348, %r353}, %rd287;
	// begin inline asm
	shfl.sync.down.b32 %r347, %r348, %r354, %r355, %r356;
	// end inline asm
	// begin inline asm
	shfl.sync.down.b32 %r352, %r353, %r354, %r355, %r356;
	// end inline asm
	mov.b64 	%rd40, {%r347, %r352};
	setp.gt.s32 	%p181, %r276, 23;
	mov.u64 	%rd288, %rd287;
	mov.f64 	%fd303, %fd302;
	@%p181 bra 	$L__BB6_43;
	abs.f64 	%fd49, %fd302;
	abs.f64 	%fd50, %fd48;
	setp.lt.f64 	%p182, %fd49, %fd50;
	mov.u64 	%rd288, %rd40;
	mov.f64 	%fd303, %fd48;
	@%p182 bra 	$L__BB6_43;
	setp.lt.f64 	%p183, %fd50, %fd49;
	mov.u64 	%rd288, %rd287;
	mov.f64 	%fd303, %fd302;
	@%p183 bra 	$L__BB6_43;
	setp.lt.s64 	%p184, %rd287, %rd40;
	min.s64 	%rd288, %rd287, %rd40;
	selp.f64 	%fd303, %fd302, %fd48, %p184;
$L__BB6_43:
	mov.b64 	%rd268, %fd303;
	mov.b64 	{%r358, %r363}, %rd268;
	mov.b32 	%r374, 16;
	mov.b32 	%r375, 31;
	mov.b32 	%r376, -1;
	// begin inline asm
	shfl.sync.down.b32 %r357, %r358, %r374, %r375, %r376;
	// end inline asm
	// begin inline asm
	shfl.sync.down.b32 %r362, %r363, %r374, %r375, %r376;
	// end inline asm
	mov.b64 	%rd269, {%r357, %r362};
	mov.b64 	%fd53, %rd269;
	mov.b64 	{%r368, %r373}, %rd288;
	// begin inline asm
	shfl.sync.down.b32 %r367, %r368, %r374, %r375, %r376;
	// end inline asm
	// begin inline asm
	shfl.sync.down.b32 %r372, %r373, %r374, %r375, %r376;
	// end inline asm
	mov.b64 	%rd43, {%r367, %r372};
	setp.gt.s32 	%p185, %r276, 15;
	mov.u64 	%rd340, %rd288;
	mov.f64 	%fd351, %fd303;
	@%p185 bra 	$L__BB6_47;
	abs.f64 	%fd54, %fd303;
	abs.f64 	%fd55, %fd53;
	setp.lt.f64 	%p186, %fd54, %fd55;
	mov.u64 	%rd340, %rd43;
	mov.f64 	%fd351, %fd53;
	@%p186 bra 	$L__BB6_47;
	setp.lt.f64 	%p187, %fd55, %fd54;
	mov.u64 	%rd340, %rd288;
	mov.f64 	%fd351, %fd303;
	@%p187 bra 	$L__BB6_47;
	setp.lt.s64 	%p188, %rd288, %rd43;
	min.s64 	%rd340, %rd288, %rd43;
	selp.f64 	%fd351, %fd303, %fd53, %p188;
$L__BB6_47:
	setp.ne.s32 	%p189, %r276, 0;
	@%p189 bra 	$L__BB6_49;
	shr.u32 	%r377, %r2, 1;
	and.b32  	%r378, %r377, 496;
	mov.u32 	%r379, _ZN6thrust24THRUST_300001_SM_1000_NS8cuda_cub4core6detail5shmemE;
	add.s32 	%r380, %r379, %r378;
	st.shared.f64 	[%r380+8], %fd351;
	st.shared.u64 	[%r380+16], %rd340;
$L__BB6_49:
	bar.sync 	0;
	setp.ne.s32 	%p190, %r2, 0;
	@%p190 bra 	$L__BB6_204;
	ld.shared.f64 	%fd58, [_ZN6thrust24THRUST_300001_SM_1000_NS8cuda_cub4core6detail5shmemE+24];
	ld.shared.u64 	%rd46, [_ZN6thrust24THRUST_300001_SM_1000_NS8cuda_cub4core6detail5shmemE+32];
	abs.f64 	%fd59, %fd351;
	abs.f64 	%fd60, %fd58;
	setp.lt.f64 	%p191, %fd59, %fd60;
	mov.u64 	%rd290, %rd46;
	mov.f64 	%fd305, %fd58;
	@%p191 bra 	$L__BB6_53;
	setp.lt.f64 	%p192, %fd60, %fd59;
	mov.u64 	%rd290, %rd340;
	mov.f64 	%fd305, %fd351;
	@%p192 bra 	$L__BB6_53;
	setp.lt.s64 	%p193, %rd340, %rd46;
	min.s64 	%rd290, %rd340, %rd46;
	selp.f64 	%fd305, %fd351, %fd58, %p193;
$L__BB6_53:
	ld.shared.f64 	%fd63, [_ZN6thrust24THRUST_300001_SM_1000_NS8cuda_cub4core6detail5shmemE+40];
	ld.shared.u64 	%rd49, [_ZN6thrust24THRUST_300001_SM_1000_NS8cuda_cub4core6detail5shmemE+48];
	abs.f64 	%fd64, %fd305;
	abs.f64 	%fd65, %fd63;
	setp.lt.f64 	%p194, %fd64, %fd65;
	mov.u64 	%rd291, %rd49;
	mov.f64 	%fd306, %fd63;
	@%p194 bra 	$L__BB6_56;
	setp.lt.f64 	%p195, %fd65, %fd64;
	mov.u64 	%rd291, %rd290;
	mov.f64 	%fd306, %fd305;
	@%p195 bra 	$L__BB6_56;
	setp.lt.s64 	%p196, %rd290, %rd49;
	min.s64 	%rd291, %rd290, %rd49;
	selp.f64 	%fd306, %fd305, %fd63, %p196;
$L__BB6_56:
	ld.shared.f64 	%fd68, [_ZN6thrust24THRUST_300001_SM_1000_NS8cuda_cub4core6detail5shmemE+56];
	ld.shared.u64 	%rd52, [_ZN6thrust24THRUST_300001_SM_1000_NS8cuda_cub4core6detail5shmemE+64];
	abs.f64 	%fd69, %fd306;
	abs.f64 	%fd70, %fd68;
	setp.lt.f64 	%p197, %fd69, %fd70;
	mov.u64 	%rd292, %rd52;
	mov.f64 	%fd307, %fd68;
	@%p197 bra 	$L__BB6_59;
	setp.lt.f64 	%p198, %fd70, %fd69;
	mov.u64 	%rd292, %rd291;
	mov.f64 	%fd307, %fd306;
	@%p198 bra 	$L__BB6_59;
	setp.lt.s64 	%p199, %rd291, %rd52;
	min.s64 	%rd292, %rd291, %rd52;
	selp.f64 	%fd307, %fd306, %fd68, %p199;
$L__BB6_59:
	ld.shared.f64 	%fd73, [_ZN6thrust24THRUST_300001_SM_1000_NS8cuda_cub4core6detail5shmemE+72];
	ld.shared.u64 	%rd55, [_ZN6thrust24THRUST_300001_SM_1000_NS8cuda_cub4core6detail5shmemE+80];
	abs.f64 	%fd74, %fd307;
	abs.f64 	%fd75, %fd73;
	setp.lt.f64 	%p200, %fd74, %fd75;
	mov.u64 	%rd293, %rd55;
	mov.f64 	%fd308, %fd73;
	@%p200 bra 	$L__BB6_62;
	setp.lt.f64 	%p201, %fd75, %fd74;
	mov.u64 	%rd293, %rd292;
	mov.f64 	%fd308, %fd307;
	@%p201 bra 	$L__BB6_62;
	setp.lt.s64 	%p202, %rd292, %rd55;
	min.s64 	%rd293, %rd292, %rd55;
	selp.f64 	%fd308, %fd307, %fd73, %p202;
$L__BB6_62:
	ld.shared.f64 	%fd78, [_ZN6thrust24THRUST_300001_SM_1000_NS8cuda_cub4core6detail5shmemE+88];
	ld.shared.u64 	%rd58, [_ZN6thrust24THRUST_300001_SM_1000_NS8cuda_cub4core6detail5shmemE+96];
	abs.f64 	%fd79, %fd308;
	abs.f64 	%fd80, %fd78;
	setp.lt.f64 	%p203, %fd79, %fd80;
	mov.u64 	%rd294, %rd58;
	mov.f64 	%fd309, %fd78;
	@%p203 bra 	$L__BB6_65;
	setp.lt.f64 	%p204, %fd80, %fd79;
	mov.u64 	%rd294, %rd293;
	mov.f64 	%fd309, %fd308;
	@%p204 bra 	$L__BB6_65;
	setp.lt.s64 	%p205, %rd293, %rd58;
	min.s64 	%rd294, %rd293, %rd58;
	selp.f64 	%fd309, %fd308, %fd78, %p205;
$L__BB6_65:
	ld.shared.f64 	%fd83, [_ZN6thrust24THRUST_300001_SM_1000_NS8cuda_cub4core6detail5shmemE+104];
	ld.shared.u64 	%rd61, [_ZN6thrust24THRUST_300001_SM_1000_NS8cuda_cub4core6detail5shmemE+112];
	abs.f64 	%fd84, %fd309;
	abs.f64 	%fd85, %fd83;
	setp.lt.f64 	%p206, %fd84, %fd85;
	mov.u64 	%rd295, %rd61;
	mov.f64 	%fd310, %fd83;
	@%p206 bra 	$L__BB6_68;
	setp.lt.f64 	%p207, %fd85, %fd84;
	mov.u64 	%rd295, %rd294;
	mov.f64 	%fd310, %fd309;
	@%p207 bra 	$L__BB6_68;
	setp.lt.s64 	%p208, %rd294, %rd61;
	min.s64 	%rd295, %rd294, %rd61;
	selp.f64 	%fd310, %fd309, %fd83, %p208;
$L__BB6_68:
	ld.shared.f64 	%fd88, [_ZN6thrust24THRUST_300001_SM_1000_NS8cuda_cub4core6detail5shmemE+120];
	ld.shared.u64 	%rd64, [_ZN6thrust24THRUST_300001_SM_1000_NS8cuda_cub4core6detail5shmemE+128];
	abs.f64 	%fd89, %fd310;
	abs.f64 	%fd90, %fd88;
	setp.lt.f64 	%p209, %fd89, %fd90;
	mov.u64 	%rd340, %rd64;
	mov.f64 	%fd351, %fd88;
	@%p209 bra 	$L__BB6_204;
	setp.lt.f64 	%p210, %fd90, %fd89;
	mov.u64 	%rd340, %rd295;
	mov.f64 	%fd351, %fd310;
	@%p210 bra 	$L__BB6_204;
	setp.lt.s64 	%p211, %rd295, %rd64;
	min.s64 	%rd340, %rd295, %rd64;
	selp.f64 	%fd351, %fd310, %fd88, %p211;
	bra.uni 	$L__BB6_204;
$L__BB6_71:
	// begin inline asm
	mov.u32 %r163, %laneid;
	// end inline asm
	and.b32  	%r184, %r2, 992;
	add.s32 	%r185, %r184, 32;
	setp.gt.s32 	%p118, %r185, %r1;
	not.b32 	%r186, %r184;
	add.s32 	%r187, %r1, %r186;
	selp.b32 	%r182, %r187, 31, %p118;
	mov.b64 	%rd250, %fd298;
	mov.b64 	{%r165, %r170}, %rd250;
	mov.b32 	%r181, 1;
	mov.b32 	%r183, -1;
	// begin inline asm
	shfl.sync.down.b32 %r164, %r165, %r181, %r182, %r183;
	// end inline asm
	// begin inline asm
	shfl.sync.down.b32 %r169, %r170, %r181, %r182, %r183;
	// end inline asm
	mov.b64 	%rd251, {%r164, %r169};
	mov.b64 	%fd92, %rd251;
	mov.b64 	{%r175, %r180}, %rd283;
	// begin inline asm
	shfl.sync.down.b32 %r174, %r175, %r181, %r182, %r183;
	// end inline asm
	// begin inline asm
	shfl.sync.down.b32 %r179, %r180, %r181, %r182, %r183;
	// end inline asm
	mov.b64 	%rd66, {%r174, %r179};
	setp.ge.s32 	%p119, %r163, %r182;
	mov.u64 	%rd296, %rd283;
	mov.f64 	%fd311, %fd298;
	@%p119 bra 	$L__BB6_75;
	abs.f64 	%fd93, %fd298;
	abs.f64 	%fd94, %fd92;
	setp.lt.f64 	%p120, %fd93, %fd94;
	mov.u64 	%rd296, %rd66;
	mov.f64 	%fd311, %fd92;
	@%p120 bra 	$L__BB6_75;
	setp.lt.f64 	%p121, %fd94, %fd93;
	mov.u64 	%rd296, %rd283;
	mov.f64 	%fd311, %fd298;
	@%p121 bra 	$L__BB6_75;
	setp.lt.s64 	%p122, %rd283, %rd66;
	min.s64 	%rd296, %rd283, %rd66;
	selp.f64 	%fd311, %fd298, %fd92, %p122;
$L__BB6_75:
	mov.b64 	%rd252, %fd311;
	mov.b64 	{%r189, %r194}, %rd252;
	mov.b32 	%r205, 2;
	mov.b32 	%r207, -1;
	// begin inline asm
	shfl.sync.down.b32 %r188, %r189, %r205, %r182, %r207;
	// end inline asm
	// begin inline asm
	shfl.sync.down.b32 %r193, %r194, %r205, %r182, %r207;
	// end inline asm
	mov.b64 	%rd253, {%r188, %r193};
	mov.b64 	%fd97, %rd253;
	mov.b64 	{%r199, %r204}, %rd296;
	// begin inline asm
	shfl.sync.down.b32 %r198, %r199, %r205, %r182, %r207;
	// end inline asm
	// begin inline asm
	shfl.sync.down.b32 %r203, %r204, %r205, %r182, %r207;
	// end inline asm
	mov.b64 	%rd69, {%r198, %r203};
	add.s32 	%r208, %r163, 2;
	setp.gt.s32 	%p123, %r208, %r182;
	mov.u64 	%rd297, %rd296;
	mov.f64 	%fd312, %fd311;
	@%p123 bra 	$L__BB6_79;
	abs.f64 	%fd98, %fd311;
	abs.f64 	%fd99, %fd97;
	setp.lt.f64 	%p124, %fd98, %fd99;
	mov.u64 	%rd297, %rd69;
	mov.f64 	%fd312, %fd97;
	@%p124 bra 	$L__BB6_79;
	setp.lt.f64 	%p125, %fd99, %fd98;
	mov.u64 	%rd297, %rd296;
	mov.f64 	%fd312, %fd311;
	@%p125 bra 	$L__BB6_79;
	setp.lt.s64 	%p126, %rd296, %rd69;
	min.s64 	%rd297, %rd296, %rd69;
	selp.f64 	%fd312, %fd311, %fd97, %p126;
$L__BB6_79:
	mov.b64 	%rd254, %fd312;
	mov.b64 	{%r210, %r215}, %rd254;
	mov.b32 	%r226, 4;
	mov.b32 	%r228, -1;
	// begin inline asm
	shfl.sync.down.b32 %r209, %r210, %r226, %r182, %r228;
	// end inline asm
	// begin inline asm
	shfl.sync.down.b32 %r214, %r215, %r226, %r182, %r228;
	// end inline asm
	mov.b64 	%rd255, {%r209, %r214};
	mov.b64 	%fd102, %rd255;
	mov.b64 	{%r220, %r225}, %rd297;
	// begin inline asm
	shfl.sync.down.b32 %r219, %r220, %r226, %r182, %r228;
	// end inline asm
	// begin inline asm
	shfl.sync.down.b32 %r224, %r225, %r226, %r182, %r228;
	// end inline asm
	mov.b64 	%rd72, {%r219, %r224};
	add.s32 	%r229, %r163, 4;
	setp.gt.s32 	%p127, %r229, %r182;
	mov.u64 	%rd298, %rd297;
	mov.f64 	%fd313, %fd312;
	@%p127 bra 	$L__BB6_83;
	abs.f64 	%fd103, %fd312;
	abs.f64 	%fd104, %fd102;
	setp.lt.f64 	%p128, %fd103, %fd104;
	mov.u64 	%rd298, %rd72;
	mov.f64 	%fd313, %fd102;
	@%p128 bra 	$L__BB6_83;
	setp.lt.f64 	%p129, %fd104, %fd103;
	mov.u64 	%rd298, %rd297;
	mov.f64 	%fd313, %fd312;
	@%p129 bra 	$L__BB6_83;
	setp.lt.s64 	%p130, %rd297, %rd72;
	min.s64 	%rd298, %rd297, %rd72;
	selp.f64 	%fd313, %fd312, %fd102, %p130;
$L__BB6_83:
	mov.b64 	%rd256, %fd313;
	mov.b64 	{%r231, %r236}, %rd256;
	mov.b32 	%r247, 8;
	mov.b32 	%r249, -1;
	// begin inline asm
	shfl.sync.down.b32 %r230, %r231, %r247, %r182, %r249;
	// end inline asm
	// begin inline asm
	shfl.sync.down.b32 %r235, %r236, %r247, %r182, %r249;
	// end inline asm
	mov.b64 	%rd257, {%r230, %r235};
	mov.b64 	%fd107, %rd257;
	mov.b64 	{%r241, %r246}, %rd298;
	// begin inline asm
	shfl.sync.down.b32 %r240, %r241, %r247, %r182, %r249;
	// end inline asm
	// begin inline asm
	shfl.sync.down.b32 %r245, %r246, %r247, %r182, %r249;
	// end inline asm
	mov.b64 	%rd75, {%r240, %r245};
	add.s32 	%r250, %r163, 8;
	setp.gt.s32 	%p131, %r250, %r182;
	mov.u64 	%rd299, %rd298;
	mov.f64 	%fd314, %fd313;
	@%p131 bra 	$L__BB6_87;
	abs.f64 	%fd108, %fd313;
	abs.f64 	%fd109, %fd107;
	setp.lt.f64 	%p132, %fd108, %fd109;
	mov.u64 	%rd299, %rd75;
	mov.f64 	%fd314, %fd107;
	@%p132 bra 	$L__BB6_87;
	setp.lt.f64 	%p133, %fd109, %fd108;
	mov.u64 	%rd299, %rd298;
	mov.f64 	%fd314, %fd313;
	@%p133 bra 	$L__BB6_87;
	setp.lt.s64 	%p134, %rd298, %rd75;
	min.s64 	%rd299, %rd298, %rd75;
	selp.f64 	%fd314, %fd313, %fd107, %p134;
$L__BB6_87:
	mov.b64 	%rd258, %fd314;
	mov.b64 	{%r252, %r257}, %rd258;
	mov.b32 	%r268, 16;
	mov.b32 	%r270, -1;
	// begin inline asm
	shfl.sync.down.b32 %r251, %r252, %r268, %r182, %r270;
	// end inline asm
	// begin inline asm
	shfl.sync.down.b32 %r256, %r257, %r268, %r182, %r270;
	// end inline asm
	mov.b64 	%rd259, {%r251, %r256};
	mov.b64 	%fd112, %rd259;
	mov.b64 	{%r262, %r267}, %rd299;
	// begin inline asm
	shfl.sync.down.b32 %r261, %r262, %r268, %r182, %r270;
	// end inline asm
	// begin inline asm
	shfl.sync.down.b32 %r266, %r267, %r268, %r182, %r270;
	// end inline asm
	mov.b64 	%rd78, {%r261, %r266};
	add.s32 	%r271, %r163, 16;
	setp.gt.s32 	%p135, %r271, %r182;
	mov.u64 	%rd340, %rd299;
	mov.f64 	%fd351, %fd314;
	@%p135 bra 	$L__BB6_91;
	abs.f64 	%fd113, %fd314;
	abs.f64 	%fd114, %fd112;
	setp.lt.f64 	%p136, %fd113, %fd114;
	mov.u64 	%rd340, %rd78;
	mov.f64 	%fd351, %fd112;
	@%p136 bra 	$L__BB6_91;
	setp.lt.f64 	%p137, %fd114, %fd113;
	mov.u64 	%rd340, %rd299;
	mov.f64 	%fd351, %fd314;
	@%p137 bra 	$L__BB6_91;
	setp.lt.s64 	%p138, %rd299, %rd78;
	min.s64 	%rd340, %rd299, %rd78;
	selp.f64 	%fd351, %fd314, %fd112, %p138;
$L__BB6_91:
	setp.ne.s32 	%p139, %r163, 0;
	@%p139 bra 	$L__BB6_93;
	shr.u32 	%r272, %r2, 1;
	and.b32  	%r273, %r272, 496;
	mov.u32 	%r274, _ZN6thrust24THRUST_300001_SM_1000_NS8cuda_cub4core6detail5shmemE;
	add.s32 	%r275, %r274, %r273;
	st.shared.f64 	[%r275+8], %fd351;
	st.shared.u64 	[%r275+16], %rd340;
$L__BB6_93:
	bar.sync 	0;
	setp.ne.s32 	%p140, %r2, 0;
	@%p140 bra 	$L__BB6_204;
	setp.lt.s32 	%p141, %r1, 33;
	mov.f64 	%fd316, %fd351;
	mov.u64 	%rd301, %rd340;
	@%p141 bra 	$L__BB6_98;
	ld.shared.f64 	%fd117, [_ZN6thrust24THRUST_300001_SM_1000_NS8cuda_cub4core6detail5shmemE+24];
	ld.shared.u64 	%rd81, [_ZN6thrust24THRUST_300001_SM_1000_NS8cuda_cub4core6detail5shmemE+32];
	abs.f64 	%fd118, %fd351;
	abs.f64 	%fd119, %fd117;
	setp.lt.f64 	%p142, %fd118, %fd119;
	mov.f64 	%fd316, %fd117;
	mov.u64 	%rd301, %rd81;
	@%p142 bra 	$L__BB6_98;
	setp.lt.f64 	%p143, %fd119, %fd118;
	mov.f64 	%fd316, %fd351;
	mov.u64 	%rd301, %rd340;
	@%p143 bra 	$L__BB6_98;
	setp.lt.s64 	%p144, %rd340, %rd81;
	min.s64 	%rd301, %rd340, %rd81;
	selp.f64 	%fd316, %fd351, %fd117, %p144;
$L__BB6_98:
	setp.lt.s32 	%p145, %r1, 65;
	mov.f64 	%fd317, %fd316;
	mov.u64 	%rd302, %rd301;
	@%p145 bra 	$L__BB6_102;
	ld.shared.f64 	%fd122, [_ZN6thrust24THRUST_300001_SM_1000_NS8cuda_cub4core6detail5shmemE+40];
	ld.shared.u64 	%rd84, [_ZN6thrust24THRUST_300001_SM_1000_NS8cuda_cub4core6detail5shmemE+48];
	abs.f64 	%fd123, %fd316;
	abs.f64 	%fd124, %fd122;
	setp.lt.f64 	%p146, %fd123, %fd124;
	mov.f64 	%fd317, %fd122;
	mov.u64 	%rd302, %rd84;
	@%p146 bra 	$L__BB6_102;
	setp.lt.f64 	%p147, %fd124, %fd123;
	mov.f64 	%fd317, %fd316;
	mov.u64 	%rd302, %rd301;
	@%p147 bra 	$L__BB6_102;
	setp.lt.s64 	%p148, %rd301, %rd84;
	min.s64 	%rd302, %rd301, %rd84;
	selp.f64 	%fd317, %fd316, %fd122, %p148;
$L__BB6_102:
	setp.lt.s32 	%p149, %r1, 97;
	mov.f64 	%fd318, %fd317;
	mov.u64 	%rd303, %rd302;
	@%p149 bra 	$L__BB6_106;
	ld.shared.f64 	%fd127, [_ZN6thrust24THRUST_300001_SM_1000_NS8cuda_cub4core6detail5shmemE+56];
	ld.shared.u64 	%rd87, [_ZN6thrust24THRUST_300001_SM_1000_NS8cuda_cub4core6detail5shmemE+64];
	abs.f64 	%fd128, %fd317;
	abs.f64 	%fd129, %fd127;
	setp.lt.f64 	%p150, %fd128, %fd129;
	mov.f64 	%fd318, %fd127;
	mov.u64 	%rd303, %rd87;
	@%p150 bra 	$L__BB6_106;
	setp.lt.f64 	%p151, %fd129, %fd128;
	mov.f64 	%fd318, %fd317;
	mov.u64 	%rd303, %rd302;
	@%p151 bra 	$L__BB6_106;
	setp.lt.s64 	%p152, %rd302, %rd87;
	min.s64 	%rd303, %rd302, %rd87;
	selp.f64 	%fd318, %fd317, %fd127, %p152;
$L__BB6_106:
	setp.lt.s32 	%p153, %r1, 129;
	mov.f64 	%fd319, %fd318;
	mov.u64 	%rd304, %rd303;
	@%p153 bra 	$L__BB6_110;
	ld.shared.f64 	%fd132, [_ZN6thrust24THRUST_300001_SM_1000_NS8cuda_cub4core6detail5shmemE+72];
	ld.shared.u64 	%rd90, [_ZN6thrust24THRUST_300001_SM_1000_NS8cuda_cub4core6detail5shmemE+80];
	abs.f64 	%fd133, %fd318;
	abs.f64 	%fd134, %fd132;
	setp.lt.f64 	%p154, %fd133, %fd134;
	mov.f64 	%fd319, %fd132;
	mov.u64 	%rd304, %rd90;
	@%p154 bra 	$L__BB6_110;
	setp.lt.f64 	%p155, %fd134, %fd133;
	mov.f64 	%fd319, %fd318;
	mov.u64 	%rd304, %rd303;
	@%p155 bra 	$L__BB6_110;
	setp.lt.s64 	%p156, %rd303, %rd90;
	min.s64 	%rd304, %rd303, %rd90;
	selp.f64 	%fd319, %fd318, %fd132, %p156;
$L__BB6_110:
	setp.lt.s32 	%p157, %r1, 161;
	mov.f64 	%fd320, %fd319;
	mov.u64 	%rd305, %rd304;
	@%p157 bra 	$L__BB6_114;
	ld.shared.f64 	%fd137, [_ZN6thrust24THRUST_300001_SM_1000_NS8cuda_cub4core6detail5shmemE+88];
	ld.shared.u64 	%rd93, [_ZN6thrust24THRUST_300001_SM_1000_NS8cuda_cub4core6detail5shmemE+96];
	abs.f64 	%fd138, %fd319;
	abs.f64 	%fd139, %fd137;
	setp.lt.f64 	%p158, %fd138, %fd139;
	mov.f64 	%fd320, %fd137;
	mov.u64 	%rd305, %rd93;
	@%p158 bra 	$L__BB6_114;
	setp.lt.f64 	%p159, %fd139, %fd138;
	mov.f64 	%fd320, %fd319;
	mov.u64 	%rd305, %rd304;
	@%p159 bra 	$L__BB6_114;
	setp.lt.s64 	%p160, %rd304, %rd93;
	min.s64 	%rd305, %rd304, %rd93;
	selp.f64 	%fd320, %fd319, %fd137, %p160;
$L__BB6_114:
	setp.lt.s32 	%p161, %r1, 193;
	mov.f64 	%fd321, %fd320;
	mov.u64 	%rd306, %rd305;
	@%p161 bra 	$L__BB6_118;
	ld.shared.f64 	%fd142, [_ZN6thrust24THRUST_300001_SM_1000_NS8cuda_cub4core6detail5shmemE+104];
	ld.shared.u64 	%rd96, [_ZN6thrust24THRUST_300001_SM_1000_NS8cuda_cub4core6detail5shmemE+112];
	abs.f64 	%fd143, %fd320;
	abs.f64 	%fd144, %fd142;
	setp.lt.f64 	%p162, %fd143, %fd144;
	mov.f64 	%fd321, %fd142;
	mov.u64 	%rd306, %rd96;
	@%p162 bra 	$L__BB6_118;
	setp.lt.f64 	%p163, %fd144, %fd143;
	mov.f64 	%fd321, %fd320;
	mov.u64 	%rd306, %rd305;
	@%p163 bra 	$L__BB6_118;
	setp.lt.s64 	%p164, %rd305, %rd96;
	min.s64 	%rd306, %rd305, %rd96;
	selp.f64 	%fd321, %fd320, %fd142, %p164;
$L__BB6_118:
	setp.lt.s32 	%p165, %r1, 225;
	mov.u64 	%rd340, %rd306;
	mov.f64 	%fd351, %fd321;
	@%p165 bra 	$L__BB6_204;
	ld.shared.f64 	%fd147, [_ZN6thrust24THRUST_300001_SM_1000_NS8cuda_cub4core6detail5shmemE+120];
	ld.shared.u64 	%rd99, [_ZN6thrust24THRUST_300001_SM_1000_NS8cuda_cub4core6detail5shmemE+128];
	abs.f64 	%fd148, %fd321;
	abs.f64 	%fd149, %fd147;
	setp.lt.f64 	%p166, %fd148, %fd149;
	mov.u64 	%rd340, %rd99;
	mov.f64 	%fd351, %fd147;
	@%p166 bra 	$L__BB6_204;
	setp.lt.f64 	%p167, %fd149, %fd148;
	mov.u64 	%rd340, %rd306;
	mov.f64 	%fd351, %fd321;
	@%p167 bra 	$L__BB6_204;
	setp.lt.s64 	%p168, %rd306, %rd99;
	min.s64 	%rd340, %rd306, %rd99;
	selp.f64 	%fd351, %fd321, %fd147, %p168;
	bra.uni 	$L__BB6_204;
$L__BB6_122:
	mov.u32 	%r18, %tid.x;
	cvt.u64.u32 	%rd101, %r18;
	mul.wide.u32 	%rd195, %r18, 8;
	add.s64 	%rd102, %rd1, %rd195;
	ld.global.f64 	%fd274, [%rd102];
	add.s32 	%r31, %r18, 256;
	cvt.u64.u32 	%rd196, %r31;
	ld.global.f64 	%fd275, [%rd102+2048];
	add.s32 	%r32, %r18, 512;
	cvt.u64.u32 	%rd197, %r32;
	ld.global.f64 	%fd276, [%rd102+4096];
	add.s32 	%r33, %r18, 768;
	cvt.u64.u32 	%rd198, %r33;
	ld.global.f64 	%fd277, [%rd102+6144];
	or.b32  	%r34, %r18, 1024;
	cvt.u64.u32 	%rd103, %r34;
	add.s64 	%rd327, %rd192, %rd103;
	ld.global.f64 	%fd338, [%rd102+8192];
	abs.f64 	%fd278, %fd274;
	abs.f64 	%fd279, %fd275;
	setp.geu.f64 	%p3, %fd278, %fd279;
	selp.f64 	%fd280, %fd274, %fd275, %p3;
	selp.b64 	%rd199, %rd101, %rd196, %p3;
	abs.f64 	%fd281, %fd280;
	abs.f64 	%fd282, %fd276;
	setp.geu.f64 	%p4, %fd281, %fd282;
	selp.f64 	%fd283, %fd280, %fd276, %p4;
	selp.b64 	%rd200, %rd199, %rd197, %p4;
	abs.f64 	%fd284, %fd283;
	abs.f64 	%fd285, %fd277;
	setp.geu.f64 	%p5, %fd284, %fd285;
	selp.f64 	%fd152, %fd283, %fd277, %p5;
	selp.b64 	%rd105, %rd200, %rd198, %p5;
	abs.f64 	%fd153, %fd152;
	abs.f64 	%fd154, %fd338;
	setp.lt.f64 	%p6, %fd153, %fd154;
	@%p6 bra 	$L__BB6_124;
	setp.lt.f64 	%p7, %fd154, %fd153;
	setp.lt.u64 	%p8, %rd105, %rd103;
	or.pred  	%p9, %p7, %p8;
	selp.f64 	%fd338, %fd152, %fd338, %p9;
	add.s64 	%rd203, %rd192, %rd105;
	selp.b64 	%rd327, %rd203, %rd327, %p9;
$L__BB6_124:
	setp.lt.u64 	%p10, %rd194, 2560;
	mov.b64 	%rd316, 1280;
	@%p10 bra 	$L__BB6_137;
	mov.b64 	%rd308, 1280;
	mov.f64 	%fd323, %fd338;
$L__BB6_126:
	add.s64 	%rd206, %rd308, %rd101;
	shl.b64 	%rd207, %rd308, 3;
	add.s64 	%rd208, %rd102, %rd207;
	add.s64 	%rd310, %rd206, %rd192;
	ld.global.f64 	%fd324, [%rd208];
	ld.global.f64 	%fd325, [%rd208+2048];
	ld.global.f64 	%fd326, [%rd208+4096];
	add.s64 	%rd313, %rd310, 768;
	ld.global.f64 	%fd327, [%rd208+6144];
	ld.global.f64 	%fd338, [%rd208+8192];
	abs.f64 	%fd163, %fd323;
	abs.f64 	%fd164, %fd324;
	setp.lt.f64 	%p11, %fd163, %fd164;
	@%p11 bra 	$L__BB6_128;
	setp.lt.f64 	%p12, %fd164, %fd163;
	setp.lt.s64 	%p13, %rd327, %rd310;
	or.pred  	%p14, %p12, %p13;
	selp.f64 	%fd324, %fd323, %fd324, %p14;
	selp.b64 	%rd310, %rd327, %rd310, %p14;
$L__BB6_128:
	add.s64 	%rd209, %rd308, %rd101;
	add.s64 	%rd210, %rd209, %rd192;
	add.s64 	%rd311, %rd210, 256;
	abs.f64 	%fd167, %fd324;
	abs.f64 	%fd168, %fd325;
	setp.lt.f64 	%p15, %fd167, %fd168;
	@%p15 bra 	$L__BB6_130;
	setp.lt.f64 	%p16, %fd168, %fd167;
	setp.lt.s64 	%p17, %rd310, %rd311;
	or.pred  	%p18, %p16, %p17;
	selp.f64 	%fd325, %fd324, %fd325, %p18;
	selp.b64 	%rd311, %rd310, %rd311, %p18;
$L__BB6_130:
	add.s64 	%rd211, %rd308, %rd101;
	add.s64 	%rd212, %rd211, %rd192;
	add.s64 	%rd312, %rd212, 512;
	abs.f64 	%fd171, %fd325;
	abs.f64 	%fd172, %fd326;
	setp.lt.f64 	%p19, %fd171, %fd172;
	@%p19 bra 	$L__BB6_132;
	setp.lt.f64 	%p20, %fd172, %fd171;
	setp.lt.s64 	%p21, %rd311, %rd312;
	or.pred  	%p22, %p20, %p21;
	selp.f64 	%fd326, %fd325, %fd326, %p22;
	selp.b64 	%rd312, %rd311, %rd312, %p22;
$L__BB6_132:
	abs.f64 	%fd175, %fd326;
	abs.f64 	%fd176, %fd327;
	setp.lt.f64 	%p23, %fd175, %fd176;
	@%p23 bra 	$L__BB6_134;
	setp.lt.f64 	%p24, %fd176, %fd175;
	setp.lt.s64 	%p25, %rd312, %rd313;
	or.pred  	%p26, %p24, %p25;
	selp.f64 	%fd327, %fd326, %fd327, %p26;
	selp.b64 	%rd313, %rd312, %rd313, %p26;
$L__BB6_134:
	add.s64 	%rd213, %rd308, %rd101;
	add.s64 	%rd214, %rd213, %rd192;
	add.s64 	%rd327, %rd214, 1024;
	abs.f64 	%fd179, %fd327;
	abs.f64 	%fd180, %fd338;
	setp.lt.f64 	%p27, %fd179, %fd180;
	@%p27 bra 	$L__BB6_136;
	setp.lt.f64 	%p28, %fd180, %fd179;
	setp.lt.s64 	%p29, %rd313, %rd327;
	or.pred  	%p30, %p28, %p29;
	selp.f64 	%fd338, %fd327, %fd338, %p30;
	selp.b64 	%rd327, %rd313, %rd327, %p30;
$L__BB6_136:
	add.s64 	%rd316, %rd308, 1280;
	add.s64 	%rd215, %rd308, 2560;
	setp.le.s64 	%p31, %rd215, %rd194;
	mov.u64 	%rd308, %rd316;
	mov.f64 	%fd323, %fd338;
	@%p31 bra 	$L__BB6_126;
$L__BB6_137:
	setp.le.s64 	%p32, %rd194, %rd316;
	@%p32 bra 	$L__BB6_160;
	cvt.u32.u64 	%r35, %rd316;
	cvt.u32.u64 	%r36, %rd194;
	sub.s32 	%r19, %r36, %r35;
	setp.ge.s32 	%p33, %r18, %r19;
	@%p33 bra 	$L__BB6_160;
	cvta.to.global.u64 	%rd128, %rd191;
	not.b32 	%r38, %r18;
	add.s32 	%r39, %r38, %r36;
	sub.s32 	%r20, %r39, %r35;
	and.b32  	%r41, %r20, 768;
	setp.eq.s32 	%p34, %r41, 768;
	mov.u32 	%r389, %r18;
	@%p34 bra 	$L__BB6_145;
	add.s64 	%rd217, %rd316, %rd101;
	add.s64 	%rd318, %rd217, %rd192;
	shl.b64 	%rd218, %rd217, 3;
	add.s64 	%rd317, %rd128, %rd218;
	shr.u32 	%r42, %r20, 8;
	add.s32 	%r43, %r42, 1;
	and.b32  	%r44, %r43, 3;
	neg.s32 	%r387, %r44;
	mov.u32 	%r389, %r18;
$L__BB6_141:
	.pragma "nounroll";
	mov.u64 	%rd133, %rd327;
	mov.f64 	%fd184, %fd338;
	ld.global.f64 	%fd185, [%rd317];
	abs.f64 	%fd186, %fd184;
	abs.f64 	%fd187, %fd185;
	setp.lt.f64 	%p35, %fd186, %fd187;
	mov.f64 	%fd338, %fd185;
	mov.u64 	%rd327, %rd318;
	@%p35 bra 	$L__BB6_144;
	setp.lt.f64 	%p36, %fd187, %fd186;
	mov.f64 	%fd338, %fd184;
	mov.u64 	%rd327, %rd133;
	@%p36 bra 	$L__BB6_144;
	setp.lt.s64 	%p37, %rd133, %rd318;
	selp.f64 	%fd338, %fd184, %fd185, %p37;
	min.s64 	%rd327, %rd133, %rd318;
$L__BB6_144:
	add.s32 	%r389, %r389, 256;
	add.s64 	%rd318, %rd318, 256;
	add.s64 	%rd317, %rd317, 2048;
	add.s32 	%r387, %r387, 1;
	setp.ne.s32 	%p38, %r387, 0;
	@%p38 bra 	$L__BB6_141;
$L__BB6_145:
	setp.lt.u32 	%p39, %r20, 768;
	@%p39 bra 	$L__BB6_160;
	add.s32 	%r390, %r389, 512;
$L__BB6_147:
	mov.u32 	%r28, %r390;
	add.s32 	%r45, %r28, -512;
	cvt.u64.u32 	%rd219, %r45;
	add.s64 	%rd220, %rd316, %rd219;
	shl.b64 	%rd221, %rd220, 3;
	add.s64 	%rd141, %rd128, %rd221;
	add.s64 	%rd142, %rd220, %rd192;
	ld.global.f64 	%fd193, [%rd141];
	abs.f64 	%fd194, %fd338;
	abs.f64 	%fd195, %fd193;
	setp.lt.f64 	%p40, %fd194, %fd195;
	mov.f64 	%fd335, %fd193;
	mov.u64 	%rd324, %rd142;
	@%p40 bra 	$L__BB6_150;
	setp.lt.f64 	%p41, %fd195, %fd194;
	mov.f64 	%fd335, %fd338;
	mov.u64 	%rd324, %rd327;
	@%p41 bra 	$L__BB6_150;
	setp.lt.s64 	%p42, %rd327, %rd142;
	selp.f64 	%fd335, %fd338, %fd193, %p42;
	min.s64 	%rd324, %rd327, %rd142;
$L__BB6_150:
	add.s32 	%r46, %r28, -256;
	cvt.u64.u32 	%rd222, %r46;
	add.s64 	%rd223, %rd316, %rd222;
	add.s64 	%rd145, %rd223, %rd192;
	ld.global.f64 	%fd198, [%rd141+2048];
	abs.f64 	%fd199, %fd335;
	abs.f64 	%fd200, %fd198;
	setp.lt.f64 	%p43, %fd199, %fd200;
	mov.f64 	%fd336, %fd198;
	mov.u64 	%rd325, %rd145;
	@%p43 bra 	$L__BB6_153;
	setp.lt.f64 	%p44, %fd200, %fd199;
	mov.f64 	%fd336, %fd335;
	mov.u64 	%rd325, %rd324;
	@%p44 bra 	$L__BB6_153;
	setp.lt.s64 	%p45, %rd324, %rd145;
	selp.f64 	%fd336, %fd335, %fd198, %p45;
	min.s64 	%rd325, %rd324, %rd145;
$L__BB6_153:
	cvt.u64.u32 	%rd224, %r28;
	add.s64 	%rd225, %rd316, %rd224;
	add.s64 	%rd148, %rd225, %rd192;
	ld.global.f64 	%fd203, [%rd141+4096];
	abs.f64 	%fd204, %fd336;
	abs.f64 	%fd205, %fd203;
	setp.lt.f64 	%p46, %fd204, %fd205;
	mov.f64 	%fd337, %fd203;
	mov.u64 	%rd326, %rd148;
	@%p46 bra 	$L__BB6_156;
	setp.lt.f64 	%p47, %fd205, %fd204;
	mov.f64 	%fd337, %fd336;
	mov.u64 	%rd326, %rd325;
	@%p47 bra 	$L__BB6_156;
	setp.lt.s64 	%p48, %rd325, %rd148;
	selp.f64 	%fd337, %fd336, %fd203, %p48;
	min.s64 	%rd326, %rd325, %rd148;
$L__BB6_156:
	add.s32 	%r47, %r28, 256;
	cvt.u64.u32 	%rd226, %r47;
	add.s64 	%rd227, %rd316, %rd226;
	add.s64 	%rd151, %rd227, %rd192;
	ld.global.f64 	%fd208, [%rd141+6144];
	abs.f64 	%fd209, %fd337;
	abs.f64 	%fd210, %fd208;
	setp.lt.f64 	%p49, %fd209, %fd210;
	mov.f64 	%fd338, %fd208;
	mov.u64 	%rd327, %rd151;
	@%p49 bra 	$L__BB6_159;
	setp.lt.f64 	%p50, %fd210, %fd209;
	mov.f64 	%fd338, %fd337;
	mov.u64 	%rd327, %rd326;
	@%p50 bra 	$L__BB6_159;
	setp.lt.s64 	%p51, %rd326, %rd151;
	selp.f64 	%fd338, %fd337, %fd208, %p51;
	min.s64 	%rd327, %rd326, %rd151;
$L__BB6_159:
	add.s32 	%r390, %r28, 1024;
	add.s32 	%r48, %r28, 512;
	setp.lt.s32 	%p52, %r48, %r19;
	@%p52 bra 	$L__BB6_147;
$L__BB6_160:
	// begin inline asm
	mov.u32 %r49, %laneid;
	// end inline asm
	mov.b64 	%rd228, %fd338;
	mov.b64 	{%r51, %r56}, %rd228;
	mov.b32 	%r67, 1;
	mov.b32 	%r68, 31;
	mov.b32 	%r69, -1;
	// begin inline asm
	shfl.sync.down.b32 %r50, %r51, %r67, %r68, %r69;
	// end inline asm
	// begin inline asm
	shfl.sync.down.b32 %r55, %r56, %r67, %r68, %r69;
	// end inline asm
	mov.b64 	%rd229, {%r50, %r55};
	mov.b64 	%fd214, %rd229;
	mov.b64 	{%r61, %r66}, %rd327;
	// begin inline asm
	shfl.sync.down.b32 %r60, %r61, %r67, %r68, %r69;
	// end inline asm
	// begin inline asm
	shfl.sync.down.b32 %r65, %r66, %r67, %r68, %r69;
	// end inline asm
	mov.b64 	%rd155, {%r60, %r65};
	setp.gt.s32 	%p53, %r49, 30;
	mov.f64 	%fd340, %fd338;
	mov.u64 	%rd329, %rd327;
	@%p53 bra 	$L__BB6_164;
	abs.f64 	%fd215, %fd338;
	abs.f64 	%fd216, %fd214;
	setp.lt.f64 	%p54, %fd215, %fd216;
	mov.f64 	%fd340, %fd214;
	mov.u64 	%rd329, %rd155;
	@%p54 bra 	$L__BB6_164;
	setp.lt.f64 	%p55, %fd216, %fd215;
	mov.f64 	%fd340, %fd338;
	mov.u64 	%rd329, %rd327;
	@%p55 bra 	$L__BB6_164;
	setp.lt.s64 	%p56, %rd327, %rd155;
	selp.f64 	%fd340, %fd338, %fd214, %p56;
	min.s64 	%rd329, %rd327, %rd155;
$L__BB6_164:
	mov.b64 	%rd230, %fd340;
	mov.b64 	{%r71, %r76}, %rd230;
	mov.b32 	%r87, 2;
	mov.b32 	%r88, 31;
	mov.b32 	%r89, -1;
	// begin inline asm
	shfl.sync.down.b32 %r70, %r71, %r87, %r88, %r89;
	// end inline asm
	// begin inline asm
	shfl.sync.down.b32 %r75, %r76, %r87, %r88, %r89;
	// end inline asm
	mov.b64 	%rd231, {%r70, %r75};
	mov.b64 	%fd219, %rd231;
	mov.b64 	{%r81, %r86}, %rd329;
	// begin inline asm
	shfl.sync.down.b32 %r80, %r81, %r87, %r88, %r89;
	// end inline asm
	// begin inline asm
	shfl.sync.down.b32 %r85, %r86, %r87, %r88, %r89;
	// end inline asm
	mov.b64 	%rd158, {%r80, %r85};
	setp.gt.s32 	%p57, %r49, 29;
	mov.f64 	%fd341, %fd340;
	mov.u64 	%rd330, %rd329;
	@%p57 bra 	$L__BB6_168;
	abs.f64 	%fd220, %fd340;
	abs.f64 	%fd221, %fd219;
	setp.lt.f64 	%p58, %fd220, %fd221;
	mov.f64 	%fd341, %fd219;
	mov.u64 	%rd330, %rd158;
	@%p58 bra 	$L__BB6_168;
	setp.lt.f64 	%p59, %fd221, %fd220;
	mov.f64 	%fd341, %fd340;
	mov.u64 	%rd330, %rd329;
	@%p59 bra 	$L__BB6_168;
	setp.lt.s64 	%p60, %rd329, %rd158;
	selp.f64 	%fd341, %fd340, %fd219, %p60;
	min.s64 	%rd330, %rd329, %rd158;
$L__BB6_168:
	mov.b64 	%rd232, %fd341;
	mov.b64 	{%r91, %r96}, %rd232;
	mov.b32 	%r107, 4;
	mov.b32 	%r108, 31;
	mov.b32 	%r109, -1;
	// begin inline asm
	shfl.sync.down.b32 %r90, %r91, %r107, %r108, %r109;
	// end inline asm
	// begin inline asm
	shfl.sync.down.b32 %r95, %r96, %r107, %r108, %r109;
	// end inline asm
	mov.b64 	%rd233, {%r90, %r95};
	mov.b64 	%fd224, %rd233;
	mov.b64 	{%r101, %r106}, %rd330;
	// begin inline asm
	shfl.sync.down.b32 %r100, %r101, %r107, %r108, %r109;
	// end inline asm
	// begin inline asm
	shfl.sync.down.b32 %r105, %r106, %r107, %r108, %r109;
	// end inline asm
	mov.b64 	%rd161, {%r100, %r105};
	setp.gt.s32 	%p61, %r49, 27;
	mov.f64 	%fd342, %fd341;
	mov.u64 	%rd331, %rd330;
	@%p61 bra 	$L__BB6_172;
	abs.f64 	%fd225, %fd341;
	abs.f64 	%fd226, %fd224;
	setp.lt.f64 	%p62, %fd225, %fd226;
	mov.f64 	%fd342, %fd224;
	mov.u64 	%rd331, %rd161;
	@%p62 bra 	$L__BB6_172;
	setp.lt.f64 	%p63, %fd226, %fd225;
	mov.f64 	%fd342, %fd341;
	mov.u64 	%rd331, %rd330;
	@%p63 bra 	$L__BB6_172;
	setp.lt.s64 	%p64, %rd330, %rd161;
	selp.f64 	%fd342, %fd341, %fd224, %p64;
	min.s64 	%rd331, %rd330, %rd161;
$L__BB6_172:
	mov.b64 	%rd234, %fd342;
	mov.b64 	{%r111, %r116}, %rd234;
	mov.b32 	%r127, 8;
	mov.b32 	%r128, 31;
	mov.b32 	%r129, -1;
	// begin inline asm
	shfl.sync.down.b32 %r110, %r111, %r127, %r128, %r129;
	// end inline asm
	// begin inline asm
	shfl.sync.down.b32 %r115, %r116, %r127, %r128, %r129;
	// end inline asm
	mov.b64 	%rd235, {%r110, %r115};
	mov.b64 	%fd229, %rd235;
	mov.b64 	{%r121, %r126}, %rd331;
	// begin inline asm
	shfl.sync.down.b32 %r120, %r121, %r127, %r128, %r129;
	// end inline asm
	// begin inline asm
	shfl.sync.down.b32 %r125, %r126, %r127, %r128, %r129;
	// end inline asm
	mov.b64 	%rd164, {%r120, %r125};
	setp.gt.s32 	%p65, %r49, 23;
	mov.f64 	%fd343, %fd342;
	mov.u64 	%rd332, %rd331;
	@%p65 bra 	$L__BB6_176;
	abs.f64 	%fd230, %fd342;
	abs.f64 	%fd231, %fd229;
	setp.lt.f64 	%p66, %fd230, %fd231;
	mov.f64 	%fd343, %fd229;
	mov.u64 	%rd332, %rd164;
	@%p66 bra 	$L__BB6_176;
	setp.lt.f64 	%p67, %fd231, %fd230;
	mov.f64 	%fd343, %fd342;
	mov.u64 	%rd332, %rd331;
	@%p67 bra 	$L__BB6_176;
	setp.lt.s64 	%p68, %rd331, %rd164;
	selp.f64 	%fd343, %fd342, %fd229, %p68;
	min.s64 	%rd332, %rd331, %rd164;
$L__BB6_176:
	mov.b64 	%rd236, %fd343;
	mov.b64 	{%r131, %r136}, %rd236;
	mov.b32 	%r147, 16;
	mov.b32 	%r148, 31;
	mov.b32 	%r149, -1;
	// begin inline asm
	shfl.sync.down.b32 %r130, %r131, %r147, %r148, %r149;
	// end inline asm
	// begin inline asm
	shfl.sync.down.b32 %r135, %r136, %r147, %r148, %r149;
	// end inline asm
	mov.b64 	%rd237, {%r130, %r135};
	mov.b64 	%fd234, %rd237;
	mov.b64 	{%r141, %r146}, %rd332;
	// begin inline asm
	shfl.sync.down.b32 %r140, %r141, %r147, %r148, %r149;
	// end inline asm
	// begin inline asm
	shfl.sync.down.b32 %r145, %r146, %r147, %r148, %r149;
	// end inline asm
	mov.b64 	%rd167, {%r140, %r145};
	setp.gt.s32 	%p69, %r49, 15;
	mov.f64 	%fd351, %fd343;
	mov.u64 	%rd340, %rd332;
	@%p69 bra 	$L__BB6_180;
	abs.f64 	%fd235, %fd343;
	abs.f64 	%fd236, %fd234;
	setp.lt.f64 	%p70, %fd235, %fd236;
	mov.f64 	%fd351, %fd234;
	mov.u64 	%rd340, %rd167;
	@%p70 bra 	$L__BB6_180;
	setp.lt.f64 	%p71, %fd236, %fd235;
	mov.f64 	%fd351, %fd343;
	mov.u64 	%rd340, %rd332;
	@%p71 bra 	$L__BB6_180;
	setp.lt.s64 	%p72, %rd332, %rd167;
	selp.f64 	%fd351, %fd343, %fd234, %p72;
	min.s64 	%rd340, %rd332, %rd167;
$L__BB6_180:
	setp.ne.s32 	%p73, %r49, 0;
	@%p73 bra 	$L__BB6_182;
	shr.u32 	%r150, %r18, 1;
	and.b32  	%r151, %r150, 496;
	mov.u32 	%r152, _ZN6thrust24THRUST_300001_SM_1000_NS8cuda_cub4core6detail5shmemE;
	add.s32 	%r153, %r152, %r151;
	st.shared.f64 	[%r153+8], %fd351;
	st.shared.u64 	[%r153+16], %rd340;
$L__BB6_182:
	bar.sync 	0;
	setp.ne.s32 	%p74, %r18, 0;
	@%p74 bra 	$L__BB6_204;
	ld.shared.f64 	%fd239, [_ZN6thrust24THRUST_300001_SM_1000_NS8cuda_cub4core6detail5shmemE+24];
	ld.shared.u64 	%rd170, [_ZN6thrust24THRUST_300001_SM_1000_NS8cuda_cub4core6detail5shmemE+32];
	abs.f64 	%fd240, %fd351;
	abs.f64 	%fd241, %fd239;
	setp.lt.f64 	%p75, %fd240, %fd241;
	mov.f64 	%fd345, %fd239;
	mov.u64 	%rd334, %rd170;
	@%p75 bra 	$L__BB6_186;
	setp.lt.f64 	%p76, %fd241, %fd240;
	mov.f64 	%fd345, %fd351;
	mov.u64 	%rd334, %rd340;
	@%p76 bra 	$L__BB6_186;
	setp.lt.s64 	%p77, %rd340, %rd170;
	selp.f64 	%fd345, %fd351, %fd239, %p77;
	min.s64 	%rd334, %rd340, %rd170;
$L__BB6_186:
	ld.shared.f64 	%fd244, [_ZN6thrust24THRUST_300001_SM_1000_NS8cuda_cub4core6detail5shmemE+40];
	ld.shared.u64 	%rd173, [_ZN6thrust24THRUST_300001_SM_1000_NS8cuda_cub4core6detail5shmemE+48];
	abs.f64 	%fd245, %fd345;
	abs.f64 	%fd246, %fd244;
	setp.lt.f64 	%p78, %fd245, %fd246;
	mov.f64 	%fd346, %fd244;
	mov.u64 	%rd335, %rd173;
	@%p78 bra 	$L__BB6_189;
	setp.lt.f64 	%p79, %fd246, %fd245;
	mov.f64 	%fd346, %fd345;
	mov.u64 	%rd335, %rd334;
	@%p79 bra 	$L__BB6_189;
	setp.lt.s64 	%p80, %rd334, %rd173;
	selp.f64 	%fd346, %fd345, %fd244, %p80;
	min.s64 	%rd335, %rd334, %rd173;
$L__BB6_189:
	ld.shared.f64 	%fd249, [_ZN6thrust24THRUST_300001_SM_1000_NS8cuda_cub4core6detail5shmemE+56];
	ld.shared.u64 	%rd176, [_ZN6thrust24THRUST_300001_SM_1000_NS8cuda_cub4core6detail5shmemE+64];
	abs.f64 	%fd250, %fd346;
	abs.f64 	%fd251, %fd249;
	setp.lt.f64 	%p81, %fd250, %fd251;
	mov.f64 	%fd347, %fd249;
	mov.u64 	%rd336, %rd176;
	@%p81 bra 	$L__BB6_192;
	setp.lt.f64 	%p82, %fd251, %fd250;
	mov.f64 	%fd347, %fd346;
	mov.u64 	%rd336, %rd335;
	@%p82 bra 	$L__BB6_192;
	setp.lt.s64 	%p83, %rd335, %rd176;
	selp.f64 	%fd347, %fd346, %fd249, %p83;
	min.s64 	%rd336, %rd335, %rd176;
$L__BB6_192:
	ld.shared.f64 	%fd254, [_ZN6thrust24THRUST_300001_SM_1000_NS8cuda_cub4core6detail5shmemE+72];
	ld.shared.u64 	%rd179, [_ZN6thrust24THRUST_300001_SM_1000_NS8cuda_cub4core6detail5shmemE+80];
	abs.f64 	%fd255, %fd347;
	abs.f64 	%fd256, %fd254;
	setp.lt.f64 	%p84, %fd255, %fd256;
	mov.f64 	%fd348, %fd254;
	mov.u64 	%rd337, %rd179;
	@%p84 bra 	$L__BB6_195;
	setp.lt.f64 	%p85, %fd256, %fd255;
	mov.f64 	%fd348, %fd347;
	mov.u64 	%rd337, %rd336;
	@%p85 bra 	$L__BB6_195;
	setp.lt.s64 	%p86, %rd336, %rd179;
	selp.f64 	%fd348, %fd347, %fd254, %p86;
	min.s64 	%rd337, %rd336, %rd179;
$L__BB6_195:
	ld.shared.f64 	%fd259, [_ZN6thrust24THRUST_300001_SM_1000_NS8cuda_cub4core6detail5shmemE+88];
	ld.shared.u64 	%rd182, [_ZN6thrust24THRUST_300001_SM_1000_NS8cuda_cub4core6detail5shmemE+96];
	abs.f64 	%fd260, %fd348;
	abs.f64 	%fd261, %fd259;
	setp.lt.f64 	%p87, %fd260, %fd261;
	mov.f64 	%fd349, %fd259;
	mov.u64 	%rd338, %rd182;
	@%p87 bra 	$L__BB6_198;
	setp.lt.f64 	%p88, %fd261, %fd260;
	mov.f64 	%fd349, %fd348;
	mov.u64 	%rd338, %rd337;
	@%p88 bra 	$L__BB6_198;
	setp.lt.s64 	%p89, %rd337, %rd182;
	selp.f64 	%fd349, %fd348, %fd259, %p89;
	min.s64 	%rd338, %rd337, %rd182;
$L__BB6_198:
	ld.shared.f64 	%fd264, [_ZN6thrust24THRUST_300001_SM_1000_NS8cuda_cub4core6detail5shmemE+104];
	ld.shared.u64 	%rd185, [_ZN6thrust24THRUST_300001_SM_1000_NS8cuda_cub4core6detail5shmemE+112];
	abs.f64 	%fd265, %fd349;
	abs.f64 	%fd266, %fd264;
	setp.lt.f64 	%p90, %fd265, %fd266;
	mov.f64 	%fd350, %fd264;
	mov.u64 	%rd339, %rd185;
	@%p90 bra 	$L__BB6_201;
	setp.lt.f64 	%p91, %fd266, %fd265;
	mov.f64 	%fd350, %fd349;
	mov.u64 	%rd339, %rd338;
	@%p91 bra 	$L__BB6_201;
	setp.lt.s64 	%p92, %rd338, %rd185;
	selp.f64 	%fd350, %fd349, %fd264, %p92;
	min.s64 	%rd339, %rd338, %rd185;
$L__BB6_201:
	ld.shared.f64 	%fd269, [_ZN6thrust24THRUST_300001_SM_1000_NS8cuda_cub4core6detail5shmemE+120];
	ld.shared.u64 	%rd188, [_ZN6thrust24THRUST_300001_SM_1000_NS8cuda_cub4core6detail5shmemE+128];
	abs.f64 	%fd270, %fd350;
	abs.f64 	%fd271, %fd269;
	setp.lt.f64 	%p93, %fd270, %fd271;
	mov.u64 	%rd340, %rd188;
	mov.f64 	%fd351, %fd269;
	@%p93 bra 	$L__BB6_204;
	setp.lt.f64 	%p94, %fd271, %fd270;
	mov.u64 	%rd340, %rd339;
	mov.f64 	%fd351, %fd350;
	@%p94 bra 	$L__BB6_204;
	setp.lt.s64 	%p95, %rd339, %rd188;
	selp.f64 	%fd351, %fd350, %fd269, %p95;
	min.s64 	%rd340, %rd339, %rd188;
$L__BB6_204:
	mov.u32 	%r381, %tid.x;
	setp.ne.s32 	%p212, %r381, 0;
	@%p212 bra 	$L__BB6_206;
	ld.param.u64 	%rd271, [_ZN6thrust24THRUST_300001_SM_1000_NS8cuda_cub4core6detail13_kernel_agentINS1_8__reduce11ReduceAgentINS0_12zip_iteratorIN4cuda3std3__45tupleIJNS0_10device_ptrIdEENS0_17counting_iteratorIlNS0_11use_defaultESF_SF_EEEEEEEPNSB_IJdlEEESJ_lNS1_9__extrema9arg_max_fIdl13compare_valueEEEEJSI_SK_lSO_EEEvDpT0__param_1];
	cvta.to.global.u64 	%rd270, %rd271;
	st.global.f64 	[%rd270], %fd351;
	st.global.u64 	[%rd270+8], %rd340;
$L__BB6_206:
	ret;

}
	// .globl	_ZN6thrust24THRUST_300001_SM_1000_NS8cuda_cub4core6detail13_kernel_agentINS1_8__reduce11ReduceAgentINS0_12zip_iteratorIN4cuda3std3__45tupleIJNS0_10device_ptrIdEENS0_17counting_iteratorIlNS0_11use_defaultESF_SF_EEEEEEEPNSB_IJdlEEESJ_lNS1_9__extrema9arg_max_fIdl13compare_valueEEEEJSI_SK_lN3cub18CUB_300001_SM_100013GridEvenShareIlEENSR_9GridQueueIyEESO_EEEvDpT0_
.visible .entry _ZN6thrust24THRUST_300001_SM_1000_NS8cuda_cub4core6detail13_kernel_agentINS1_8__reduce11ReduceAgentINS0_12zip_iteratorIN4cuda3std3__45tupleIJNS0_10device_ptrIdEENS0_17counting_iteratorIlNS0_11use_defaultESF_SF_EEEEEEEPNSB_IJdlEEESJ_lNS1_9__extrema9arg_max_fIdl13compare_valueEEEEJSI_SK_lN3cub18CUB_300001_SM_100013GridEvenShareIlEENSR_9GridQueueIyEESO_EEEvDpT0_(
	.param .align 8 .b8 _ZN6thrust24THRUST_300001_SM_1000_NS8cuda_cub4core6detail13_kernel_agentINS1_8__reduce11ReduceAgentINS0_12zip_iteratorIN4cuda3std3__45tupleIJNS0_10device_ptrIdEENS0_17counting_iteratorIlNS0_11use_defaultESF_SF_EEEEEEEPNSB_IJdlEEESJ_lNS1_9__extrema9arg_max_fIdl13compare_valueEEEEJSI_SK_lN3cub18CUB_300001_SM_100013GridEvenShareIlEENSR_9GridQueueIyEESO_EEEvDpT0__param_0[16],
	.param .u64 .ptr .align 1 _ZN6thrust24THRUST_300001_SM_1000_NS8cuda_cub4core6detail13_kernel_agentINS1_8__reduce11ReduceAgentINS0_12zip_iteratorIN4cuda3std3__45tupleIJNS0_10device_ptrIdEENS0_17counting_iteratorIlNS0_11use_defaultESF_SF_EEEEEEEPNSB_IJdlEEESJ_lNS1_9__extrema9arg_max_fIdl13compare_valueEEEEJSI_SK_lN3cub18CUB_300001_SM_100013GridEvenShareIlEENSR_9GridQueueIyEESO_EEEvDpT0__param_1,
	.param .u64 _ZN6thrust24THRUST_300001_SM_1000_NS8cuda_cub4core6detail13_kernel_agentINS1_8__reduce11ReduceAgentINS0_12zip_iteratorIN4cuda3std3__45tupleIJNS0_10device_ptrIdEENS0_17counting_iteratorIlNS0_11use_defaultESF_SF_EEEEEEEPNSB_IJdlEEESJ_lNS1_9__extrema9arg_max_fIdl13compare_valueEEEEJSI_SK_lN3cub18CUB_300001_SM_100013GridEvenShareIlEENSR_9GridQueueIyEESO_EEEvDpT0__param_2,
	.param .align 8 .b8 _ZN6thrust24THRUST_300001_SM_1000_NS8cuda_cub4core6detail13_kernel_agentINS1_8__reduce11ReduceAgentINS0_12zip_iteratorIN4cuda3std3__45tupleIJNS0_10device_ptrIdEENS0_17counting_iteratorIlNS0_11use_defaultESF_SF_EEEEEEEPNSB_IJdlEEESJ_lNS1_9__extrema9arg_max_fIdl13compare_valueEEEEJSI_SK_lN3cub18CUB_300001_SM_100013GridEvenShareIlEENSR_9GridQueueIyEESO_EEEvDpT0__param_3[72],
	.param .align 8 .b8 _ZN6thrust24THRUST_300001_SM_1000_NS8cuda_cub4core6detail13_kernel_agentINS1_8__reduce11ReduceAgentINS0_12zip_iteratorIN4cuda3std3__45tupleIJNS0_10device_ptrIdEENS0_17counting_iteratorIlNS0_11use_defaultESF_SF_EEEEEEEPNSB_IJdlEEESJ_lNS1_9__extrema9arg_max_fIdl13compare_valueEEEEJSI_SK_lN3cub18CUB_300001_SM_100013GridEvenShareIlEENSR_9GridQueueIyEESO_EEEvDpT0__param_4[8],
	.param .align 1 .b8 _ZN6thrust24THRUST_300001_SM_1000_NS8cuda_cub4core6detail13_kernel_agentINS1_8__reduce11ReduceAgentINS0_12zip_iteratorIN4cuda3std3__45tupleIJNS0_10device_ptrIdEENS0_17counting_iteratorIlNS0_11use_defaultESF_SF_EEEEEEEPNSB_IJdlEEESJ_lNS1_9__extrema9arg_max_fIdl13compare_valueEEEEJSI_SK_lN3cub18CUB_300001_SM_100013GridEvenShareIlEENSR_9GridQueueIyEESO_EEEvDpT0__param_5[1]
)
.maxntid 256
{
	.reg .pred 	%p<215>;
	.reg .b32 	%r<399>;
	.reg .b64 	%rd<356>;
	.reg .b64 	%fd<352>;

	ld.param.u64 	%rd196, [_ZN6thrust24THRUST_300001_SM_1000_NS8cuda_cub4core6detail13_kernel_agentINS1_8__reduce11ReduceAgentINS0_12zip_iteratorIN4cuda3std3__45tupleIJNS0_10device_ptrIdEENS0_17counting_iteratorIlNS0_11use_defaultESF_SF_EEEEEEEPNSB_IJdlEEESJ_lNS1_9__extrema9arg_max_fIdl13compare_valueEEEEJSI_SK_lN3cub18CUB_300001_SM_100013GridEvenShareIlEENSR_9GridQueueIyEESO_EEEvDpT0__param_0+8];
	ld.param.u64 	%rd195, [_ZN6thrust24THRUST_300001_SM_1000_NS8cuda_cub4core6detail13_kernel_agentINS1_8__reduce11ReduceAgentINS0_12zip_iteratorIN4cuda3std3__45tupleIJNS0_10device_ptrIdEENS0_17counting_iteratorIlNS0_11use_defaultESF_SF_EEEEEEEPNSB_IJdlEEESJ_lNS1_9__extrema9arg_max_fIdl13compare_valueEEEEJSI_SK_lN3cub18CUB_300001_SM_100013GridEvenShareIlEENSR_9GridQueueIyEESO_EEEvDpT0__param_0];
	ld.param.u64 	%rd199, [_ZN6thrust24THRUST_300001_SM_1000_NS8cuda_cub4core6detail13_kernel_agentINS1_8__reduce11ReduceAgentINS0_12zip_iteratorIN4cuda3std3__45tupleIJNS0_10device_ptrIdEENS0_17counting_iteratorIlNS0_11use_defaultESF_SF_EEEEEEEPNSB_IJdlEEESJ_lNS1_9__extrema9arg_max_fIdl13compare_valueEEEEJSI_SK_lN3cub18CUB_300001_SM_100013GridEvenShareIlEENSR_9GridQueueIyEESO_EEEvDpT0__param_4];
	ld.param.u64 	%rd198, [_ZN6thrust24THRUST_300001_SM_1000_NS8cuda_cub4core6detail13_kernel_agentINS1_8__reduce11ReduceAgentINS0_12zip_iteratorIN4cuda3std3__45tupleIJNS0_10device_ptrIdEENS0_17counting_iteratorIlNS0_11use_defaultESF_SF_EEEEEEEPNSB_IJdlEEESJ_lNS1_9__extrema9arg_max_fIdl13compare_valueEEEEJSI_SK_lN3cub18CUB_300001_SM_100013GridEvenShareIlEENSR_9GridQueueIyEESO_EEEvDpT0__param_2];
	cvta.to.global.u64 	%rd1, %rd199;
	cvta.to.global.u64 	%rd2, %rd195;
	mov.u32 	%r1, %ctaid.x;
	mul.lo.s32 	%r33, %r1, 1280;
	cvt.u64.u32 	%rd4, %r33;
	mov.u32 	%r34, %nctaid.x;
	mul.lo.s32 	%r35, %r34, 1280;
	cvt.u64.u32 	%rd5, %r35;
	add.s64 	%rd200, %rd4, 1280;
	setp.le.s64 	%p1, %rd200, %rd198;
	@%p1 bra 	$L__BB7_121;
	cvt.u32.u64 	%r159, %rd4;
	cvt.u32.u64 	%r2, %rd198;
	sub.s32 	%r3, %r2, %r159;
	mov.u32 	%r4, %tid.x;
	setp.ge.s32 	%p98, %r4, %r3;
	mov.f64 	%fd298, 0d0000000000000000;
	mov.b64 	%rd298, 0;
	mov.u32 	%r393, %r4;
	@%p98 bra 	$L__BB7_3;
	cvt.u64.u32 	%rd246, %r4;
	add.s64 	%rd247, %rd4, %rd246;
	shl.b64 	%rd248, %rd247, 3;
	add.s64 	%rd249, %rd2, %rd248;
	add.s64 	%rd298, %rd196, %rd247;
	ld.global.f64 	%fd298, [%rd249];
	add.s32 	%r393, %r4, 256;
$L__BB7_3:
	setp.ge.s32 	%p99, %r393, %r3;
	@%p99 bra 	$L__BB7_25;
	not.b32 	%r161, %r393;
	add.s32 	%r162, %r161, %r2;
	sub.s32 	%r7, %r162, %r159;
	and.b32  	%r163, %r7, 768;
	setp.eq.s32 	%p100, %r163, 768;
	@%p100 bra 	$L__BB7_10;
	cvt.u64.u32 	%rd251, %r393;
	add.s64 	%rd252, %rd251, %rd4;
	add.s64 	%rd289, %rd252, %rd196;
	shl.b64 	%rd253, %rd252, 3;
	add.s64 	%rd288, %rd2, %rd253;
	shr.u32 	%r164, %r7, 8;
	add.s32 	%r165, %r164, 1;
	and.b32  	%r166, %r165, 3;
	neg.s32 	%r391, %r166;
$L__BB7_6:
	.pragma "nounroll";
	mov.u64 	%rd12, %rd298;
	mov.f64 	%fd3, %fd298;
	ld.global.f64 	%fd4, [%rd288];
	abs.f64 	%fd5, %fd3;
	abs.f64 	%fd6, %fd4;
	setp.lt.f64 	%p101, %fd5, %fd6;
	mov.u64 	%rd298, %rd289;
	mov.f64 	%fd298, %fd4;
	@%p101 bra 	$L__BB7_9;
	setp.lt.f64 	%p102, %fd6, %fd5;
	mov.u64 	%rd298, %rd12;
	mov.f64 	%fd298, %fd3;
	@%p102 bra 	$L__BB7_9;
	setp.lt.s64 	%p103, %rd12, %rd289;
	min.s64 	%rd298, %rd12, %rd289;
	selp.f64 	%fd298, %fd3, %fd4, %p103;
$L__BB7_9:
	add.s32 	%r393, %r393, 256;
	add.s64 	%rd289, %rd289, 256;
	add.s64 	%rd288, %rd288, 2048;
	add.s32 	%r391, %r391, 1;
	setp.ne.s32 	%p104, %r391, 0;
	@%p104 bra 	$L__BB7_6;
$L__BB7_10:
	setp.lt.u32 	%p105, %r7, 768;
	@%p105 bra 	$L__BB7_25;
	add.s32 	%r394, %r393, 512;
$L__BB7_12:
	mov.u32 	%r15, %r394;
	add.s32 	%r167, %r15, -512;
	cvt.s64.s32 	%rd254, %r167;
	add.s64 	%rd255, %rd254, %rd4;
	shl.b64 	%rd256, %rd255, 3;
	add.s64 	%rd20, %rd2, %rd256;
	add.s64 	%rd21, %rd255, %rd196;
	ld.global.f64 	%fd12, [%rd20];
	abs.f64 	%fd13, %fd298;
	abs.f64 	%fd14, %fd12;
	setp.lt.f64 	%p106, %fd13, %fd14;
	mov.u64 	%rd295, %rd21;
	mov.f64 	%fd295, %fd12;
	@%p106 bra 	$L__BB7_15;
	setp.lt.f64 	%p107, %fd14, %fd13;
	mov.u64 	%rd295, %rd298;
	mov.f64 	%fd295, %fd298;
	@%p107 bra 	$L__BB7_15;
	setp.lt.s64 	%p108, %rd298, %rd21;
	min.s64 	%rd295, %rd298, %rd21;
	selp.f64 	%fd295, %fd298, %fd12, %p108;
$L__BB7_15:
	add.s32 	%r168, %r15, -256;
	cvt.s64.s32 	%rd257, %r168;
	add.s64 	%rd258, %rd257, %rd4;
	add.s64 	%rd24, %rd258, %rd196;
	ld.global.f64 	%fd17, [%rd20+2048];
	abs.f64 	%fd18, %fd295;
	abs.f64 	%fd19, %fd17;
	setp.lt.f64 	%p109, %fd18, %fd19;
	mov.u64 	%rd296, %rd24;
	mov.f64 	%fd296, %fd17;
	@%p109 bra 	$L__BB7_18;
	setp.lt.f64 	%p110, %fd19, %fd18;
	mov.u64 	%rd296, %rd295;
	mov.f64 	%fd296, %fd295;
	@%p110 bra 	$L__BB7_18;
	setp.lt.s64 	%p111, %rd295, %rd24;
	min.s64 	%rd296, %rd295, %rd24;
	selp.f64 	%fd296, %fd295, %fd17, %p111;
$L__BB7_18:
	cvt.s64.s32 	%rd259, %r15;
	add.s64 	%rd260, %rd259, %rd4;
	add.s64 	%rd27, %rd260, %rd196;
	ld.global.f64 	%fd22, [%rd20+4096];
	abs.f64 	%fd23, %fd296;
	abs.f64 	%fd24, %fd22;
	setp.lt.f64 	%p112, %fd23, %fd24;
	mov.u64 	%rd297, %rd27;
	mov.f64 	%fd297, %fd22;
	@%p112 bra 	$L__BB7_21;
	setp.lt.f64 	%p113, %fd24, %fd23;
	mov.u64 	%rd297, %rd296;
	mov.f64 	%fd297, %fd296;
	@%p113 bra 	$L__BB7_21;
	setp.lt.s64 	%p114, %rd296, %rd27;
	min.s64 	%rd297, %rd296, %rd27;
	selp.f64 	%fd297, %fd296, %fd22, %p114;
$L__BB7_21:
	add.s32 	%r169, %r15, 256;
	cvt.s64.s32 	%rd261, %r169;
	add.s64 	%rd262, %rd261, %rd4;
	add.s64 	%rd30, %rd262, %rd196;
	ld.global.f64 	%fd27, [%rd20+6144];
	abs.f64 	%fd28, %fd297;
	abs.f64 	%fd29, %fd27;
	setp.lt.f64 	%p115, %fd28, %fd29;
	mov.u64 	%rd298, %rd30;
	mov.f64 	%fd298, %fd27;
	@%p115 bra 	$L__BB7_24;
	setp.lt.f64 	%p116, %fd29, %fd28;
	mov.u64 	%rd298, %rd297;
	mov.f64 	%fd298, %fd297;
	@%p116 bra 	$L__BB7_24;
	setp.lt.s64 	%p117, %rd297, %rd30;
	min.s64 	%rd298, %rd297, %rd30;
	selp.f64 	%fd298, %fd297, %fd27, %p117;
$L__BB7_24:
	add.s32 	%r394, %r15, 1024;
	add.s32 	%r170, %r15, 512;
	setp.lt.s32 	%p118, %r170, %r3;
	@%p118 bra 	$L__BB7_12;
$L__BB7_25:
	setp.lt.s32 	%p119, %r3, 256;
	@%p119 bra 	$L__BB7_70;
	// begin inline asm
	mov.u32 %r284, %laneid;
	// end inline asm
	mov.b64 	%rd273, %fd298;
	mov.b64 	{%r286, %r291}, %rd273;
	mov.b32 	%r302, 1;
	mov.b32 	%r303, 31;
	mov.b32 	%r304, -1;
	// begin inline asm
	shfl.sync.down.b32 %r285, %r286, %r302, %r303, %r304;
	// end inline asm
	// begin inline asm
	shfl.sync.down.b32 %r290, %r291, %r302, %r303, %r304;
	// end inline asm
	mov.b64 	%rd274, {%r285, %r290};
	mov.b64 	%fd33, %rd274;
	mov.b64 	{%r296, %r301}, %rd298;
	// begin inline asm
	shfl.sync.down.b32 %r295, %r296, %r302, %r303, %r304;
	// end inline asm
	// begin inline asm
	shfl.sync.down.b32 %r300, %r301, %r302, %r303, %r304;
	// end inline asm
	mov.b64 	%rd34, {%r295, %r300};
	setp.gt.s32 	%p171, %r284, 30;
	mov.u64 	%rd300, %rd298;
	mov.f64 	%fd300, %fd298;
	@%p171 bra 	$L__BB7_30;
	abs.f64 	%fd34, %fd298;
	abs.f64 	%fd35, %fd33;
	setp.lt.f64 	%p172, %fd34, %fd35;
	mov.u64 	%rd300, %rd34;
	mov.f64 	%fd300, %fd33;
	@%p172 bra 	$L__BB7_30;
	setp.lt.f64 	%p173, %fd35, %fd34;
	mov.u64 	%rd300, %rd298;
	mov.f64 	%fd300, %fd298;
	@%p173 bra 	$L__BB7_30;
	setp.lt.s64 	%p174, %rd298, %rd34;
	min.s64 	%rd300, %rd298, %rd34;
	selp.f64 	%fd300, %fd298, %fd33, %p174;
$L__BB7_30:
	mov.b64 	%rd275, %fd300;
	mov.b64 	{%r306, %r311}, %rd275;
	mov.b32 	%r322, 2;
	mov.b32 	%r323, 31;
	mov.b32 	%r324, -1;
	// begin inline asm
	shfl.sync.down.b32 %r305, %r306, %r322, %r323, %r324;
	// end inline asm
	// begin inline asm
	shfl.sync.down.b32 %r310, %r311, %r322, %r323, %r324;
	// end inline asm
	mov.b64 	%rd276, {%r305, %r310};
	mov.b64 	%fd38, %rd276;
	mov.b64 	{%r316, %r321}, %rd300;
	// begin inline asm
	shfl.sync.down.b32 %r315, %r316, %r322, %r323, %r324;
	// end inline asm
	// begin inline asm
	shfl.sync.down.b32 %r320, %r321, %r322, %r323, %r324;
	// end inline asm
	mov.b64 	%rd37, {%r315, %r320};
	setp.gt.s32 	%p175, %r284, 29;
	mov.u64 	%rd301, %rd300;
	mov.f64 	%fd301, %fd300;
	@%p175 bra 	$L__BB7_34;
	abs.f64 	%fd39, %fd300;
	abs.f64 	%fd40, %fd38;
	setp.lt.f64 	%p176, %fd39, %fd40;
	mov.u64 	%rd301, %rd37;
	mov.f64 	%fd301, %fd38;
	@%p176 bra 	$L__BB7_34;
	setp.lt.f64 	%p177, %fd40, %fd39;
	mov.u64 	%rd301, %rd300;
	mov.f64 	%fd301, %fd300;
	@%p177 bra 	$L__BB7_34;
	setp.lt.s64 	%p178, %rd300, %rd37;
	min.s64 	%rd301, %rd300, %rd37;
	selp.f64 	%fd301, %fd300, %fd38, %p178;
$L__BB7_34:
	mov.b64 	%rd277, %fd301;
	mov.b64 	{%r326, %r331}, %rd277;
	mov.b32 	%r342, 4;
	mov.b32 	%r343, 31;
	mov.b32 	%r344, -1;
	// begin inline asm
	shfl.sync.down.b32 %r325, %r326, %r342, %r343, %r344;
	// end inline asm
	// begin inline asm
	shfl.sync.down.b32 %r330, %r331, %r342, %r343, %r344;
	// end inline asm
	mov.b64 	%rd278, {%r325, %r330};
	mov.b64 	%fd43, %rd278;
	mov.b64 	{%r336, %r341}, %rd301;
	// begin inline asm
	shfl.sync.down.b32 %r335, %r336, %r342, %r343, %r344;
	// end inline asm
	// begin inline asm
	shfl.sync.down.b32 %r340, %r341, %r342, %r343, %r344;
	// end inline asm
	mov.b64 	%rd40, {%r335, %r340};
	setp.gt.s32 	%p179, %r284, 27;
	mov.u64 	%rd302, %rd301;
	mov.f64 	%fd302, %fd301;
	@%p179 bra 	$L__BB7_38;
	abs.f64 	%fd44, %fd301;
	abs.f64 	%fd45, %fd43;
	setp.lt.f64 	%p180, %fd44, %fd45;
	mov.u64 	%rd302, %rd40;
	mov.f64 	%fd302, %fd43;
	@%p180 bra 	$L__BB7_38;
	setp.lt.f64 	%p181, %fd45, %fd44;
	mov.u64 	%rd302, %rd301;
	mov.f64 	%fd302, %fd301;
	@%p181 bra 	$L__BB7_38;
	setp.lt.s64 	%p182, %rd301, %rd40;
	min.s64 	%rd302, %rd301, %rd40;
	selp.f64 	%fd302, %fd301, %fd43, %p182;
$L__BB7_38:
	mov.b64 	%rd279, %fd302;
	mov.b64 	{%r346, %r351}, %rd279;
	mov.b32 	%r362, 8;
	mov.b32 	%r363, 31;
	mov.b32 	%r364, -1;
	// begin inline asm
	shfl.sync.down.b32 %r345, %r346, %r362, %r363, %r364;
	// end inline asm
	// begin inline asm
	shfl.sync.down.b32 %r350, %r351, %r362, %r363, %r364;
	// end inline asm
	mov.b64 	%rd280, {%r345, %r350};
	mov.b64 	%fd48, %rd280;
	mov.b64 	{%r356, %r361}, %rd302;
	// begin inline asm
	shfl.sync.down.b32 %r355, %r356, %r362, %r363, %r364;
	// end inline asm
	// begin inline asm
	shfl.sync.down.b32 %r360, %r361, %r362, %r363, %r364;
	// end inline asm
	mov.b64 	%rd43, {%r355, %r360};
	setp.gt.s32 	%p183, %r284, 23;
	mov.u64 	%rd303, %rd302;
	mov.f64 	%fd303, %fd302;
	@%p183 bra 	$L__BB7_42;
	abs.f64 	%fd49, %fd302;
	abs.f64 	%fd50, %fd48;
	setp.lt.f64 	%p184, %fd49, %fd50;
	mov.u64 	%rd303, %rd43;
	mov.f64 	%fd303, %fd48;
	@%p184 bra 	$L__BB7_42;
	setp.lt.f64 	%p185, %fd50, %fd49;
	mov.u64 	%rd303, %rd302;
	mov.f64 	%fd303, %fd302;
	@%p185 bra 	$L__BB7_42;
	setp.lt.s64 	%p186, %rd302, %rd43;
	min.s64 	%rd303, %rd302, %rd43;
	selp.f64 	%fd303, %fd302, %fd48, %p186;
$L__BB7_42:
	mov.b64 	%rd281, %fd303;
	mov.b64 	{%r366, %r371}, %rd281;
	mov.b32 	%r382, 16;
	mov.b32 	%r383, 31;
	mov.b32 	%r384, -1;
	// begin inline asm
	shfl.sync.down.b32 %r365, %r366, %r382, %r383, %r384;
	// end inline asm
	// begin inline asm
	shfl.sync.down.b32 %r370, %r371, %r382, %r383, %r384;
	// end inline asm
	mov.b64 	%rd282, {%r365, %r370};
	mov.b64 	%fd53, %rd282;
	mov.b64 	{%r376, %r381}, %rd303;
	// begin inline asm
	shfl.sync.down.b32 %r375, %r376, %r382, %r383, %r384;
	// end inline asm
	// begin inline asm
	shfl.sync.down.b32 %r380, %r381, %r382, %r383, %r384;
	// end inline asm
	mov.b64 	%rd46, {%r375, %r380};
	setp.gt.s32 	%p187, %r284, 15;
	mov.u64 	%rd355, %rd303;
	mov.f64 	%fd351, %fd303;
	@%p187 bra 	$L__BB7_46;
	abs.f64 	%fd54, %fd303;
	abs.f64 	%fd55, %fd53;
	setp.lt.f64 	%p188, %fd54, %fd55;
	mov.u64 	%rd355, %rd46;
	mov.f64 	%fd351, %fd53;
	@%p188 bra 	$L__BB7_46;
	setp.lt.f64 	%p189, %fd55, %fd54;
	mov.u64 	%rd355, %rd303;
	mov.f64 	%fd351, %fd303;
	@%p189 bra 	$L__BB7_46;
	setp.lt.s64 	%p190, %rd303, %rd46;
	min.s64 	%rd355, %rd303, %rd46;
	selp.f64 	%fd351, %fd303, %fd53, %p190;
$L__BB7_46:
	setp.ne.s32 	%p191, %r284, 0;
	@%p191 bra 	$L__BB7_48;
	shr.u32 	%r385, %r4, 1;
	and.b32  	%r386, %r385, 496;
	mov.u32 	%r387, _ZN6thrust24THRUST_300001_SM_1000_NS8cuda_cub4core6detail5shmemE;
	add.s32 	%r388, %r387, %r386;
	st.shared.f64 	[%r388+8], %fd351;
	st.shared.u64 	[%r388+16], %rd355;
$L__BB7_48:
	bar.sync 	0;
	setp.ne.s32 	%p192, %r4, 0;
	@%p192 bra 	$L__BB7_208;
	ld.shared.f64 	%fd58, [_ZN6thrust24THRUST_300001_SM_1000_NS8cuda_cub4core6detail5shmemE+24];
	ld.shared.u64 	%rd49, [_ZN6thrust24THRUST_300001_SM_1000_NS8cuda_cub4core6detail5shmemE+32];
	abs.f64 	%fd59, %fd351;
	abs.f64 	%fd60, %fd58;
	setp.lt.f64 	%p193, %fd59, %fd60;
	mov.u64 	%rd305, %rd49;
	mov.f64 	%fd305, %fd58;
	@%p193 bra 	$L__BB7_52;
	setp.lt.f64 	%p194, %fd60, %fd59;
	mov.u64 	%rd305, %rd355;
	mov.f64 	%fd305, %fd351;
	@%p194 bra 	$L__BB7_52;
	setp.lt.s64 	%p195, %rd355, %rd49;
	min.s64 	%rd305, %rd355, %rd49;
	selp.f64 	%fd305, %fd351, %fd58, %p195;
$L__BB7_52:
	ld.shared.f64 	%fd63, [_ZN6thrust24THRUST_300001_SM_1000_NS8cuda_cub4core6detail5shmemE+40];
	ld.shared.u64 	%rd52, [_ZN6thrust24THRUST_300001_SM_1000_NS8cuda_cub4core6detail5shmemE+48];
	abs.f64 	%fd64, %fd305;
	abs.f64 	%fd65, %fd63;
	setp.lt.f64 	%p196, %fd64, %fd65;
	mov.u64 	%rd306, %rd52;
	mov.f64 	%fd306, %fd63;
	@%p196 bra 	$L__BB7_55;
	setp.lt.f64 	%p197, %fd65, %fd64;
	mov.u64 	%rd306, %rd305;
	mov.f64 	%fd306, %fd305;
	@%p197 bra 	$L__BB7_55;
	setp.lt.s64 	%p198, %rd305, %rd52;
	min.s64 	%rd306, %rd305, %rd52;
	selp.f64 	%fd306, %fd305, %fd63, %p198;
$L__BB7_55:
	ld.shared.f64 	%fd68, [_ZN6thrust24THRUST_300001_SM_1000_NS8cuda_cub4core6detail5shmemE+56];
	ld.shared.u64 	%rd55, [_ZN6thrust24THRUST_300001_SM_1000_NS8cuda_cub4core6detail5shmemE+64];
	abs.f64 	%fd69, %fd306;
	abs.f64 	%fd70, %fd68;
	setp.lt.f64 	%p199, %fd69, %fd70;
	mov.u64 	%rd307, %rd55;
	mov.f64 	%fd307, %fd68;
	@%p199 bra 	$L__BB7_58;
	setp.lt.f64 	%p200, %fd70, %fd69;
	mov.u64 	%rd307, %rd306;
	mov.f64 	%fd307, %fd306;
	@%p200 bra 	$L__BB7_58;
	setp.lt.s64 	%p201, %rd306, %rd55;
	min.s64 	%rd307, %rd306, %rd55;
	selp.f64 	%fd307, %fd306, %fd68, %p201;
$L__BB7_58:
	ld.shared.f64 	%fd73, [_ZN6thrust24THRUST_300001_SM_1000_NS8cuda_cub4core6detail5shmemE+72];
	ld.shared.u64 	%rd58, [_ZN6thrust24THRUST_300001_SM_1000_NS8cuda_cub4core6detail5shmemE+80];
	abs.f64 	%fd74, %fd307;
	abs.f64 	%fd75, %fd73;
	setp.lt.f64 	%p202, %fd74, %fd75;
	mov.u64 	%rd308, %rd58;
	mov.f64 	%fd308, %fd73;
	@%p202 bra 	$L__BB7_61;
	setp.lt.f64 	%p203, %fd75, %fd74;
	mov.u64 	%rd308, %rd307;
	mov.f64 	%fd308, %fd307;
	@%p203 bra 	$L__BB7_61;
	setp.lt.s64 	%p204, %rd307, %rd58;
	min.s64 	%rd308, %rd307, %rd58;
	selp.f64 	%fd308, %fd307, %fd73, %p204;
$L__BB7_61:
	ld.shared.f64 	%fd78, [_ZN6thrust24THRUST_300001_SM_1000_NS8cuda_cub4core6detail5shmemE+88];
	ld.shared.u64 	%rd61, [_ZN6thrust24THRUST_300001_SM_1000_NS8cuda_cub4core6detail5shmemE+96];
	abs.f64 	%fd79, %fd308;
	abs.f64 	%fd80, %fd78;
	setp.lt.f64 	%p205, %fd79, %fd80;
	mov.u64 	%rd309, %rd61;
	mov.f64 	%fd309, %fd78;
	@%p205 bra 	$L__BB7_64;
	setp.lt.f64 	%p206, %fd80, %fd79;
	mov.u64 	%rd309, %rd308;
	mov.f64 	%fd309, %fd308;
	@%p206 bra 	$L__BB7_64;
	setp.lt.s64 	%p207, %rd308, %rd61;
	min.s64 	%rd309, %rd308, %rd61;
	selp.f64 	%fd309, %fd308, %fd78, %p207;
$L__BB7_64:
	ld.shared.f64 	%fd83, [_ZN6thrust24THRUST_300001_SM_1000_NS8cuda_cub4core6detail5shmemE+104];
	ld.shared.u64 	%rd64, [_ZN6thrust24THRUST_300001_SM_1000_NS8cuda_cub4core6detail5shmemE+112];
	abs.f64 	%fd84, %fd309;
	abs.f64 	%fd85, %fd83;
	setp.lt.f64 	%p208, %fd84, %fd85;
	mov.u64 	%rd310, %rd64;
	mov.f64 	%fd310, %fd83;
	@%p208 bra 	$L__BB7_67;
	setp.lt.f64 	%p209, %fd85, %fd84;
	mov.u64 	%rd310, %rd309;
	mov.f64 	%fd310, %fd309;
	@%p209 bra 	$L__BB7_67;
	setp.lt.s64 	%p210, %rd309, %rd64;
	min.s64 	%rd310, %rd309, %rd64;
	selp.f64 	%fd310, %fd309, %fd83, %p210;
$L__BB7_67:
	ld.shared.f64 	%fd88, [_ZN6thrust24THRUST_300001_SM_1000_NS8cuda_cub4core6detail5shmemE+120];
	ld.shared.u64 	%rd67, [_ZN6thrust24THRUST_300001_SM_1000_NS8cuda_cub4core6detail5shmemE+128];
	abs.f64 	%fd89, %fd310;
	abs.f64 	%fd90, %fd88;
	setp.lt.f64 	%p211, %fd89, %fd90;
	mov.u64 	%rd355, %rd67;
	mov.f64 	%fd351, %fd88;
	@%p211 bra 	$L__BB7_208;
	setp.lt.f64 	%p212, %fd90, %fd89;
	mov.u64 	%rd355, %rd310;
	mov.f64 	%fd351, %fd310;
	@%p212 bra 	$L__BB7_208;
	setp.lt.s64 	%p213, %rd310, %rd67;
	min.s64 	%rd355, %rd310, %rd67;
	selp.f64 	%fd351, %fd310, %fd88, %p213;
	bra.uni 	$L__BB7_208;
$L__BB7_70:
	// begin inline asm
	mov.u32 %r171, %laneid;
	// end inline asm
	and.b32  	%r192, %r4, 992;
	add.s32 	%r193, %r192, 32;
	setp.gt.s32 	%p120, %r193, %r3;
	not.b32 	%r194, %r192;
	add.s32 	%r195, %r3, %r194;
	selp.b32 	%r190, %r195, 31, %p120;
	mov.b64 	%rd263, %fd298;
	mov.b64 	{%r173, %r178}, %rd263;
	mov.b32 	%r189, 1;
	mov.b32 	%r191, -1;
	// begin inline asm
	shfl.sync.down.b32 %r172, %r173, %r189, %r190, %r191;
	// end inline asm
	// begin inline asm
	shfl.sync.down.b32 %r177, %r178, %r189, %r190, %r191;
	// end inline asm
	mov.b64 	%rd264, {%r172, %r177};
	mov.b64 	%fd92, %rd264;
	mov.b64 	{%r183, %r188}, %rd298;
	// begin inline asm
	shfl.sync.down.b32 %r182, %r183, %r189, %r190, %r191;
	// end inline asm
	// begin inline asm
	shfl.sync.down.b32 %r187, %r188, %r189, %r190, %r191;
	// end inline asm
	mov.b64 	%rd69, {%r182, %r187};
	setp.ge.s32 	%p121, %r171, %r190;
	mov.u64 	%rd311, %rd298;
	mov.f64 	%fd311, %fd298;
	@%p121 bra 	$L__BB7_74;
	abs.f64 	%fd93, %fd298;
	abs.f64 	%fd94, %fd92;
	setp.lt.f64 	%p122, %fd93, %fd94;
	mov.u64 	%rd311, %rd69;
	mov.f64 	%fd311, %fd92;
	@%p122 bra 	$L__BB7_74;
	setp.lt.f64 	%p123, %fd94, %fd93;
	mov.u64 	%rd311, %rd298;
	mov.f64 	%fd311, %fd298;
	@%p123 bra 	$L__BB7_74;
	setp.lt.s64 	%p124, %rd298, %rd69;
	min.s64 	%rd311, %rd298, %rd69;
	selp.f64 	%fd311, %fd298, %fd92, %p124;
$L__BB7_74:
	mov.b64 	%rd265, %fd311;
	mov.b64 	{%r197, %r202}, %rd265;
	mov.b32 	%r213, 2;
	mov.b32 	%r215, -1;
	// begin inline asm
	shfl.sync.down.b32 %r196, %r197, %r213, %r190, %r215;
	// end inline asm
	// begin inline asm
	shfl.sync.down.b32 %r201, %r202, %r213, %r190, %r215;
	// end inline asm
	mov.b64 	%rd266, {%r196, %r201};
	mov.b64 	%fd97, %rd266;
	mov.b64 	{%r207, %r212}, %rd311;
	// begin inline asm
	shfl.sync.down.b32 %r206, %r207, %r213, %r190, %r215;
	// end inline asm
	// begin inline asm
	shfl.sync.down.b32 %r211, %r212, %r213, %r190, %r215;
	// end inline asm
	mov.b64 	%rd72, {%r206, %r211};
	add.s32 	%r216, %r171, 2;
	setp.gt.s32 	%p125, %r216, %r190;
	mov.u64 	%rd312, %rd311;
	mov.f64 	%fd312, %fd311;
	@%p125 bra 	$L__BB7_78;
	abs.f64 	%fd98, %fd311;
	abs.f64 	%fd99, %fd97;
	setp.lt.f64 	%p126, %fd98, %fd99;
	mov.u64 	%rd312, %rd72;
	mov.f64 	%fd312, %fd97;
	@%p126 bra 	$L__BB7_78;
	setp.lt.f64 	%p127, %fd99, %fd98;
	mov.u64 	%rd312, %rd311;
	mov.f64 	%fd312, %fd311;
	@%p127 bra 	$L__BB7_78;
	setp.lt.s64 	%p128, %rd311, %rd72;
	min.s64 	%rd312, %rd311, %rd72;
	selp.f64 	%fd312, %fd311, %fd97, %p128;
$L__BB7_78:
	mov.b64 	%rd267, %fd312;
	mov.b64 	{%r218, %r223}, %rd267;
	mov.b32 	%r234, 4;
	mov.b32 	%r236, -1;
	// begin inline asm
	shfl.sync.down.b32 %r217, %r218, %r234, %r190, %r236;
	// end inline asm
	// begin inline asm
	shfl.sync.down.b32 %r222, %r223, %r234, %r190, %r236;
	// end inline asm
	mov.b64 	%rd268, {%r217, %r222};
	mov.b64 	%fd102, %rd268;
	mov.b64 	{%r228, %r233}, %rd312;
	// begin inline asm
	shfl.sync.down.b32 %r227, %r228, %r234, %r190, %r236;
	// end inline asm
	// begin inline asm
	shfl.sync.down.b32 %r232, %r233, %r234, %r190, %r236;
	// end inline asm
	mov.b64 	%rd75, {%r227, %r232};
	add.s32 	%r237, %r171, 4;
	setp.gt.s32 	%p129, %r237, %r190;
	mov.u64 	%rd313, %rd312;
	mov.f64 	%fd313, %fd312;
	@%p129 bra 	$L__BB7_82;
	abs.f64 	%fd103, %fd312;
	abs.f64 	%fd104, %fd102;
	setp.lt.f64 	%p130, %fd103, %fd104;
	mov.u64 	%rd313, %rd75;
	mov.f64 	%fd313, %fd102;
	@%p130 bra 	$L__BB7_82;
	setp.lt.f64 	%p131, %fd104, %fd103;
	mov.u64 	%rd313, %rd312;
	mov.f64 	%fd313, %fd312;
	@%p131 bra 	$L__BB7_82;
	setp.lt.s64 	%p132, %rd312, %rd75;
	min.s64 	%rd313, %rd312, %rd75;
	selp.f64 	%fd313, %fd312, %fd102, %p132;
$L__BB7_82:
	mov.b64 	%rd269, %fd313;
	mov.b64 	{%r239, %r244}, %rd269;
	mov.b32 	%r255, 8;
	mov.b32 	%r257, -1;
	// begin inline asm
	shfl.sync.down.b32 %r238, %r239, %r255, %r190, %r257;
	// end inline asm
	// begin inline asm
	shfl.sync.down.b32 %r243, %r244, %r255, %r190, %r257;
	// end inline asm
	mov.b64 	%rd270, {%r238, %r243};
	mov.b64 	%fd107, %rd270;
	mov.b64 	{%r249, %r254}, %rd313;
	// begin inline asm
	shfl.sync.down.b32 %r248, %r249, %r255, %r190, %r257;
	// end inline asm
	// begin inline asm
	shfl.sync.down.b32 %r253, %r254, %r255, %r190, %r257;
	// end inline asm
	mov.b64 	%rd78, {%r248, %r253};
	add.s32 	%r258, %r171, 8;
	setp.gt.s32 	%p133, %r258, %r190;
	mov.u64 	%rd314, %rd313;
	mov.f64 	%fd314, %fd313;
	@%p133 bra 	$L__BB7_86;
	abs.f64 	%fd108, %fd313;
	abs.f64 	%fd109, %fd107;
	setp.lt.f64 	%p134, %fd108, %fd109;
	mov.u64 	%rd314, %rd78;
	mov.f64 	%fd314, %fd107;
	@%p134 bra 	$L__BB7_86;
	setp.lt.f64 	%p135, %fd109, %fd108;
	mov.u64 	%rd314, %rd313;
	mov.f64 	%fd314, %fd313;
	@%p135 bra 	$L__BB7_86;
	setp.lt.s64 	%p136, %rd313, %rd78;
	min.s64 	%rd314, %rd313, %rd78;
	selp.f64 	%fd314, %fd313, %fd107, %p136;
$L__BB7_86:
	mov.b64 	%rd271, %fd314;
	mov.b64 	{%r260, %r265}, %rd271;
	mov.b32 	%r276, 16;
	mov.b32 	%r278, -1;
	// begin inline asm
	shfl.sync.down.b32 %r259, %r260, %r276, %r190, %r278;
	// end inline asm
	// begin inline asm
	shfl.sync.down.b32 %r264, %r265, %r276, %r190, %r278;
	// end inline asm
	mov.b64 	%rd272, {%r259, %r264};
	mov.b64 	%fd112, %rd272;
	mov.b64 	{%r270, %r275}, %rd314;
	// begin inline asm
	shfl.sync.down.b32 %r269, %r270, %r276, %r190, %r278;
	// end inline asm
	// begin inline asm
	shfl.sync.down.b32 %r274, %r275, %r276, %r190, %r278;
	// end inline asm
	mov.b64 	%rd81, {%r269, %r274};
	add.s32 	%r279, %r171, 16;
	setp.gt.s32 	%p137, %r279, %r190;
	mov.u64 	%rd355, %rd314;
	mov.f64 	%fd351, %fd314;
	@%p137 bra 	$L__BB7_90;
	abs.f64 	%fd113, %fd314;
	abs.f64 	%fd114, %fd112;
	setp.lt.f64 	%p138, %fd113, %fd114;
	mov.u64 	%rd355, %rd81;
	mov.f64 	%fd351, %fd112;
	@%p138 bra 	$L__BB7_90;
	setp.lt.f64 	%p139, %fd114, %fd113;
	mov.u64 	%rd355, %rd314;
	mov.f64 	%fd351, %fd314;
	@%p139 bra 	$L__BB7_90;
	setp.lt.s64 	%p140, %rd314, %rd81;
	min.s64 	%rd355, %rd314, %rd81;
	selp.f64 	%fd351, %fd314, %fd112, %p140;
$L__BB7_90:
	setp.ne.s32 	%p141, %r171, 0;
	@%p141 bra 	$L__BB7_92;
	shr.u32 	%r280, %r4, 1;
	and.b32  	%r281, %r280, 496;
	mov.u32 	%r282, _ZN6thrust24THRUST_300001_SM_1000_NS8cuda_cub4core6detail5shmemE;
	add.s32 	%r283, %r282, %r281;
	st.shared.f64 	[%r283+8], %fd351;
	st.shared.u64 	[%r283+16], %rd355;
$L__BB7_92:
	bar.sync 	0;
	setp.ne.s32 	%p142, %r4, 0;
	@%p142 bra 	$L__BB7_208;
	setp.lt.s32 	%p143, %r3, 33;
	mov.f64 	%fd316, %fd351;
	mov.u64 	%rd316, %rd355;
	@%p143 bra 	$L__BB7_97;
	ld.shared.f64 	%fd117, [_ZN6thrust24THRUST_300001_SM_1000_NS8cuda_cub4core6detail5shmemE+24];
	ld.shared.u64 	%rd84, [_ZN6thrust24THRUST_300001_SM_1000_NS8cuda_cub4core6detail5shmemE+32];
	abs.f64 	%fd118, %fd351;
	abs.f64 	%fd119, %fd117;
	setp.lt.f64 	%p144, %fd118, %fd119;
	mov.f64 	%fd316, %fd117;
	mov.u64 	%rd316, %rd84;
	@%p144 bra 	$L__BB7_97;
	setp.lt.f64 	%p145, %fd119, %fd118;
	mov.f64 	%fd316, %fd351;
	mov.u64 	%rd316, %rd355;
	@%p145 bra 	$L__BB7_97;
	setp.lt.s64 	%p146, %rd355, %rd84;
	selp.f64 	%fd316, %fd351, %fd117, %p146;
	min.s64 	%rd316, %rd355, %rd84;
$L__BB7_97:
	setp.lt.s32 	%p147, %r3, 65;
	mov.f64 	%fd317, %fd316;
	mov.u64 	%rd317, %rd316;
	@%p147 bra 	$L__BB7_101;
	ld.shared.f64 	%fd122, [_ZN6thrust24THRUST_300001_SM_1000_NS8cuda_cub4core6detail5shmemE+40];
	ld.shared.u64 	%rd87, [_ZN6thrust24THRUST_300001_SM_1000_NS8cuda_cub4core6detail5shmemE+48];
	abs.f64 	%fd123, %fd316;
	abs.f64 	%fd124, %fd122;
	setp.lt.f64 	%p148, %fd123, %fd124;
	mov.f64 	%fd317, %fd122;
	mov.u64 	%rd317, %rd87;
	@%p148 bra 	$L__BB7_101;
	setp.lt.f64 	%p149, %fd124, %fd123;
	mov.f64 	%fd317, %fd316;
	mov.u64 	%rd317, %rd316;
	@%p149 bra 	$L__BB7_101;
	setp.lt.s64 	%p150, %rd316, %rd87;
	selp.f64 	%fd317, %fd316, %fd122, %p150;
	min.s64 	%rd317, %rd316, %rd87;
$L__BB7_101:
	setp.lt.s32 	%p151, %r3, 97;
	mov.f64 	%fd318, %fd317;
	mov.u64 	%rd318, %rd317;
	@%p151 bra 	$L__BB7_105;
	ld.shared.f64 	%fd127, [_ZN6thrust24THRUST_300001_SM_1000_NS8cuda_cub4core6detail5shmemE+56];
	ld.shared.u64 	%rd90, [_ZN6thrust24THRUST_300001_SM_1000_NS8cuda_cub4core6detail5shmemE+64];
	abs.f64 	%fd128, %fd317;
	abs.f64 	%fd129, %fd127;
	setp.lt.f64 	%p152, %fd128, %fd129;
	mov.f64 	%fd318, %fd127;
	mov.u64 	%rd318, %rd90;
	@%p152 bra 	$L__BB7_105;
	setp.lt.f64 	%p153, %fd129, %fd128;
	mov.f64 	%fd318, %fd317;
	mov.u64 	%rd318, %rd317;
	@%p153 bra 	$L__BB7_105;
	setp.lt.s64 	%p154, %rd317, %rd90;
	selp.f64 	%fd318, %fd317, %fd127, %p154;
	min.s64 	%rd318, %rd317, %rd90;
$L__BB7_105:
	setp.lt.s32 	%p155, %r3, 129;
	mov.f64 	%fd319, %fd318;
	mov.u64 	%rd319, %rd318;
	@%p155 bra 	$L__BB7_109;
	ld.shared.f64 	%fd132, [_ZN6thrust24THRUST_300001_SM_1000_NS8cuda_cub4core6detail5shmemE+72];
	ld.shared.u64 	%rd93, [_ZN6thrust24THRUST_300001_SM_1000_NS8cuda_cub4core6detail5shmemE+80];
	abs.f64 	%fd133, %fd318;
	abs.f64 	%fd134, %fd132;
	setp.lt.f64 	%p156, %fd133, %fd134;
	mov.f64 	%fd319, %fd132;
	mov.u64 	%rd319, %rd93;
	@%p156 bra 	$L__BB7_109;
	setp.lt.f64 	%p157, %fd134, %fd133;
	mov.f64 	%fd319, %fd318;
	mov.u64 	%rd319, %rd318;
	@%p157 bra 	$L__BB7_109;
	setp.lt.s64 	%p158, %rd318, %rd93;
	selp.f64 	%fd319, %fd318, %fd132, %p158;
	min.s64 	%rd319, %rd318, %rd93;
$L__BB7_109:
	setp.lt.s32 	%p159, %r3, 161;
	mov.f64 	%fd320, %fd319;
	mov.u64 	%rd320, %rd319;
	@%p159 bra 	$L__BB7_113;
	ld.shared.f64 	%fd137, [_ZN6thrust24THRUST_300001_SM_1000_NS8cuda_cub4core6detail5shmemE+88];
	ld.shared.u64 	%rd96, [_ZN6thrust24THRUST_300001_SM_1000_NS8cuda_cub4core6detail5shmemE+96];
	abs.f64 	%fd138, %fd319;
	abs.f64 	%fd139, %fd137;
	setp.lt.f64 	%p160, %fd138, %fd139;
	mov.f64 	%fd320, %fd137;
	mov.u64 	%rd320, %rd96;
	@%p160 bra 	$L__BB7_113;
	setp.lt.f64 	%p161, %fd139, %fd138;
	mov.f64 	%fd320, %fd319;
	mov.u64 	%rd320, %rd319;
	@%p161 bra 	$L__BB7_113;
	setp.lt.s64 	%p162, %rd319, %rd96;
	selp.f64 	%fd320, %fd319, %fd137, %p162;
	min.s64 	%rd320, %rd319, %rd96;
$L__BB7_113:
	setp.lt.s32 	%p163, %r3, 193;
	mov.f64 	%fd321, %fd320;
	mov.u64 	%rd321, %rd320;
	@%p163 bra 	$L__BB7_117;
	ld.shared.f64 	%fd142, [_ZN6thrust24THRUST_300001_SM_1000_NS8cuda_cub4core6detail5shmemE+104];
	ld.shared.u64 	%rd99, [_ZN6thrust24THRUST_300001_SM_1000_NS8cuda_cub4core6detail5shmemE+112];
	abs.f64 	%fd143, %fd320;
	abs.f64 	%fd144, %fd142;
	setp.lt.f64 	%p164, %fd143, %fd144;
	mov.f64 	%fd321, %fd142;
	mov.u64 	%rd321, %rd99;
	@%p164 bra 	$L__BB7_117;
	setp.lt.f64 	%p165, %fd144, %fd143;
	mov.f64 	%fd321, %fd320;
	mov.u64 	%rd321, %rd320;
	@%p165 bra 	$L__BB7_117;
	setp.lt.s64 	%p166, %rd320, %rd99;
	selp.f64 	%fd321, %fd320, %fd142, %p166;
	min.s64 	%rd321, %rd320, %rd99;
$L__BB7_117:
	setp.lt.s32 	%p167, %r3, 225;
	mov.u64 	%rd355, %rd321;
	mov.f64 	%fd351, %fd321;
	@%p167 bra 	$L__BB7_208;
	ld.shared.f64 	%fd147, [_ZN6thrust24THRUST_300001_SM_1000_NS8cuda_cub4core6detail5shmemE+120];
	ld.shared.u64 	%rd102, [_ZN6thrust24THRUST_300001_SM_1000_NS8cuda_cub4core6detail5shmemE+128];
	abs.f64 	%fd148, %fd321;
	abs.f64 	%fd149, %fd147;
	setp.lt.f64 	%p168, %fd148, %fd149;
	mov.u64 	%rd355, %rd102;
	mov.f64 	%fd351, %fd147;
	@%p168 bra 	$L__BB7_208;
	setp.lt.f64 	%p169, %fd149, %fd148;
	mov.u64 	%rd355, %rd321;
	mov.f64 	%fd351, %fd321;
	@%p169 bra 	$L__BB7_208;
	setp.lt.s64 	%p170, %rd321, %rd102;
	selp.f64 	%fd351, %fd321, %fd147, %p170;
	min.s64 	%rd355, %rd321, %rd102;
	bra.uni 	$L__BB7_208;
$L__BB7_121:
	mov.u32 	%r20, %tid.x;
	add.s64 	%rd104, %rd196, %rd4;
	cvt.u64.u32 	%rd105, %r20;
	add.s64 	%rd201, %rd105, %rd4;
	cvta.to.global.u64 	%rd202, %rd195;
	shl.b64 	%rd203, %rd201, 3;
	add.s64 	%rd204, %rd202, %rd203;
	ld.global.f64 	%fd274, [%rd204];
	add.s32 	%r36, %r20, 256;
	cvt.u64.u32 	%rd205, %r36;
	ld.global.f64 	%fd275, [%rd204+2048];
	add.s32 	%r37, %r20, 512;
	cvt.u64.u32 	%rd206, %r37;
	ld.global.f64 	%fd276, [%rd204+4096];
	add.s32 	%r38, %r20, 768;
	cvt.u64.u32 	%rd207, %r38;
	ld.global.f64 	%fd277, [%rd204+6144];
	or.b32  	%r39, %r20, 1024;
	cvt.u64.u32 	%rd106, %r39;
	add.s64 	%rd343, %rd104, %rd106;
	ld.global.f64 	%fd339, [%rd204+8192];
	abs.f64 	%fd278, %fd274;
	abs.f64 	%fd279, %fd275;
	setp.geu.f64 	%p2, %fd278, %fd279;
	selp.f64 	%fd280, %fd274, %fd275, %p2;
	selp.b64 	%rd208, %rd105, %rd205, %p2;
	abs.f64 	%fd281, %fd280;
	abs.f64 	%fd282, %fd276;
	setp.geu.f64 	%p3, %fd281, %fd282;
	selp.f64 	%fd283, %fd280, %fd276, %p3;
	selp.b64 	%rd209, %rd208, %rd206, %p3;
	abs.f64 	%fd284, %fd283;
	abs.f64 	%fd285, %fd277;
	setp.geu.f64 	%p4, %fd284, %fd285;
	selp.f64 	%fd152, %fd283, %fd277, %p4;
	selp.b64 	%rd108, %rd209, %rd207, %p4;
	abs.f64 	%fd153, %fd152;
	abs.f64 	%fd154, %fd339;
	setp.lt.f64 	%p5, %fd153, %fd154;
	@%p5 bra 	$L__BB7_123;
	setp.lt.f64 	%p6, %fd154, %fd153;
	setp.lt.u64 	%p7, %rd108, %rd106;
	or.pred  	%p8, %p6, %p7;
	selp.f64 	%fd339, %fd152, %fd339, %p8;
	add.s64 	%rd212, %rd104, %rd108;
	selp.b64 	%rd343, %rd212, %rd343, %p8;
$L__BB7_123:
	setp.le.u64 	%p9, %rd198, %rd5;
	@%p9 bra 	$L__BB7_164;
	setp.ne.s32 	%p10, %r20, 0;
	@%p10 bra 	$L__BB7_126;
	atom.global.add.u64 	%rd213, [%rd1+8], 1280;
	add.s64 	%rd214, %rd213, %rd5;
	st.shared.u64 	[_ZN6thrust24THRUST_300001_SM_1000_NS8cuda_cub4core6detail5shmemE+152], %rd214;
$L__BB7_126:
	bar.sync 	0;
	ld.shared.u64 	%rd331, [_ZN6thrust24THRUST_300001_SM_1000_NS8cuda_cub4core6detail5shmemE+152];
	add.s64 	%rd215, %rd331, 1280;
	setp.gt.s64 	%p11, %rd215, %rd198;
	@%p11 bra 	$L__BB7_141;
	mov.f64 	%fd323, %fd339;
	mov.u64 	%rd324, %rd343;
$L__BB7_128:
	add.s64 	%rd216, %rd331, %rd105;
	cvta.to.global.u64 	%rd217, %rd195;
	shl.b64 	%rd218, %rd216, 3;
	add.s64 	%rd219, %rd217, %rd218;
	add.s64 	%rd325, %rd216, %rd196;
	ld.global.f64 	%fd324, [%rd219];
	add.s64 	%rd326, %rd325, 256;
	ld.global.f64 	%fd325, [%rd219+2048];
	add.s64 	%rd327, %rd325, 512;
	ld.global.f64 	%fd326, [%rd219+4096];
	add.s64 	%rd328, %rd325, 768;
	ld.global.f64 	%fd327, [%rd219+6144];
	add.s64 	%rd343, %rd325, 1024;
	ld.global.f64 	%fd339, [%rd219+8192];
	abs.f64 	%fd163, %fd323;
	abs.f64 	%fd164, %fd324;
	setp.lt.f64 	%p12, %fd163, %fd164;
	@%p12 bra 	$L__BB7_130;
	setp.lt.f64 	%p13, %fd164, %fd163;
	setp.lt.s64 	%p14, %rd324, %rd325;
	or.pred  	%p15, %p13, %p14;
	selp.f64 	%fd324, %fd323, %fd324, %p15;
	selp.b64 	%rd325, %rd324, %rd325, %p15;
$L__BB7_130:
	abs.f64 	%fd167, %fd324;
	abs.f64 	%fd168, %fd325;
	setp.lt.f64 	%p16, %fd167, %fd168;
	@%p16 bra 	$L__BB7_132;
	setp.lt.f64 	%p17, %fd168, %fd167;
	setp.lt.s64 	%p18, %rd325, %rd326;
	or.pred  	%p19, %p17, %p18;
	selp.f64 	%fd325, %fd324, %fd325, %p19;
	selp.b64 	%rd326, %rd325, %rd326, %p19;
$L__BB7_132:
	abs.f64 	%fd171, %fd325;
	abs.f64 	%fd172, %fd326;
	setp.lt.f64 	%p20, %fd171, %fd172;
	@%p20 bra 	$L__BB7_134;
	setp.lt.f64 	%p21, %fd172, %fd171;
	setp.lt.s64 	%p22, %rd326, %rd327;
	or.pred  	%p23, %p21, %p22;
	selp.f64 	%fd326, %fd325, %fd326, %p23;
	selp.b64 	%rd327, %rd326, %rd327, %p23;
$L__BB7_134:
	abs.f64 	%fd175, %fd326;
	abs.f64 	%fd176, %fd327;
	setp.lt.f64 	%p24, %fd175, %fd176;
	@%p24 bra 	$L__BB7_136;
	setp.lt.f64 	%p25, %fd176, %fd175;
	setp.lt.s64 	%p26, %rd327, %rd328;
	or.pred  	%p27, %p25, %p26;
	selp.f64 	%fd327, %fd326, %fd327, %p27;
	selp.b64 	%rd328, %rd327, %rd328, %p27;
$L__BB7_136:
	abs.f64 	%fd179, %fd327;
	abs.f64 	%fd180, %fd339;
	setp.lt.f64 	%p28, %fd179, %fd180;
	@%p28 bra 	$L__BB7_138;
	setp.lt.f64 	%p29, %fd180, %fd179;
	setp.lt.s64 	%p30, %rd328, %rd343;
	or.pred  	%p31, %p29, %p30;
	selp.f64 	%fd339, %fd327, %fd339, %p31;
	selp.b64 	%rd343, %rd328, %rd343, %p31;
$L__BB7_138:
	setp.ne.s32 	%p32, %r20, 0;
	bar.sync 	0;
	@%p32 bra 	$L__BB7_140;
	atom.global.add.u64 	%rd220, [%rd1+8], 1280;
	add.s64 	%rd221, %rd220, %rd5;
	st.shared.u64 	[_ZN6thrust24THRUST_300001_SM_1000_NS8cuda_cub4core6detail5shmemE+152], %rd221;
$L__BB7_140:
	bar.sync 	0;
	ld.shared.u64 	%rd331, [_ZN6thrust24THRUST_300001_SM_1000_NS8cuda_cub4core6detail5shmemE+152];
	add.s64 	%rd222, %rd331, 1280;
	setp.le.s64 	%p33, %rd222, %rd198;
	mov.f64 	%fd323, %fd339;
	mov.u64 	%rd324, %rd343;
	@%p33 bra 	$L__BB7_128;
$L__BB7_141:
	setp.le.s64 	%p34, %rd198, %rd331;
	@%p34 bra 	$L__BB7_164;
	cvt.u32.u64 	%r40, %rd331;
	cvt.u32.u64 	%r41, %rd198;
	sub.s32 	%r21, %r41, %r40;
	setp.ge.s32 	%p35, %r20, %r21;
	@%p35 bra 	$L__BB7_164;
	cvta.to.global.u64 	%rd132, %rd195;
	not.b32 	%r43, %r20;
	add.s32 	%r44, %r43, %r41;
	sub.s32 	%r22, %r44, %r40;
	and.b32  	%r46, %r22, 768;
	setp.eq.s32 	%p36, %r46, 768;
	mov.u32 	%r397, %r20;
	@%p36 bra 	$L__BB7_149;
	add.s64 	%rd224, %rd331, %rd105;
	add.s64 	%rd333, %rd224, %rd196;
	shl.b64 	%rd225, %rd224, 3;
	add.s64 	%rd332, %rd132, %rd225;
	shr.u32 	%r47, %r22, 8;
	add.s32 	%r48, %r47, 1;
	and.b32  	%r49, %r48, 3;
	neg.s32 	%r395, %r49;
	mov.u32 	%r397, %r20;
$L__BB7_145:
	.pragma "nounroll";
	mov.u64 	%rd137, %rd343;
	mov.f64 	%fd184, %fd339;
	ld.global.f64 	%fd185, [%rd332];
	abs.f64 	%fd186, %fd184;
	abs.f64 	%fd187, %fd185;
	setp.lt.f64 	%p37, %fd186, %fd187;
	mov.f64 	%fd339, %fd185;
	mov.u64 	%rd343, %rd333;
	@%p37 bra 	$L__BB7_148;
	setp.lt.f64 	%p38, %fd187, %fd186;
	mov.f64 	%fd339, %fd184;
	mov.u64 	%rd343, %rd137;
	@%p38 bra 	$L__BB7_148;
	setp.lt.s64 	%p39, %rd137, %rd333;
	selp.f64 	%fd339, %fd184, %fd185, %p39;
	min.s64 	%rd343, %rd137, %rd333;
$L__BB7_148:
	add.s32 	%r397, %r397, 256;
	add.s64 	%rd333, %rd333, 256;
	add.s64 	%rd332, %rd332, 2048;
	add.s32 	%r395, %r395, 1;
	setp.ne.s32 	%p40, %r395, 0;
	@%p40 bra 	$L__BB7_145;
$L__BB7_149:
	setp.lt.u32 	%p41, %r22, 768;
	@%p41 bra 	$L__BB7_164;
	add.s32 	%r398, %r397, 512;
$L__BB7_151:
	mov.u32 	%r30, %r398;
	add.s32 	%r50, %r30, -512;
	cvt.u64.u32 	%rd226, %r50;
	add.s64 	%rd227, %rd331, %rd226;
	shl.b64 	%rd228, %rd227, 3;
	add.s64 	%rd145, %rd132, %rd228;
	add.s64 	%rd146, %rd227, %rd196;
	ld.global.f64 	%fd193, [%rd145];
	abs.f64 	%fd194, %fd339;
	abs.f64 	%fd195, %fd193;
	setp.lt.f64 	%p42, %fd194, %fd195;
	mov.f64 	%fd335, %fd193;
	mov.u64 	%rd339, %rd146;
	@%p42 bra 	$L__BB7_154;
	setp.lt.f64 	%p43, %fd195, %fd194;
	mov.f64 	%fd335, %fd339;
	mov.u64 	%rd339, %rd343;
	@%p43 bra 	$L__BB7_154;
	setp.lt.s64 	%p44, %rd343, %rd146;
	selp.f64 	%fd335, %fd339, %fd193, %p44;
	min.s64 	%rd339, %rd343, %rd146;
$L__BB7_154:
	add.s32 	%r51, %r30, -256;
	cvt.u64.u32 	%rd229, %r51;
	add.s64 	%rd230, %rd331, %rd229;
	add.s64 	%rd149, %rd230, %rd196;
	ld.global.f64 	%fd198, [%rd145+2048];
	abs.f64 	%fd199, %fd335;
	abs.f64 	%fd200, %fd198;
	setp.lt.f64 	%p45, %fd199, %fd200;
	mov.f64 	%fd336, %fd198;
	mov.u64 	%rd340, %rd149;
	@%p45 bra 	$L__BB7_157;
	setp.lt.f64 	%p46, %fd200, %fd199;
	mov.f64 	%fd336, %fd335;
	mov.u64 	%rd340, %rd339;
	@%p46 bra 	$L__BB7_157;
	setp.lt.s64 	%p47, %rd339, %rd149;
	selp.f64 	%fd336, %fd335, %fd198, %p47;
	min.s64 	%rd340, %rd339, %rd149;
$L__BB7_157:
	cvt.u64.u32 	%rd231, %r30;
	add.s64 	%rd232, %rd331, %rd231;
	add.s64 	%rd152, %rd232, %rd196;
	ld.global.f64 	%fd203, [%rd145+4096];
	abs.f64 	%fd204, %fd336;
	abs.f64 	%fd205, %fd203;
	setp.lt.f64 	%p48, %fd204, %fd205;
	mov.f64 	%fd337, %fd203;
	mov.u64 	%rd341, %rd152;
	@%p48 bra 	$L__BB7_160;
	setp.lt.f64 	%p49, %fd205, %fd204;
	mov.f64 	%fd337, %fd336;
	mov.u64 	%rd341, %rd340;
	@%p49 bra 	$L__BB7_160;
	setp.lt.s64 	%p50, %rd340, %rd152;
	selp.f64 	%fd337, %fd336, %fd203, %p50;
	min.s64 	%rd341, %rd340, %rd152;
$L__BB7_160:
	add.s32 	%r52, %r30, 256;
	cvt.u64.u32 	%rd233, %r52;
	add.s64 	%rd234, %rd331, %rd233;
	add.s64 	%rd155, %rd234, %rd196;
	ld.global.f64 	%fd208, [%rd145+6144];
	abs.f64 	%fd209, %fd337;
	abs.f64 	%fd210, %fd208;
	setp.lt.f64 	%p51, %fd209, %fd210;
	mov.f64 	%fd339, %fd208;
	mov.u64 	%rd343, %rd155;
	@%p51 bra 	$L__BB7_163;
	setp.lt.f64 	%p52, %fd210, %fd209;
	mov.f64 	%fd339, %fd337;
	mov.u64 	%rd343, %rd341;
	@%p52 bra 	$L__BB7_163;
	setp.lt.s64 	%p53, %rd341, %rd155;
	selp.f64 	%fd339, %fd337, %fd208, %p53;
	min.s64 	%rd343, %rd341, %rd155;
$L__BB7_163:
	add.s32 	%r398, %r30, 1024;
	add.s32 	%r53, %r30, 512;
	setp.lt.s32 	%p54, %r53, %r21;
	@%p54 bra 	$L__BB7_151;
$L__BB7_164:
	// begin inline asm
	mov.u32 %r54, %laneid;
	// end inline asm
	mov.b64 	%rd235, %fd339;
	mov.b64 	{%r56, %r61}, %rd235;
	mov.b32 	%r72, 1;
	mov.b32 	%r73, 31;
	mov.b32 	%r74, -1;
	// begin inline asm
	shfl.sync.down.b32 %r55, %r56, %r72, %r73, %r74;
	// end inline asm
	// begin inline asm
	shfl.sync.down.b32 %r60, %r61, %r72, %r73, %r74;
	// end inline asm
	mov.b64 	%rd236, {%r55, %r60};
	mov.b64 	%fd214, %rd236;
	mov.b64 	{%r66, %r71}, %rd343;
	// begin inline asm
	shfl.sync.down.b32 %r65, %r66, %r72, %r73, %r74;
	// end inline asm
	// begin inline asm
	shfl.sync.down.b32 %r70, %r71, %r72, %r73, %r74;
	// end inline asm
	mov.b64 	%rd159, {%r65, %r70};
	setp.gt.s32 	%p55, %r54, 30;
	mov.f64 	%fd340, %fd339;
	mov.u64 	%rd344, %rd343;
	@%p55 bra 	$L__BB7_168;
	abs.f64 	%fd215, %fd339;
	abs.f64 	%fd216, %fd214;
	setp.lt.f64 	%p56, %fd215, %fd216;
	mov.f64 	%fd340, %fd214;
	mov.u64 	%rd344, %rd159;
	@%p56 bra 	$L__BB7_168;
	setp.lt.f64 	%p57, %fd216, %fd215;
	mov.f64 	%fd340, %fd339;
	mov.u64 	%rd344, %rd343;
	@%p57 bra 	$L__BB7_168;
	setp.lt.s64 	%p58, %rd343, %rd159;
	selp.f64 	%fd340, %fd339, %fd214, %p58;
	min.s64 	%rd344, %rd343, %rd159;
$L__BB7_168:
	mov.b64 	%rd237, %fd340;
	mov.b64 	{%r76, %r81}, %rd237;
	mov.b32 	%r92, 2;
	mov.b32 	%r93, 31;
	mov.b32 	%r94, -1;
	// begin inline asm
	shfl.sync.down.b32 %r75, %r76, %r92, %r93, %r94;
	// end inline asm
	// begin inline asm
	shfl.sync.down.b32 %r80, %r81, %r92, %r93, %r94;
	// end inline asm
	mov.b64 	%rd238, {%r75, %r80};
	mov.b64 	%fd219, %rd238;
	mov.b64 	{%r86, %r91}, %rd344;
	// begin inline asm
	shfl.sync.down.b32 %r85, %r86, %r92, %r93, %r94;
	// end inline asm
	// begin inline asm
	shfl.sync.down.b32 %r90, %r91, %r92, %r93, %r94;
	// end inline asm
	mov.b64 	%rd162, {%r85, %r90};
	setp.gt.s32 	%p59, %r54, 29;
	mov.f64 	%fd341, %fd340;
	mov.u64 	%rd345, %rd344;
	@%p59 bra 	$L__BB7_172;
	abs.f64 	%fd220, %fd340;
	abs.f64 	%fd221, %fd219;
	setp.lt.f64 	%p60, %fd220, %fd221;
	mov.f64 	%fd341, %fd219;
	mov.u64 	%rd345, %rd162;
	@%p60 bra 	$L__BB7_172;
	setp.lt.f64 	%p61, %fd221, %fd220;
	mov.f64 	%fd341, %fd340;
	mov.u64 	%rd345, %rd344;
	@%p61 bra 	$L__BB7_172;
	setp.lt.s64 	%p62, %rd344, %rd162;
	selp.f64 	%fd341, %fd340, %fd219, %p62;
	min.s64 	%rd345, %rd344, %rd162;
$L__BB7_172:
	mov.b64 	%rd239, %fd341;
	mov.b64 	{%r96, %r101}, %rd239;
	mov.b32 	%r112, 4;
	mov.b32 	%r113, 31;
	mov.b32 	%r114, -1;
	// begin inline asm
	shfl.sync.down.b32 %r95, %r96, %r112, %r113, %r114;
	// end inline asm
	// begin inline asm
	shfl.sync.down.b32 %r100, %r101, %r112, %r113, %r114;
	// end inline asm
	mov.b64 	%rd240, {%r95, %r100};
	mov.b64 	%fd224, %rd240;
	mov.b64 	{%r106, %r111}, %rd345;
	// begin inline asm
	shfl.sync.down.b32 %r105, %r106, %r112, %r113, %r114;
	// end inline asm
	// begin inline asm
	shfl.sync.down.b32 %r110, %r111, %r112, %r113, %r114;
	// end inline asm
	mov.b64 	%rd165, {%r105, %r110};
	setp.gt.s32 	%p63, %r54, 27;
	mov.f64 	%fd342, %fd341;
	mov.u64 	%rd346, %rd345;
	@%p63 bra 	$L__BB7_176;
	abs.f64 	%fd225, %fd341;
	abs.f64 	%fd226, %fd224;
	setp.lt.f64 	%p64, %fd225, %fd226;
	mov.f64 	%fd342, %fd224;
	mov.u64 	%rd346, %rd165;
	@%p64 bra 	$L__BB7_176;
	setp.lt.f64 	%p65, %fd226, %fd225;
	mov.f64 	%fd342, %fd341;
	mov.u64 	%rd346, %rd345;
	@%p65 bra 	$L__BB7_176;
	setp.lt.s64 	%p66, %rd345, %rd165;
	selp.f64 	%fd342, %fd341, %fd224, %p66;
	min.s64 	%rd346, %rd345, %rd165;
$L__BB7_176:
	mov.b64 	%rd241, %fd342;
	mov.b64 	{%r116, %r121}, %rd241;
	mov.b32 	%r132, 8;
	mov.b32 	%r133, 31;
	mov.b32 	%r134, -1;
	// begin inline asm
	shfl.sync.down.b32 %r115, %r116, %r132, %r133, %r134;
	// end inline asm
	// begin inline asm
	shfl.sync.down.b32 %r120, %r121, %r132, %r133, %r134;
	// end inline asm
	mov.b64 	%rd242, {%r115, %r120};
	mov.b64 	%fd229, %rd242;
	mov.b64 	{%r126, %r131}, %rd346;
	// begin inline asm
	shfl.sync.down.b32 %r125, %r126, %r132, %r133, %r134;
	// end inline asm
	// begin inline asm
	shfl.sync.down.b32 %r130, %r131, %r132, %r133, %r134;
	// end inline asm
	mov.b64 	%rd168, {%r125, %r130};
	setp.gt.s32 	%p67, %r54, 23;
	mov.f64 	%fd343, %fd342;
	mov.u64 	%rd347, %rd346;
	@%p67 bra 	$L__BB7_180;
	abs.f64 	%fd230, %fd342;
	abs.f64 	%fd231, %fd229;
	setp.lt.f64 	%p68, %fd230, %fd231;
	mov.f64 	%fd343, %fd229;
	mov.u64 	%rd347, %rd168;
	@%p68 bra 	$L__BB7_180;
	setp.lt.f64 	%p69, %fd231, %fd230;
	mov.f64 	%fd343, %fd342;
	mov.u64 	%rd347, %rd346;
	@%p69 bra 	$L__BB7_180;
	setp.lt.s64 	%p70, %rd346, %rd168;
	selp.f64 	%fd343, %fd342, %fd229, %p70;
	min.s64 	%rd347, %rd346, %rd168;
$L__BB7_180:
	mov.b64 	%rd243, %fd343;
	mov.b64 	{%r136, %r141}, %rd243;
	mov.b32 	%r152, 16;
	mov.b32 	%r153, 31;
	mov.b32 	%r154, -1;
	// begin inline asm
	shfl.sync.down.b32 %r135, %r136, %r152, %r153, %r154;
	// end inline asm
	// begin inline asm
	shfl.sync.down.b32 %r140, %r141, %r152, %r153, %r154;
	// end inline asm
	mov.b64 	%rd244, {%r135, %r140};
	mov.b64 	%fd234, %rd244;
	mov.b64 	{%r146, %r151}, %rd347;
	// begin inline asm
	shfl.sync.down.b32 %r145, %r146, %r152, %r153, %r154;
	// end inline asm
	// begin inline asm
	shfl.sync.down.b32 %r150, %r151, %r152, %r153, %r154;
	// end inline asm
	mov.b64 	%rd171, {%r145, %r150};
	setp.gt.s32 	%p71, %r54, 15;
	mov.f64 	%fd351, %fd343;
	mov.u64 	%rd355, %rd347;
	@%p71 bra 	$L__BB7_184;
	abs.f64 	%fd235, %fd343;
	abs.f64 	%fd236, %fd234;
	setp.lt.f64 	%p72, %fd235, %fd236;
	mov.f64 	%fd351, %fd234;
	mov.u64 	%rd355, %rd171;
	@%p72 bra 	$L__BB7_184;
	setp.lt.f64 	%p73, %fd236, %fd235;
	mov.f64 	%fd351, %fd343;
	mov.u64 	%rd355, %rd347;
	@%p73 bra 	$L__BB7_184;
	setp.lt.s64 	%p74, %rd347, %rd171;
	selp.f64 	%fd351, %fd343, %fd234, %p74;
	min.s64 	%rd355, %rd347, %rd171;
$L__BB7_184:
	setp.ne.s32 	%p75, %r54, 0;
	@%p75 bra 	$L__BB7_186;
	shr.u32 	%r155, %r20, 1;
	and.b32  	%r156, %r155, 496;
	mov.u32 	%r157, _ZN6thrust24THRUST_300001_SM_1000_NS8cuda_cub4core6detail5shmemE;
	add.s32 	%r158, %r157, %r156;
	st.shared.f64 	[%r158+8], %fd351;
	st.shared.u64 	[%r158+16], %rd355;
$L__BB7_186:
	bar.sync 	0;
	setp.ne.s32 	%p76, %r20, 0;
	@%p76 bra 	$L__BB7_208;
	ld.shared.f64 	%fd239, [_ZN6thrust24THRUST_300001_SM_1000_NS8cuda_cub4core6detail5shmemE+24];
	ld.shared.u64 	%rd174, [_ZN6thrust24THRUST_300001_SM_1000_NS8cuda_cub4core6detail5shmemE+32];
	abs.f64 	%fd240, %fd351;
	abs.f64 	%fd241, %fd239;
	setp.lt.f64 	%p77, %fd240, %fd241;
	mov.f64 	%fd345, %fd239;
	mov.u64 	%rd349, %rd174;
	@%p77 bra 	$L__BB7_190;
	setp.lt.f64 	%p78, %fd241, %fd240;
	mov.f64 	%fd345, %fd351;
	mov.u64 	%rd349, %rd355;
	@%p78 bra 	$L__BB7_190;
	setp.lt.s64 	%p79, %rd355, %rd174;
	selp.f64 	%fd345, %fd351, %fd239, %p79;
	min.s64 	%rd349, %rd355, %rd174;
$L__BB7_190:
	ld.shared.f64 	%fd244, [_ZN6thrust24THRUST_300001_SM_1000_NS8cuda_cub4core6detail5shmemE+40];
	ld.shared.u64 	%rd177, [_ZN6thrust24THRUST_300001_SM_1000_NS8cuda_cub4core6detail5shmemE+48];
	abs.f64 	%fd245, %fd345;
	abs.f64 	%fd246, %fd244;
	setp.lt.f64 	%p80, %fd245, %fd246;
	mov.f64 	%fd346, %fd244;
	mov.u64 	%rd350, %rd177;
	@%p80 bra 	$L__BB7_193;
	setp.lt.f64 	%p81, %fd246, %fd245;
	mov.f64 	%fd346, %fd345;
	mov.u64 	%rd350, %rd349;
	@%p81 bra 	$L__BB7_193;
	setp.lt.s64 	%p82, %rd349, %rd177;
	selp.f64 	%fd346, %fd345, %fd244, %p82;
	min.s64 	%rd350, %rd349, %rd177;
$L__BB7_193:
	ld.shared.f64 	%fd249, [_ZN6thrust24THRUST_300001_SM_1000_NS8cuda_cub4core6detail5shmemE+56];
	ld.shared.u64 	%rd180, [_ZN6thrust24THRUST_300001_SM_1000_NS8cuda_cub4core6detail5shmemE+64];
	abs.f64 	%fd250, %fd346;
	abs.f64 	%fd251, %fd249;
	setp.lt.f64 	%p83, %fd250, %fd251;
	mov.f64 	%fd347, %fd249;
	mov.u64 	%rd351, %rd180;
	@%p83 bra 	$L__BB7_196;
	setp.lt.f64 	%p84, %fd251, %fd250;
	mov.f64 	%fd347, %fd346;
	mov.u64 	%rd351, %rd350;
	@%p84 bra 	$L__BB7_196;
	setp.lt.s64 	%p85, %rd350, %rd180;
	selp.f64 	%fd347, %fd346, %fd249, %p85;
	min.s64 	%rd351, %rd350, %rd180;
$L__BB7_196:
	ld.shared.f64 	%fd254, [_ZN6thrust24THRUST_300001_SM_1000_NS8cuda_cub4core6detail5shmemE+72];
	ld.shared.u64 	%rd183, [_ZN6thrust24THRUST_300001_SM_1000_NS8cuda_cub4core6detail5shmemE+80];
	abs.f64 	%fd255, %fd347;
	abs.f64 	%fd256, %fd254;
	setp.lt.f64 	%p86, %fd255, %fd256;
	mov.f64 	%fd348, %fd254;
	mov.u64 	%rd352, %rd183;
	@%p86 bra 	$L__BB7_199;
	setp.lt.f64 	%p87, %fd256, %fd255;
	mov.f64 	%fd348, %fd347;
	mov.u64 	%rd352, %rd351;
	@%p87 bra 	$L__BB7_199;
	setp.lt.s64 	%p88, %rd351, %rd183;
	selp.f64 	%fd348, %fd347, %fd254, %p88;
	min.s64 	%rd352, %rd351, %rd183;
$L__BB7_199:
	ld.shared.f64 	%fd259, [_ZN6thrust24THRUST_300001_SM_1000_NS8cuda_cub4core6detail5shmemE+88];
	ld.shared.u64 	%rd186, [_ZN6thrust24THRUST_300001_SM_1000_NS8cuda_cub4core6detail5shmemE+96];
	abs.f64 	%fd260, %fd348;
	abs.f64 	%fd261, %fd259;
	setp.lt.f64 	%p89, %fd260, %fd261;
	mov.f64 	%fd349, %fd259;
	mov.u64 	%rd353, %rd186;
	@%p89 bra 	$L__BB7_202;
	setp.lt.f64 	%p90, %fd261, %fd260;
	mov.f64 	%fd349, %fd348;
	mov.u64 	%rd353, %rd352;
	@%p90 bra 	$L__BB7_202;
	setp.lt.s64 	%p91, %rd352, %rd186;
	selp.f64 	%fd349, %fd348, %fd259, %p91;
	min.s64 	%rd353, %rd352, %rd186;
$L__BB7_202:
	ld.shared.f64 	%fd264, [_ZN6thrust24THRUST_300001_SM_1000_NS8cuda_cub4core6detail5shmemE+104];
	ld.shared.u64 	%rd189, [_ZN6thrust24THRUST_300001_SM_1000_NS8cuda_cub4core6detail5shmemE+112];
	abs.f64 	%fd265, %fd349;
	abs.f64 	%fd266, %fd264;
	setp.lt.f64 	%p92, %fd265, %fd266;
	mov.f64 	%fd350, %fd264;
	mov.u64 	%rd354, %rd189;
	@%p92 bra 	$L__BB7_205;
	setp.lt.f64 	%p93, %fd266, %fd265;
	mov.f64 	%fd350, %fd349;
	mov.u64 	%rd354, %rd353;
	@%p93 bra 	$L__BB7_205;
	setp.lt.s64 	%p94, %rd353, %rd189;
	selp.f64 	%fd350, %fd349, %fd264, %p94;
	min.s64 	%rd354, %rd353, %rd189;
$L__BB7_205:
	ld.shared.f64 	%fd269, [_ZN6thrust24THRUST_300001_SM_1000_NS8cuda_cub4core6detail5shmemE+120];
	ld.shared.u64 	%rd192, [_ZN6thrust24THRUST_300001_SM_1000_NS8cuda_cub4core6detail5shmemE+128];
	abs.f64 	%fd270, %fd350;
	abs.f64 	%fd271, %fd269;
	setp.lt.f64 	%p95, %fd270, %fd271;
	mov.u64 	%rd355, %rd192;
	mov.f64 	%fd351, %fd269;
	@%p95 bra 	$L__BB7_208;
	setp.lt.f64 	%p96, %fd271, %fd270;
	mov.u64 	%rd355, %rd354;
	mov.f64 	%fd351, %fd350;
	@%p96 bra 	$L__BB7_208;
	setp.lt.s64 	%p97, %rd354, %rd192;
	selp.f64 	%fd351, %fd350, %fd269, %p97;
	min.s64 	%rd355, %rd354, %rd192;
$L__BB7_208:
	mov.u32 	%r389, %tid.x;
	setp.ne.s32 	%p214, %r389, 0;
	@%p214 bra 	$L__BB7_210;
	ld.param.u64 	%rd286, [_ZN6thrust24THRUST_300001_SM_1000_NS8cuda_cub4core6detail13_kernel_agentINS1_8__reduce11ReduceAgentINS0_12zip_iteratorIN4cuda3std3__45tupleIJNS0_10device_ptrIdEENS0_17counting_iteratorIlNS0_11use_defaultESF_SF_EEEEEEEPNSB_IJdlEEESJ_lNS1_9__extrema9arg_max_fIdl13compare_valueEEEEJSI_SK_lN3cub18CUB_300001_SM_100013GridEvenShareIlEENSR_9GridQueueIyEESO_EEEvDpT0__param_1];
	cvta.to.global.u64 	%rd283, %rd286;
	mul.wide.u32 	%rd284, %r1, 16;
	add.s64 	%rd285, %rd283, %rd284;
	st.global.f64 	[%rd285], %fd351;
	st.global.u64 	[%rd285+8], %rd355;
$L__BB7_210:
	ret;

}
	// .globl	_ZN6thrust24THRUST_300001_SM_1000_NS8cuda_cub4core6detail13_kernel_agentINS1_8__reduce10DrainAgentIlEEJN3cub18CUB_300001_SM_10009GridQueueIyEElEEEvDpT0_
.visible .entry _ZN6thrust24THRUST_300001_SM_1000_NS8cuda_cub4core6detail13_kernel_agentINS1_8__reduce10DrainAgentIlEEJN3cub18CUB_300001_SM_10009GridQueueIyEElEEEvDpT0_(
	.param .align 8 .b8 _ZN6thrust24THRUST_300001_SM_1000_NS8cuda_cub4core6detail13_kernel_agentINS1_8__reduce10DrainAgentIlEEJN3cub18CUB_300001_SM_10009GridQueueIyEElEEEvDpT0__param_0[8],
	.param .u64 _ZN6thrust24THRUST_300001_SM_1000_NS8cuda_cub4core6detail13_kernel_agentINS1_8__reduce10DrainAgentIlEEJN3cub18CUB_300001_SM_10009GridQueueIyEElEEEvDpT0__param_1
)
.maxntid 1
{
	.reg .b64 	%rd<5>;

	ld.param.u64 	%rd1, [_ZN6thrust24THRUST_300001_SM_1000_NS8cuda_cub4core6detail13_kernel_agentINS1_8__reduce10DrainAgentIlEEJN3cub18CUB_300001_SM_10009GridQueueIyEElEEEvDpT0__param_0];
	ld.param.u64 	%rd2, [_ZN6thrust24THRUST_300001_SM_1000_NS8cuda_cub4core6detail13_kernel_agentINS1_8__reduce10DrainAgentIlEEJN3cub18CUB_300001_SM_10009GridQueueIyEElEEEvDpT0__param_1];
	cvta.to.global.u64 	%rd3, %rd1;
	st.global.u64 	[%rd3], %rd2;
	mov.b64 	%rd4, 0;
	st.global.u64 	[%rd3+8], %rd4;
	ret;

}
	// .globl	_ZN6thrust24THRUST_300001_SM_1000_NS8cuda_cub4core6detail13_kernel_agentINS1_8__reduce11ReduceAgentIPN4cuda3std3__45tupleIJdlEEESC_SB_lNS1_9__extrema9arg_max_fIdl13compare_valueEEEEJSC_SC_iSG_EEEvDpT0_
.visible .entry _ZN6thrust24THRUST_300001_SM_1000_NS8cuda_cub4core6detail13_kernel_agentINS1_8__reduce11ReduceAgentIPN4cuda3std3__45tupleIJdlEEESC_SB_lNS1_9__extrema9arg_max_fIdl13compare_valueEEEEJSC_SC_iSG_EEEvDpT0_(
	.param .u64 .ptr .align 1 _ZN6thrust24THRUST_300001_SM_1000_NS8cuda_cub4core6detail13_kernel_agentINS1_8__reduce11ReduceAgentIPN4cuda3std3__45tupleIJdlEEESC_SB_lNS1_9__extrema9arg_max_fIdl13compare_valueEEEEJSC_SC_iSG_EEEvDpT0__param_0,
	.param .u64 .ptr .align 1 _ZN6thrust24THRUST_300001_SM_1000_NS8cuda_cub4core6detail13_kernel_agentINS1_8__reduce11ReduceAgentIPN4cuda3std3__45tupleIJdlEEESC_SB_lNS1_9__extrema9arg_max_fIdl13compare_valueEEEEJSC_SC_iSG_EEEvDpT0__param_1,
	.param .u32 _ZN6thrust24THRUST_300001_SM_1000_NS8cuda_cub4core6detail13_kernel_agentINS1_8__reduce11ReduceAgentIPN4cuda3std3__45tupleIJdlEEESC_SB_lNS1_9__extrema9arg_max_fIdl13compare_valueEEEEJSC_SC_iSG_EEEvDpT0__param_2,
	.param .align 1 .b8 _ZN6thrust24THRUST_300001_SM_1000_NS8cuda_cub4core6detail13_kernel_agentINS1_8__reduce11ReduceAgentIPN4cuda3std3__45tupleIJdlEEESC_SB_lNS1_9__extrema9arg_max_fIdl13compare_valueEEEEJSC_SC_iSG_EEEvDpT0__param_3[1]
)
.maxntid 256
{
	.reg .pred 	%p<264>;
	.reg .b32 	%r<374>;
	.reg .b64 	%rd<509>;
	.reg .b64 	%fd<423>;

	ld.param.u64 	%rd236, [_ZN6thrust24THRUST_300001_SM_1000_NS8cuda_cub4core6detail13_kernel_agentINS1_8__reduce11ReduceAgentIPN4cuda3std3__45tupleIJdlEEESC_SB_lNS1_9__extrema9arg_max_fIdl13compare_valueEEEEJSC_SC_iSG_EEEvDpT0__param_0];
	ld.param.u32 	%r29, [_ZN6thrust24THRUST_300001_SM_1000_NS8cuda_cub4core6detail13_kernel_agentINS1_8__reduce11ReduceAgentIPN4cuda3std3__45tupleIJdlEEESC_SB_lNS1_9__extrema9arg_max_fIdl13compare_valueEEEEJSC_SC_iSG_EEEvDpT0__param_2];
	cvt.s64.s32 	%rd1, %r29;
	setp.eq.s32 	%p1, %r29, 0;
	@%p1 bra 	$L__BB9_234;
	setp.gt.s32 	%p2, %r29, 1279;
	@%p2 bra 	$L__BB9_121;
	mov.u32 	%r1, %tid.x;
	setp.ge.s32 	%p147, %r1, %r29;
	mov.f64 	%fd354, 0d0000000000000000;
	mov.b64 	%rd432, 0;
	mov.u32 	%r368, %r1;
	@%p147 bra 	$L__BB9_4;
	mul.wide.u32 	%rd376, %r1, 16;
	add.s64 	%rd373, %rd236, %rd376;
	// begin inline asm
	ld.global.nc.u64 %rd372, [%rd373];
	// end inline asm
	add.s64 	%rd375, %rd373, 8;
	// begin inline asm
	ld.global.nc.u64 %rd432, [%rd375];
	// end inline asm
	mov.b64 	%fd354, %rd372;
	add.s32 	%r368, %r1, 256;
$L__BB9_4:
	setp.ge.s32 	%p148, %r368, %r29;
	@%p148 bra 	$L__BB9_25;
	not.b32 	%r141, %r368;
	add.s32 	%r4, %r29, %r141;
	and.b32  	%r142, %r4, 768;
	setp.eq.s32 	%p149, %r142, 768;
	@%p149 bra 	$L__BB9_11;
	mul.wide.u32 	%rd378, %r368, 16;
	add.s64 	%rd423, %rd236, %rd378;
	shr.u32 	%r143, %r4, 8;
	add.s32 	%r144, %r143, 1;
	and.b32  	%r145, %r144, 3;
	neg.s32 	%r366, %r145;
$L__BB9_7:
	.pragma "nounroll";
	mov.u64 	%rd6, %rd432;
	mov.f64 	%fd3, %fd354;
	// begin inline asm
	ld.global.nc.u64 %rd379, [%rd423];
	// end inline asm
	add.s64 	%rd382, %rd423, 8;
	// begin inline asm
	ld.global.nc.u64 %rd381, [%rd382];
	// end inline asm
	mov.b64 	%fd4, %rd379;
	abs.f64 	%fd5, %fd3;
	abs.f64 	%fd6, %fd4;
	setp.lt.f64 	%p150, %fd5, %fd6;
	mov.u64 	%rd432, %rd381;
	mov.f64 	%fd354, %fd4;
	@%p150 bra 	$L__BB9_10;
	setp.lt.f64 	%p151, %fd6, %fd5;
	mov.u64 	%rd432, %rd6;
	mov.f64 	%fd354, %fd3;
	@%p151 bra 	$L__BB9_10;
	setp.lt.s64 	%p152, %rd6, %rd381;
	min.s64 	%rd432, %rd6, %rd381;
	selp.f64 	%fd354, %fd3, %fd4, %p152;
$L__BB9_10:
	add.s32 	%r368, %r368, 256;
	add.s64 	%rd423, %rd423, 4096;
	add.s32 	%r366, %r366, 1;
	setp.ne.s32 	%p153, %r366, 0;
	@%p153 bra 	$L__BB9_7;
$L__BB9_11:
	setp.lt.u32 	%p154, %r4, 768;
	@%p154 bra 	$L__BB9_25;
$L__BB9_12:
	mul.wide.s32 	%rd387, %r368, 16;
	add.s64 	%rd384, %rd236, %rd387;
	// begin inline asm
	ld.global.nc.u64 %rd383, [%rd384];
	// end inline asm
	add.s64 	%rd386, %rd384, 8;
	// begin inline asm
	ld.global.nc.u64 %rd385, [%rd386];
	// end inline asm
	mov.b64 	%fd12, %rd383;
	abs.f64 	%fd13, %fd354;
	abs.f64 	%fd14, %fd12;
	setp.lt.f64 	%p155, %fd13, %fd14;
	mov.u64 	%rd429, %rd385;
	mov.f64 	%fd351, %fd12;
	@%p155 bra 	$L__BB9_15;
	setp.lt.f64 	%p156, %fd14, %fd13;
	mov.u64 	%rd429, %rd432;
	mov.f64 	%fd351, %fd354;
	@%p156 bra 	$L__BB9_15;
	setp.lt.s64 	%p157, %rd432, %rd385;
	min.s64 	%rd429, %rd432, %rd385;
	selp.f64 	%fd351, %fd354, %fd12, %p157;
$L__BB9_15:
	add.s64 	%rd389, %rd384, 4096;
	// begin inline asm
	ld.global.nc.u64 %rd388, [%rd389];
	// end inline asm
	add.s64 	%rd391, %rd384, 4104;
	// begin inline asm
	ld.global.nc.u64 %rd390, [%rd391];
	// end inline asm
	mov.b64 	%fd17, %rd388;
	abs.f64 	%fd18, %fd351;
	abs.f64 	%fd19, %fd17;
	setp.lt.f64 	%p158, %fd18, %fd19;
	mov.u64 	%rd430, %rd390;
	mov.f64 	%fd352, %fd17;
	@%p158 bra 	$L__BB9_18;
	setp.lt.f64 	%p159, %fd19, %fd18;
	mov.u64 	%rd430, %rd429;
	mov.f64 	%fd352, %fd351;
	@%p159 bra 	$L__BB9_18;
	setp.lt.s64 	%p160, %rd429, %rd390;
	min.s64 	%rd430, %rd429, %rd390;
	selp.f64 	%fd352, %fd351, %fd17, %p160;
$L__BB9_18:
	add.s64 	%rd393, %rd384, 8192;
	// begin inline asm
	ld.global.nc.u64 %rd392, [%rd393];
	// end inline asm
	add.s64 	%rd395, %rd384, 8200;
	// begin inline asm
	ld.global.nc.u64 %rd394, [%rd395];
	// end inline asm
	mov.b64 	%fd22, %rd392;
	abs.f64 	%fd23, %fd352;
	abs.f64 	%fd24, %fd22;
	setp.lt.f64 	%p161, %fd23, %fd24;
	mov.u64 	%rd431, %rd394;
	mov.f64 	%fd353, %fd22;
	@%p161 bra 	$L__BB9_21;
	setp.lt.f64 	%p162, %fd24, %fd23;
	mov.u64 	%rd431, %rd430;
	mov.f64 	%fd353, %fd352;
	@%p162 bra 	$L__BB9_21;
	setp.lt.s64 	%p163, %rd430, %rd394;
	min.s64 	%rd431, %rd430, %rd394;
	selp.f64 	%fd353, %fd352, %fd22, %p163;
$L__BB9_21:
	add.s64 	%rd397, %rd384, 12288;
	// begin inline asm
	ld.global.nc.u64 %rd396, [%rd397];
	// end inline asm
	add.s64 	%rd399, %rd384, 12296;
	// begin inline asm
	ld.global.nc.u64 %rd398, [%rd399];
	// end inline asm
	mov.b64 	%fd27, %rd396;
	abs.f64 	%fd28, %fd353;
	abs.f64 	%fd29, %fd27;
	setp.lt.f64 	%p164, %fd28, %fd29;
	mov.u64 	%rd432, %rd398;
	mov.f64 	%fd354, %fd27;
	@%p164 bra 	$L__BB9_24;
	setp.lt.f64 	%p165, %fd29, %fd28;
	mov.u64 	%rd432, %rd431;
	mov.f64 	%fd354, %fd353;
	@%p165 bra 	$L__BB9_24;
	setp.lt.s64 	%p166, %rd431, %rd398;
	min.s64 	%rd432, %rd431, %rd398;
	selp.f64 	%fd354, %fd353, %fd27, %p166;
$L__BB9_24:
	add.s32 	%r368, %r368, 1024;
	setp.lt.s32 	%p167, %r368, %r29;
	@%p167 bra 	$L__BB9_12;
$L__BB9_25:
	setp.lt.s32 	%p168, %r29, 256;
	@%p168 bra 	$L__BB9_70;
	// begin inline asm
	mov.u32 %r259, %laneid;
	// end inline asm
	mov.b64 	%rd410, %fd354;
	mov.b64 	{%r261, %r266}, %rd410;
	mov.b32 	%r277, 1;
	mov.b32 	%r278, 31;
	mov.b32 	%r279, -1;
	// begin inline asm
	shfl.sync.down.b32 %r260, %r261, %r277, %r278, %r279;
	// end inline asm
	// begin inline asm
	shfl.sync.down.b32 %r265, %r266, %r277, %r278, %r279;
	// end inline asm
	mov.b64 	%rd411, {%r260, %r265};
	mov.b64 	%fd33, %rd411;
	mov.b64 	{%r271, %r276}, %rd432;
	// begin inline asm
	shfl.sync.down.b32 %r270, %r271, %r277, %r278, %r279;
	// end inline asm
	// begin inline asm
	shfl.sync.down.b32 %r275, %r276, %r277, %r278, %r279;
	// end inline asm
	mov.b64 	%rd28, {%r270, %r275};
	setp.gt.s32 	%p220, %r259, 30;
	mov.u64 	%rd434, %rd432;
	mov.f64 	%fd356, %fd354;
	@%p220 bra 	$L__BB9_30;
	abs.f64 	%fd34, %fd354;
	abs.f64 	%fd35, %fd33;
	setp.lt.f64 	%p221, %fd34, %fd35;
	mov.u64 	%rd434, %rd28;
	mov.f64 	%fd356, %fd33;
	@%p221 bra 	$L__BB9_30;
	setp.lt.f64 	%p222, %fd35, %fd34;
	mov.u64 	%rd434, %rd432;
	mov.f64 	%fd356, %fd354;
	@%p222 bra 	$L__BB9_30;
	setp.lt.s64 	%p223, %rd432, %rd28;
	min.s64 	%rd434, %rd432, %rd28;
	selp.f64 	%fd356, %fd354, %fd33, %p223;
$L__BB9_30:
	mov.b64 	%rd412, %fd356;
	mov.b64 	{%r281, %r286}, %rd412;
	mov.b32 	%r297, 2;
	mov.b32 	%r298, 31;
	mov.b32 	%r299, -1;
	// begin inline asm
	shfl.sync.down.b32 %r280, %r281, %r297, %r298, %r299;
	// end inline asm
	// begin inline asm
	shfl.sync.down.b32 %r285, %r286, %r297, %r298, %r299;
	// end inline asm
	mov.b64 	%rd413, {%r280, %r285};
	mov.b64 	%fd38, %rd413;
	mov.b64 	{%r291, %r296}, %rd434;
	// begin inline asm
	shfl.sync.down.b32 %r290, %r291, %r297, %r298, %r299;
	// end inline asm
	// begin inline asm
	shfl.sync.down.b32 %r295, %r296, %r297, %r298, %r299;
	// end inline asm
	mov.b64 	%rd31, {%r290, %r295};
	setp.gt.s32 	%p224, %r259, 29;
	mov.u64 	%rd435, %rd434;
	mov.f64 	%fd357, %fd356;
	@%p224 bra 	$L__BB9_34;
	abs.f64 	%fd39, %fd356;
	abs.f64 	%fd40, %fd38;
	setp.lt.f64 	%p225, %fd39, %fd40;
	mov.u64 	%rd435, %rd31;
	mov.f64 	%fd357, %fd38;
	@%p225 bra 	$L__BB9_34;
	setp.lt.f64 	%p226, %fd40, %fd39;
	mov.u64 	%rd435, %rd434;
	mov.f64 	%fd357, %fd356;
	@%p226 bra 	$L__BB9_34;
	setp.lt.s64 	%p227, %rd434, %rd31;
	min.s64 	%rd435, %rd434, %rd31;
	selp.f64 	%fd357, %fd356, %fd38, %p227;
$L__BB9_34:
	mov.b64 	%rd414, %fd357;
	mov.b64 	{%r301, %r306}, %rd414;
	mov.b32 	%r317, 4;
	mov.b32 	%r318, 31;
	mov.b32 	%r319, -1;
	// begin inline asm
	shfl.sync.down.b32 %r300, %r301, %r317, %r318, %r319;
	// end inline asm
	// begin inline asm
	shfl.sync.down.b32 %r305, %r306, %r317, %r318, %r319;
	// end inline asm
	mov.b64 	%rd415, {%r300, %r305};
	mov.b64 	%fd43, %rd415;
	mov.b64 	{%r311, %r316}, %rd435;
	// begin inline asm
	shfl.sync.down.b32 %r310, %r311, %r317, %r318, %r319;
	// end inline asm
	// begin inline asm
	shfl.sync.down.b32 %r315, %r316, %r317, %r318, %r319;
	// end inline asm
	mov.b64 	%rd34, {%r310, %r315};
	setp.gt.s32 	%p228, %r259, 27;
	mov.u64 	%rd436, %rd435;
	mov.f64 	%fd358, %fd357;
	@%p228 bra 	$L__BB9_38;
	abs.f64 	%fd44, %fd357;
	abs.f64 	%fd45, %fd43;
	setp.lt.f64 	%p229, %fd44, %fd45;
	mov.u64 	%rd436, %rd34;
	mov.f64 	%fd358, %fd43;
	@%p229 bra 	$L__BB9_38;
	setp.lt.f64 	%p230, %fd45, %fd44;
	mov.u64 	%rd436, %rd435;
	mov.f64 	%fd358, %fd357;
	@%p230 bra 	$L__BB9_38;
	setp.lt.s64 	%p231, %rd435, %rd34;
	min.s64 	%rd436, %rd435, %rd34;
	selp.f64 	%fd358, %fd357, %fd43, %p231;
$L__BB9_38:
	mov.b64 	%rd416, %fd358;
	mov.b64 	{%r321, %r326}, %rd416;
	mov.b32 	%r337, 8;
	mov.b32 	%r338, 31;
	mov.b32 	%r339, -1;
	// begin inline asm
	shfl.sync.down.b32 %r320, %r321, %r337, %r338, %r339;
	// end inline asm
	// begin inline asm
	shfl.sync.down.b32 %r325, %r326, %r337, %r338, %r339;
	// end inline asm
	mov.b64 	%rd417, {%r320, %r325};
	mov.b64 	%fd48, %rd417;
	mov.b64 	{%r331, %r336}, %rd436;
	// begin inline asm
	shfl.sync.down.b32 %r330, %r331, %r337, %r338, %r339;
	// end inline asm
	// begin inline asm
	shfl.sync.down.b32 %r335, %r336, %r337, %r338, %r339;
	// end inline asm
	mov.b64 	%rd37, {%r330, %r335};
	setp.gt.s32 	%p232, %r259, 23;
	mov.u64 	%rd437, %rd436;
	mov.f64 	%fd359, %fd358;
	@%p232 bra 	$L__BB9_42;
	abs.f64 	%fd49, %fd358;
	abs.f64 	%fd50, %fd48;
	setp.lt.f64 	%p233, %fd49, %fd50;
	mov.u64 	%rd437, %rd37;
	mov.f64 	%fd359, %fd48;
	@%p233 bra 	$L__BB9_42;
	setp.lt.f64 	%p234, %fd50, %fd49;
	mov.u64 	%rd437, %rd436;
	mov.f64 	%fd359, %fd358;
	@%p234 bra 	$L__BB9_42;
	setp.lt.s64 	%p235, %rd436, %rd37;
	min.s64 	%rd437, %rd436, %rd37;
	selp.f64 	%fd359, %fd358, %fd48, %p235;
$L__BB9_42:
	mov.b64 	%rd418, %fd359;
	mov.b64 	{%r341, %r346}, %rd418;
	mov.b32 	%r357, 16;
	mov.b32 	%r358, 31;
	mov.b32 	%r359, -1;
	// begin inline asm
	shfl.sync.down.b32 %r340, %r341, %r357, %r358, %r359;
	// end inline asm
	// begin inline asm
	shfl.sync.down.b32 %r345, %r346, %r357, %r358, %r359;
	// end inline asm
	mov.b64 	%rd419, {%r340, %r345};
	mov.b64 	%fd53, %rd419;
	mov.b64 	{%r351, %r356}, %rd437;
	// begin inline asm
	shfl.sync.down.b32 %r350, %r351, %r357, %r358, %r359;
	// end inline asm
	// begin inline asm
	shfl.sync.down.b32 %r355, %r356, %r357, %r358, %r359;
	// end inline asm
	mov.b64 	%rd40, {%r350, %r355};
	setp.gt.s32 	%p236, %r259, 15;
	mov.u64 	%rd508, %rd437;
	mov.f64 	%fd422, %fd359;
	@%p236 bra 	$L__BB9_46;
	abs.f64 	%fd54, %fd359;
	abs.f64 	%fd55, %fd53;
	setp.lt.f64 	%p237, %fd54, %fd55;
	mov.u64 	%rd508, %rd40;
	mov.f64 	%fd422, %fd53;
	@%p237 bra 	$L__BB9_46;
	setp.lt.f64 	%p238, %fd55, %fd54;
	mov.u64 	%rd508, %rd437;
	mov.f64 	%fd422, %fd359;
	@%p238 bra 	$L__BB9_46;
	setp.lt.s64 	%p239, %rd437, %rd40;
	min.s64 	%rd508, %rd437, %rd40;
	selp.f64 	%fd422, %fd359, %fd53, %p239;
$L__BB9_46:
	setp.ne.s32 	%p240, %r259, 0;
	@%p240 bra 	$L__BB9_48;
	shr.u32 	%r360, %r1, 1;
	and.b32  	%r361, %r360, 496;
	mov.u32 	%r362, _ZN6thrust24THRUST_300001_SM_1000_NS8cuda_cub4core6detail5shmemE;
	add.s32 	%r363, %r362, %r361;
	st.shared.f64 	[%r363+8], %fd422;
	st.shared.u64 	[%r363+16], %rd508;
$L__BB9_48:
	bar.sync 	0;
	setp.ne.s32 	%p241, %r1, 0;
	@%p241 bra 	$L__BB9_232;
	ld.shared.f64 	%fd58, [_ZN6thrust24THRUST_300001_SM_1000_NS8cuda_cub4core6detail5shmemE+24];
	ld.shared.u64 	%rd43, [_ZN6thrust24THRUST_300001_SM_1000_NS8cuda_cub4core6detail5shmemE+32];
	abs.f64 	%fd59, %fd422;
	abs.f64 	%fd60, %fd58;
	setp.lt.f64 	%p242, %fd59, %fd60;
	mov.u64 	%rd439, %rd43;
	mov.f64 	%fd361, %fd58;
	@%p242 bra 	$L__BB9_52;
	setp.lt.f64 	%p243, %fd60, %fd59;
	mov.u64 	%rd439, %rd508;
	mov.f64 	%fd361, %fd422;
	@%p243 bra 	$L__BB9_52;
	setp.lt.s64 	%p244, %rd508, %rd43;
	min.s64 	%rd439, %rd508, %rd43;
	selp.f64 	%fd361, %fd422, %fd58, %p244;
$L__BB9_52:
	ld.shared.f64 	%fd63, [_ZN6thrust24THRUST_300001_SM_1000_NS8cuda_cub4core6detail5shmemE+40];
	ld.shared.u64 	%rd46, [_ZN6thrust24THRUST_300001_SM_1000_NS8cuda_cub4core6detail5shmemE+48];
	abs.f64 	%fd64, %fd361;
	abs.f64 	%fd65, %fd63;
	setp.lt.f64 	%p245, %fd64, %fd65;
	mov.u64 	%rd440, %rd46;
	mov.f64 	%fd362, %fd63;
	@%p245 bra 	$L__BB9_55;
	setp.lt.f64 	%p246, %fd65, %fd64;
	mov.u64 	%rd440, %rd439;
	mov.f64 	%fd362, %fd361;
	@%p246 bra 	$L__BB9_55;
	setp.lt.s64 	%p247, %rd439, %rd46;
	min.s64 	%rd440, %rd439, %rd46;
	selp.f64 	%fd362, %fd361, %fd63, %p247;
$L__BB9_55:
	ld.shared.f64 	%fd68, [_ZN6thrust24THRUST_300001_SM_1000_NS8cuda_cub4core6detail5shmemE+56];
	ld.shared.u64 	%rd49, [_ZN6thrust24THRUST_300001_SM_1000_NS8cuda_cub4core6detail5shmemE+64];
	abs.f64 	%fd69, %fd362;
	abs.f64 	%fd70, %fd68;
	setp.lt.f64 	%p248, %fd69, %fd70;
	mov.u64 	%rd441, %rd49;
	mov.f64 	%fd363, %fd68;
	@%p248 bra 	$L__BB9_58;
	setp.lt.f64 	%p249, %fd70, %fd69;
	mov.u64 	%rd441, %rd440;
	mov.f64 	%fd363, %fd362;
	@%p249 bra 	$L__BB9_58;
	setp.lt.s64 	%p250, %rd440, %rd49;
	min.s64 	%rd441, %rd440, %rd49;
	selp.f64 	%fd363, %fd362, %fd68, %p250;
$L__BB9_58:
	ld.shared.f64 	%fd73, [_ZN6thrust24THRUST_300001_SM_1000_NS8cuda_cub4core6detail5shmemE+72];
	ld.shared.u64 	%rd52, [_ZN6thrust24THRUST_300001_SM_1000_NS8cuda_cub4core6detail5shmemE+80];
	abs.f64 	%fd74, %fd363;
	abs.f64 	%fd75, %fd73;
	setp.lt.f64 	%p251, %fd74, %fd75;
	mov.u64 	%rd442, %rd52;
	mov.f64 	%fd364, %fd73;
	@%p251 bra 	$L__BB9_61;
	setp.lt.f64 	%p252, %fd75, %fd74;
	mov.u64 	%rd442, %rd441;
	mov.f64 	%fd364, %fd363;
	@%p252 bra 	$L__BB9_61;
	setp.lt.s64 	%p253, %rd441, %rd52;
	min.s64 	%rd442, %rd441, %rd52;
	selp.f64 	%fd364, %fd363, %fd73, %p253;
$L__BB9_61:
	ld.shared.f64 	%fd78, [_ZN6thrust24THRUST_300001_SM_1000_NS8cuda_cub4core6detail5shmemE+88];
	ld.shared.u64 	%rd55, [_ZN6thrust24THRUST_300001_SM_1000_NS8cuda_cub4core6detail5shmemE+96];
	abs.f64 	%fd79, %fd364;
	abs.f64 	%fd80, %fd78;
	setp.lt.f64 	%p254, %fd79, %fd80;
	mov.u64 	%rd443, %rd55;
	mov.f64 	%fd365, %fd78;
	@%p254 bra 	$L__BB9_64;
	setp.lt.f64 	%p255, %fd80, %fd79;
	mov.u64 	%rd443, %rd442;
	mov.f64 	%fd365, %fd364;
	@%p255 bra 	$L__BB9_64;
	setp.lt.s64 	%p256, %rd442, %rd55;
	min.s64 	%rd443, %rd442, %rd55;
	selp.f64 	%fd365, %fd364, %fd78, %p256;
$L__BB9_64:
	ld.shared.f64 	%fd83, [_ZN6thrust24THRUST_300001_SM_1000_NS8cuda_cub4core6detail5shmemE+104];
	ld.shared.u64 	%rd58, [_ZN6thrust24THRUST_300001_SM_1000_NS8cuda_cub4core6detail5shmemE+112];
	abs.f64 	%fd84, %fd365;
	abs.f64 	%fd85, %fd83;
	setp.lt.f64 	%p257, %fd84, %fd85;
	mov.u64 	%rd444, %rd58;
	mov.f64 	%fd366, %fd83;
	@%p257 bra 	$L__BB9_67;
	setp.lt.f64 	%p258, %fd85, %fd84;
	mov.u64 	%rd444, %rd443;
	mov.f64 	%fd366, %fd365;
	@%p258 bra 	$L__BB9_67;
	setp.lt.s64 	%p259, %rd443, %rd58;
	min.s64 	%rd444, %rd443, %rd58;
	selp.f64 	%fd366, %fd365, %fd83, %p259;
$L__BB9_67:
	ld.shared.f64 	%fd88, [_ZN6thrust24THRUST_300001_SM_1000_NS8cuda_cub4core6detail5shmemE+120];
	ld.shared.u64 	%rd61, [_ZN6thrust24THRUST_300001_SM_1000_NS8cuda_cub4core6detail5shmemE+128];
	abs.f64 	%fd89, %fd366;
	abs.f64 	%fd90, %fd88;
	setp.lt.f64 	%p260, %fd89, %fd90;
	mov.u64 	%rd508, %rd61;
	mov.f64 	%fd422, %fd88;
	@%p260 bra 	$L__BB9_232;
	setp.lt.f64 	%p261, %fd90, %fd89;
	mov.u64 	%rd508, %rd444;
	mov.f64 	%fd422, %fd366;
	@%p261 bra 	$L__BB9_232;
	setp.lt.s64 	%p262, %rd444, %rd61;
	min.s64 	%rd508, %rd444, %rd61;
	selp.f64 	%fd422, %fd366, %fd88, %p262;
	bra.uni 	$L__BB9_232;
$L__BB9_70:
	// begin inline asm
	mov.u32 %r146, %laneid;
	// end inline asm
	and.b32  	%r167, %r1, 992;
	add.s32 	%r168, %r167, 32;
	setp.gt.s32 	%p169, %r168, %r29;
	not.b32 	%r169, %r167;
	add.s32 	%r170, %r29, %r169;
	selp.b32 	%r165, %r170, 31, %p169;
	mov.b64 	%rd400, %fd354;
	mov.b64 	{%r148, %r153}, %rd400;
	mov.b32 	%r164, 1;
	mov.b32 	%r166, -1;
	// begin inline asm
	shfl.sync.down.b32 %r147, %r148, %r164, %r165, %r166;
	// end inline asm
	// begin inline asm
	shfl.sync.down.b32 %r152, %r153, %r164, %r165, %r166;
	// end inline asm
	mov.b64 	%rd401, {%r147, %r152};
	mov.b64 	%fd92, %rd401;
	mov.b64 	{%r158, %r163}, %rd432;
	// begin inline asm
	shfl.sync.down.b32 %r157, %r158, %r164, %r165, %r166;
	// end inline asm
	// begin inline asm
	shfl.sync.down.b32 %r162, %r163, %r164, %r165, %r166;
	// end inline asm
	mov.b64 	%rd63, {%r157, %r162};
	setp.ge.s32 	%p170, %r146, %r165;
	mov.u64 	%rd445, %rd432;
	mov.f64 	%fd367, %fd354;
	@%p170 bra 	$L__BB9_74;
	abs.f64 	%fd93, %fd354;
	abs.f64 	%fd94, %fd92;
	setp.lt.f64 	%p171, %fd93, %fd94;
	mov.u64 	%rd445, %rd63;
	mov.f64 	%fd367, %fd92;
	@%p171 bra 	$L__BB9_74;
	setp.lt.f64 	%p172, %fd94, %fd93;
	mov.u64 	%rd445, %rd432;
	mov.f64 	%fd367, %fd354;
	@%p172 bra 	$L__BB9_74;
	setp.lt.s64 	%p173, %rd432, %rd63;
	min.s64 	%rd445, %rd432, %rd63;
	selp.f64 	%fd367, %fd354, %fd92, %p173;
$L__BB9_74:
	mov.b64 	%rd402, %fd367;
	mov.b64 	{%r172, %r177}, %rd402;
	mov.b32 	%r188, 2;
	mov.b32 	%r190, -1;
	// begin inline asm
	shfl.sync.down.b32 %r171, %r172, %r188, %r165, %r190;
	// end inline asm
	// begin inline asm
	shfl.sync.down.b32 %r176, %r177, %r188, %r165, %r190;
	// end inline asm
	mov.b64 	%rd403, {%r171, %r176};
	mov.b64 	%fd97, %rd403;
	mov.b64 	{%r182, %r187}, %rd445;
	// begin inline asm
	shfl.sync.down.b32 %r181, %r182, %r188, %r165, %r190;
	// end inline asm
	// begin inline asm
	shfl.sync.down.b32 %r186, %r187, %r188, %r165, %r190;
	// end inline asm
	mov.b64 	%rd66, {%r181, %r186};
	add.s32 	%r191, %r146, 2;
	setp.gt.s32 	%p174, %r191, %r165;
	mov.u64 	%rd446, %rd445;
	mov.f64 	%fd368, %fd367;
	@%p174 bra 	$L__BB9_78;
	abs.f64 	%fd98, %fd367;
	abs.f64 	%fd99, %fd97;
	setp.lt.f64 	%p175, %fd98, %fd99;
	mov.u64 	%rd446, %rd66;
	mov.f64 	%fd368, %fd97;
	@%p175 bra 	$L__BB9_78;
	setp.lt.f64 	%p176, %fd99, %fd98;
	mov.u64 	%rd446, %rd445;
	mov.f64 	%fd368, %fd367;
	@%p176 bra 	$L__BB9_78;
	setp.lt.s64 	%p177, %rd445, %rd66;
	min.s64 	%rd446, %rd445, %rd66;
	selp.f64 	%fd368, %fd367, %fd97, %p177;
$L__BB9_78:
	mov.b64 	%rd404, %fd368;
	mov.b64 	{%r193, %r198}, %rd404;
	mov.b32 	%r209, 4;
	mov.b32 	%r211, -1;
	// begin inline asm
	shfl.sync.down.b32 %r192, %r193, %r209, %r165, %r211;
	// end inline asm
	// begin inline asm
	shfl.sync.down.b32 %r197, %r198, %r209, %r165, %r211;
	// end inline asm
	mov.b64 	%rd405, {%r192, %r197};
	mov.b64 	%fd102, %rd405;
	mov.b64 	{%r203, %r208}, %rd446;
	// begin inline asm
	shfl.sync.down.b32 %r202, %r203, %r209, %r165, %r211;
	// end inline asm
	// begin inline asm
	shfl.sync.down.b32 %r207, %r208, %r209, %r165, %r211;
	// end inline asm
	mov.b64 	%rd69, {%r202, %r207};
	add.s32 	%r212, %r146, 4;
	setp.gt.s32 	%p178, %r212, %r165;
	mov.u64 	%rd447, %rd446;
	mov.f64 	%fd369, %fd368;
	@%p178 bra 	$L__BB9_82;
	abs.f64 	%fd103, %fd368;
	abs.f64 	%fd104, %fd102;
	setp.lt.f64 	%p179, %fd103, %fd104;
	mov.u64 	%rd447, %rd69;
	mov.f64 	%fd369, %fd102;
	@%p179 bra 	$L__BB9_82;
	setp.lt.f64 	%p180, %fd104, %fd103;
	mov.u64 	%rd447, %rd446;
	mov.f64 	%fd369, %fd368;
	@%p180 bra 	$L__BB9_82;
	setp.lt.s64 	%p181, %rd446, %rd69;
	min.s64 	%rd447, %rd446, %rd69;
	selp.f64 	%fd369, %fd368, %fd102, %p181;
$L__BB9_82:
	mov.b64 	%rd406, %fd369;
	mov.b64 	{%r214, %r219}, %rd406;
	mov.b32 	%r230, 8;
	mov.b32 	%r232, -1;
	// begin inline asm
	shfl.sync.down.b32 %r213, %r214, %r230, %r165, %r232;
	// end inline asm
	// begin inline asm
	shfl.sync.down.b32 %r218, %r219, %r230, %r165, %r232;
	// end inline asm
	mov.b64 	%rd407, {%r213, %r218};
	mov.b64 	%fd107, %rd407;
	mov.b64 	{%r224, %r229}, %rd447;
	// begin inline asm
	shfl.sync.down.b32 %r223, %r224, %r230, %r165, %r232;
	// end inline asm
	// begin inline asm
	shfl.sync.down.b32 %r228, %r229, %r230, %r165, %r232;
	// end inline asm
	mov.b64 	%rd72, {%r223, %r228};
	add.s32 	%r233, %r146, 8;
	setp.gt.s32 	%p182, %r233, %r165;
	mov.u64 	%rd448, %rd447;
	mov.f64 	%fd370, %fd369;
	@%p182 bra 	$L__BB9_86;
	abs.f64 	%fd108, %fd369;
	abs.f64 	%fd109, %fd107;
	setp.lt.f64 	%p183, %fd108, %fd109;
	mov.u64 	%rd448, %rd72;
	mov.f64 	%fd370, %fd107;
	@%p183 bra 	$L__BB9_86;
	setp.lt.f64 	%p184, %fd109, %fd108;
	mov.u64 	%rd448, %rd447;
	mov.f64 	%fd370, %fd369;
	@%p184 bra 	$L__BB9_86;
	setp.lt.s64 	%p185, %rd447, %rd72;
	min.s64 	%rd448, %rd447, %rd72;
	selp.f64 	%fd370, %fd369, %fd107, %p185;
$L__BB9_86:
	mov.b64 	%rd408, %fd370;
	mov.b64 	{%r235, %r240}, %rd408;
	mov.b32 	%r251, 16;
	mov.b32 	%r253, -1;
	// begin inline asm
	shfl.sync.down.b32 %r234, %r235, %r251, %r165, %r253;
	// end inline asm
	// begin inline asm
	shfl.sync.down.b32 %r239, %r240, %r251, %r165, %r253;
	// end inline asm
	mov.b64 	%rd409, {%r234, %r239};
	mov.b64 	%fd112, %rd409;
	mov.b64 	{%r245, %r250}, %rd448;
	// begin inline asm
	shfl.sync.down.b32 %r244, %r245, %r251, %r165, %r253;
	// end inline asm
	// begin inline asm
	shfl.sync.down.b32 %r249, %r250, %r251, %r165, %r253;
	// end inline asm
	mov.b64 	%rd75, {%r244, %r249};
	add.s32 	%r254, %r146, 16;
	setp.gt.s32 	%p186, %r254, %r165;
	mov.u64 	%rd508, %rd448;
	mov.f64 	%fd422, %fd370;
	@%p186 bra 	$L__BB9_90;
	abs.f64 	%fd113, %fd370;
	abs.f64 	%fd114, %fd112;
	setp.lt.f64 	%p187, %fd113, %fd114;
	mov.u64 	%rd508, %rd75;
	mov.f64 	%fd422, %fd112;
	@%p187 bra 	$L__BB9_90;
	setp.lt.f64 	%p188, %fd114, %fd113;
	mov.u64 	%rd508, %rd448;
	mov.f64 	%fd422, %fd370;
	@%p188 bra 	$L__BB9_90;
	setp.lt.s64 	%p189, %rd448, %rd75;
	min.s64 	%rd508, %rd448, %rd75;
	selp.f64 	%fd422, %fd370, %fd112, %p189;
$L__BB9_90:
	setp.ne.s32 	%p190, %r146, 0;
	@%p190 bra 	$L__BB9_92;
	shr.u32 	%r255, %r1, 1;
	and.b32  	%r256, %r255, 496;
	mov.u32 	%r257, _ZN6thrust24THRUST_300001_SM_1000_NS8cuda_cub4core6detail5shmemE;
	add.s32 	%r258, %r257, %r256;
	st.shared.f64 	[%r258+8], %fd422;
	st.shared.u64 	[%r258+16], %rd508;
$L__BB9_92:
	bar.sync 	0;
	setp.ne.s32 	%p191, %r1, 0;
	@%p191 bra 	$L__BB9_232;
	setp.lt.s32 	%p192, %r29, 33;
	mov.f64 	%fd372, %fd422;
	mov.u64 	%rd450, %rd508;
	@%p192 bra 	$L__BB9_97;
	ld.shared.f64 	%fd117, [_ZN6thrust24THRUST_300001_SM_1000_NS8cuda_cub4core6detail5shmemE+24];
	ld.shared.u64 	%rd78, [_ZN6thrust24THRUST_300001_SM_1000_NS8cuda_cub4core6detail5shmemE+32];
	abs.f64 	%fd118, %fd422;
	abs.f64 	%fd119, %fd117;
	setp.lt.f64 	%p193, %fd118, %fd119;
	mov.f64 	%fd372, %fd117;
	mov.u64 	%rd450, %rd78;
	@%p193 bra 	$L__BB9_97;
	setp.lt.f64 	%p194, %fd119, %fd118;
	mov.f64 	%fd372, %fd422;
	mov.u64 	%rd450, %rd508;
	@%p194 bra 	$L__BB9_97;
	setp.lt.s64 	%p195, %rd508, %rd78;
	min.s64 	%rd450, %rd508, %rd78;
	selp.f64 	%fd372, %fd422, %fd117, %p195;
$L__BB9_97:
	setp.lt.s32 	%p196, %r29, 65;
	mov.f64 	%fd373, %fd372;
	mov.u64 	%rd451, %rd450;
	@%p196 bra 	$L__BB9_101;
	ld.shared.f64 	%fd122, [_ZN6thrust24THRUST_300001_SM_1000_NS8cuda_cub4core6detail5shmemE+40];
	ld.shared.u64 	%rd81, [_ZN6thrust24THRUST_300001_SM_1000_NS8cuda_cub4core6detail5shmemE+48];
	abs.f64 	%fd123, %fd372;
	abs.f64 	%fd124, %fd122;
	setp.lt.f64 	%p197, %fd123, %fd124;
	mov.f64 	%fd373, %fd122;
	mov.u64 	%rd451, %rd81;
	@%p197 bra 	$L__BB9_101;
	setp.lt.f64 	%p198, %fd124, %fd123;
	mov.f64 	%fd373, %fd372;
	mov.u64 	%rd451, %rd450;
	@%p198 bra 	$L__BB9_101;
	setp.lt.s64 	%p199, %rd450, %rd81;
	min.s64 	%rd451, %rd450, %rd81;
	selp.f64 	%fd373, %fd372, %fd122, %p199;
$L__BB9_101:
	setp.lt.s32 	%p200, %r29, 97;
	mov.f64 	%fd374, %fd373;
	mov.u64 	%rd452, %rd451;
	@%p200 bra 	$L__BB9_105;
	ld.shared.f64 	%fd127, [_ZN6thrust24THRUST_300001_SM_1000_NS8cuda_cub4core6detail5shmemE+56];
	ld.shared.u64 	%rd84, [_ZN6thrust24THRUST_300001_SM_1000_NS8cuda_cub4core6detail5shmemE+64];
	abs.f64 	%fd128, %fd373;
	abs.f64 	%fd129, %fd127;
	setp.lt.f64 	%p201, %fd128, %fd129;
	mov.f64 	%fd374, %fd127;
	mov.u64 	%rd452, %rd84;
	@%p201 bra 	$L__BB9_105;
	setp.lt.f64 	%p202, %fd129, %fd128;
	mov.f64 	%fd374, %fd373;
	mov.u64 	%rd452, %rd451;
	@%p202 bra 	$L__BB9_105;
	setp.lt.s64 	%p203, %rd451, %rd84;
	min.s64 	%rd452, %rd451, %rd84;
	selp.f64 	%fd374, %fd373, %fd127, %p203;
$L__BB9_105:
	setp.lt.s32 	%p204, %r29, 129;
	mov.f64 	%fd375, %fd374;
	mov.u64 	%rd453, %rd452;
	@%p204 bra 	$L__BB9_109;
	ld.shared.f64 	%fd132, [_ZN6thrust24THRUST_300001_SM_1000_NS8cuda_cub4core6detail5shmemE+72];
	ld.shared.u64 	%rd87, [_ZN6thrust24THRUST_300001_SM_1000_NS8cuda_cub4core6detail5shmemE+80];
	abs.f64 	%fd133, %fd374;
	abs.f64 	%fd134, %fd132;
	setp.lt.f64 	%p205, %fd133, %fd134;
	mov.f64 	%fd375, %fd132;
	mov.u64 	%rd453, %rd87;
	@%p205 bra 	$L__BB9_109;
	setp.lt.f64 	%p206, %fd134, %fd133;
	mov.f64 	%fd375, %fd374;
	mov.u64 	%rd453, %rd452;
	@%p206 bra 	$L__BB9_109;
	setp.lt.s64 	%p207, %rd452, %rd87;
	min.s64 	%rd453, %rd452, %rd87;
	selp.f64 	%fd375, %fd374, %fd132, %p207;
$L__BB9_109:
	setp.lt.s32 	%p208, %r29, 161;
	mov.f64 	%fd376, %fd375;
	mov.u64 	%rd454, %rd453;
	@%p208 bra 	$L__BB9_113;
	ld.shared.f64 	%fd137, [_ZN6thrust24THRUST_300001_SM_1000_NS8cuda_cub4core6detail5shmemE+88];
	ld.shared.u64 	%rd90, [_ZN6thrust24THRUST_300001_SM_1000_NS8cuda_cub4core6detail5shmemE+96];
	abs.f64 	%fd138, %fd375;
	abs.f64 	%fd139, %fd137;
	setp.lt.f64 	%p209, %fd138, %fd139;
	mov.f64 	%fd376, %fd137;
	mov.u64 	%rd454, %rd90;
	@%p209 bra 	$L__BB9_113;
	setp.lt.f64 	%p210, %fd139, %fd138;
	mov.f64 	%fd376, %fd375;
	mov.u64 	%rd454, %rd453;
	@%p210 bra 	$L__BB9_113;
	setp.lt.s64 	%p211, %rd453, %rd90;
	min.s64 	%rd454, %rd453, %rd90;
	selp.f64 	%fd376, %fd375, %fd137, %p211;
$L__BB9_113:
	setp.lt.s32 	%p212, %r29, 193;
	mov.f64 	%fd377, %fd376;
	mov.u64 	%rd455, %rd454;
	@%p212 bra 	$L__BB9_117;
	ld.shared.f64 	%fd142, [_ZN6thrust24THRUST_300001_SM_1000_NS8cuda_cub4core6detail5shmemE+104];
	ld.shared.u64 	%rd93, [_ZN6thrust24THRUST_300001_SM_1000_NS8cuda_cub4core6detail5shmemE+112];
	abs.f64 	%fd143, %fd376;
	abs.f64 	%fd144, %fd142;
	setp.lt.f64 	%p213, %fd143, %fd144;
	mov.f64 	%fd377, %fd142;
	mov.u64 	%rd455, %rd93;
	@%p213 bra 	$L__BB9_117;
	setp.lt.f64 	%p214, %fd144, %fd143;
	mov.f64 	%fd377, %fd376;
	mov.u64 	%rd455, %rd454;
	@%p214 bra 	$L__BB9_117;
	setp.lt.s64 	%p215, %rd454, %rd93;
	min.s64 	%rd455, %rd454, %rd93;
	selp.f64 	%fd377, %fd376, %fd142, %p215;
$L__BB9_117:
	setp.lt.s32 	%p216, %r29, 225;
	mov.u64 	%rd508, %rd455;
	mov.f64 	%fd422, %fd377;
	@%p216 bra 	$L__BB9_232;
	ld.shared.f64 	%fd147, [_ZN6thrust24THRUST_300001_SM_1000_NS8cuda_cub4core6detail5shmemE+120];
	ld.shared.u64 	%rd96, [_ZN6thrust24THRUST_300001_SM_1000_NS8cuda_cub4core6detail5shmemE+128];
	abs.f64 	%fd148, %fd377;
	abs.f64 	%fd149, %fd147;
	setp.lt.f64 	%p217, %fd148, %fd149;
	mov.u64 	%rd508, %rd96;
	mov.f64 	%fd422, %fd147;
	@%p217 bra 	$L__BB9_232;
	setp.lt.f64 	%p218, %fd149, %fd148;
	mov.u64 	%rd508, %rd455;
	mov.f64 	%fd422, %fd377;
	@%p218 bra 	$L__BB9_232;
	setp.lt.s64 	%p219, %rd455, %rd96;
	min.s64 	%rd508, %rd455, %rd96;
	selp.f64 	%fd422, %fd377, %fd147, %p219;
	bra.uni 	$L__BB9_232;
$L__BB9_121:
	mov.u32 	%r16, %tid.x;
	cvt.u64.u32 	%rd98, %r16;
	mul.wide.u32 	%rd258, %r16, 16;
	add.s64 	%rd239, %rd236, %rd258;
	// begin inline asm
	ld.global.nc.u64 %rd238, [%rd239];
	// end inline asm
	add.s64 	%rd241, %rd239, 8;
	// begin inline asm
	ld.global.nc.u64 %rd240, [%rd241];
	// end inline asm
	mov.b64 	%fd151, %rd238;
	add.s64 	%rd243, %rd239, 4096;
	// begin inline asm
	ld.global.nc.u64 %rd242, [%rd243];
	// end inline asm
	add.s64 	%rd245, %rd239, 4104;
	// begin inline asm
	ld.global.nc.u64 %rd456, [%rd245];
	// end inline asm
	mov.b64 	%fd378, %rd242;
	add.s64 	%rd247, %rd239, 8192;
	// begin inline asm
	ld.global.nc.u64 %rd246, [%rd247];
	// end inline asm
	add.s64 	%rd249, %rd239, 8200;
	// begin inline asm
	ld.global.nc.u64 %rd457, [%rd249];
	// end inline asm
	mov.b64 	%fd379, %rd246;
	add.s64 	%rd251, %rd239, 12288;
	// begin inline asm
	ld.global.nc.u64 %rd250, [%rd251];
	// end inline asm
	add.s64 	%rd253, %rd239, 12296;
	// begin inline asm
	ld.global.nc.u64 %rd458, [%rd253];
	// end inline asm
	mov.b64 	%fd380, %rd250;
	add.s64 	%rd255, %rd239, 16384;
	// begin inline asm
	ld.global.nc.u64 %rd254, [%rd255];
	// end inline asm
	add.s64 	%rd257, %rd239, 16392;
	// begin inline asm
	ld.global.nc.u64 %rd495, [%rd257];
	// end inline asm
	mov.b64 	%fd409, %rd254;
	abs.f64 	%fd156, %fd151;
	abs.f64 	%fd157, %fd378;
	setp.lt.f64 	%p3, %fd156, %fd157;
	@%p3 bra 	$L__BB9_123;
	setp.lt.f64 	%p4, %fd157, %fd156;
	setp.lt.s64 	%p5, %rd240, %rd456;
	or.pred  	%p6, %p4, %p5;
	selp.b64 	%rd456, %rd240, %rd456, %p6;
	selp.f64 	%fd378, %fd151, %fd378, %p6;
$L__BB9_123:
	abs.f64 	%fd160, %fd378;
	abs.f64 	%fd161, %fd379;
	setp.lt.f64 	%p7, %fd160, %fd161;
	@%p7 bra 	$L__BB9_125;
	setp.lt.f64 	%p8, %fd161, %fd160;
	setp.lt.s64 	%p9, %rd456, %rd457;
	or.pred  	%p10, %p8, %p9;
	selp.b64 	%rd457, %rd456, %rd457, %p10;
	selp.f64 	%fd379, %fd378, %fd379, %p10;
$L__BB9_125:
	abs.f64 	%fd164, %fd379;
	abs.f64 	%fd165, %fd380;
	setp.lt.f64 	%p11, %fd164, %fd165;
	@%p11 bra 	$L__BB9_127;
	setp.lt.f64 	%p12, %fd165, %fd164;
	setp.lt.s64 	%p13, %rd457, %rd458;
	or.pred  	%p14, %p12, %p13;
	selp.b64 	%rd458, %rd457, %rd458, %p14;
	selp.f64 	%fd380, %fd379, %fd380, %p14;
$L__BB9_127:
	abs.f64 	%fd168, %fd380;
	abs.f64 	%fd169, %fd409;
	setp.lt.f64 	%p15, %fd168, %fd169;
	@%p15 bra 	$L__BB9_129;
	setp.lt.f64 	%p16, %fd169, %fd168;
	setp.lt.s64 	%p17, %rd458, %rd495;
	or.pred  	%p18, %p16, %p17;
	selp.b64 	%rd495, %rd458, %rd495, %p18;
	selp.f64 	%fd409, %fd380, %fd409, %p18;
$L__BB9_129:
	setp.lt.u32 	%p19, %r29, 2560;
	mov.b64 	%rd474, 1280;
	@%p19 bra 	$L__BB9_165;
	add.s64 	%rd262, %rd1, -2560;
	mul.hi.u64 	%rd263, %rd262, -3689348814741910323;
	shr.u64 	%rd112, %rd263, 10;
	setp.lt.u64 	%p20, %rd262, 1280;
	mov.b64 	%rd474, 1280;
	@%p20 bra 	$L__BB9_153;
	add.s64 	%rd265, %rd112, 1;
	and.b64  	%rd460, %rd265, 36028797018963966;
	shl.b64 	%rd266, %rd98, 4;
	add.s64 	%rd267, %rd266, %rd236;
	add.s64 	%rd461, %rd267, 57352;
	mov.b64 	%rd474, 1280;
$L__BB9_132:
	add.s64 	%rd269, %rd461, -36872;
	// begin inline asm
	ld.global.nc.u64 %rd268, [%rd269];
	// end inline asm
	add.s64 	%rd271, %rd461, -36864;
	// begin inline asm
	ld.global.nc.u64 %rd464, [%rd271];
	// end inline asm
	mov.b64 	%fd383, %rd268;
	add.s64 	%rd273, %rd461, -32776;
	// begin inline asm
	ld.global.nc.u64 %rd272, [%rd273];
	// end inline asm
	add.s64 	%rd275, %rd461, -32768;
	// begin inline asm
	ld.global.nc.u64 %rd465, [%rd275];
	// end inline asm
	mov.b64 	%fd384, %rd272;
	add.s64 	%rd277, %rd461, -28680;
	// begin inline asm
	ld.global.nc.u64 %rd276, [%rd277];
	// end inline asm
	add.s64 	%rd279, %rd461, -28672;
	// begin inline asm
	ld.global.nc.u64 %rd466, [%rd279];
	// end inline asm
	mov.b64 	%fd385, %rd276;
	add.s64 	%rd281, %rd461, -24584;
	// begin inline asm
	ld.global.nc.u64 %rd280, [%rd281];
	// end inline asm
	add.s64 	%rd283, %rd461, -24576;
	// begin inline asm
	ld.global.nc.u64 %rd467, [%rd283];
	// end inline asm
	mov.b64 	%fd386, %rd280;
	add.s64 	%rd285, %rd461, -20488;
	// begin inline asm
	ld.global.nc.u64 %rd284, [%rd285];
	// end inline asm
	add.s64 	%rd287, %rd461, -20480;
	// begin inline asm
	ld.global.nc.u64 %rd468, [%rd287];
	// end inline asm
	mov.b64 	%fd387, %rd284;
	abs.f64 	%fd178, %fd409;
	abs.f64 	%fd179, %fd383;
	setp.lt.f64 	%p21, %fd178, %fd179;
	@%p21 bra 	$L__BB9_134;
	setp.lt.f64 	%p22, %fd179, %fd178;
	setp.lt.s64 	%p23, %rd495, %rd464;
	or.pred  	%p24, %p22, %p23;
	selp.b64 	%rd464, %rd495, %rd464, %p24;
	selp.f64 	%fd383, %fd409, %fd383, %p24;
$L__BB9_134:
	abs.f64 	%fd182, %fd383;
	abs.f64 	%fd183, %fd384;
	setp.lt.f64 	%p25, %fd182, %fd183;
	@%p25 bra 	$L__BB9_136;
	setp.lt.f64 	%p26, %fd183, %fd182;
	setp.lt.s64 	%p27, %rd464, %rd465;
	or.pred  	%p28, %p26, %p27;
	selp.b64 	%rd465, %rd464, %rd465, %p28;
	selp.f64 	%fd384, %fd383, %fd384, %p28;
$L__BB9_136:
	abs.f64 	%fd186, %fd384;
	abs.f64 	%fd187, %fd385;
	setp.lt.f64 	%p29, %fd186, %fd187;
	@%p29 bra 	$L__BB9_138;
	setp.lt.f64 	%p30, %fd187, %fd186;
	setp.lt.s64 	%p31, %rd465, %rd466;
	or.pred  	%p32, %p30, %p31;
	selp.b64 	%rd466, %rd465, %rd466, %p32;
	selp.f64 	%fd385, %fd384, %fd385, %p32;
$L__BB9_138:
	abs.f64 	%fd190, %fd385;
	abs.f64 	%fd191, %fd386;
	setp.lt.f64 	%p33, %fd190, %fd191;
	@%p33 bra 	$L__BB9_140;
	setp.lt.f64 	%p34, %fd191, %fd190;
	setp.lt.s64 	%p35, %rd466, %rd467;
	or.pred  	%p36, %p34, %p35;
	selp.b64 	%rd467, %rd466, %rd467, %p36;
	selp.f64 	%fd386, %fd385, %fd386, %p36;
$L__BB9_140:
	abs.f64 	%fd194, %fd386;
	abs.f64 	%fd195, %fd387;
	setp.lt.f64 	%p37, %fd194, %fd195;
	@%p37 bra 	$L__BB9_142;
	setp.lt.f64 	%p38, %fd195, %fd194;
	setp.lt.s64 	%p39, %rd467, %rd468;
	or.pred  	%p40, %p38, %p39;
	selp.b64 	%rd468, %rd467, %rd468, %p40;
	selp.f64 	%fd387, %fd386, %fd387, %p40;
$L__BB9_142:
	add.s64 	%rd289, %rd461, -16392;
	// begin inline asm
	ld.global.nc.u64 %rd288, [%rd289];
	// end inline asm
	add.s64 	%rd291, %rd461, -16384;
	// begin inline asm
	ld.global.nc.u64 %rd469, [%rd291];
	// end inline asm
	mov.b64 	%fd388, %rd288;
	add.s64 	%rd293, %rd461, -12296;
	// begin inline asm
	ld.global.nc.u64 %rd292, [%rd293];
	// end inline asm
	add.s64 	%rd295, %rd461, -12288;
	// begin inline asm
	ld.global.nc.u64 %rd470, [%rd295];
	// end inline asm
	mov.b64 	%fd389, %rd292;
	add.s64 	%rd297, %rd461, -8200;
	// begin inline asm
	ld.global.nc.u64 %rd296, [%rd297];
	// end inline asm
	add.s64 	%rd299, %rd461, -8192;
	// begin inline asm
	ld.global.nc.u64 %rd471, [%rd299];
	// end inline asm
	mov.b64 	%fd390, %rd296;
	add.s64 	%rd301, %rd461, -4104;
	// begin inline asm
	ld.global.nc.u64 %rd300, [%rd301];
	// end inline asm
	add.s64 	%rd303, %rd461, -4096;
	// begin inline asm
	ld.global.nc.u64 %rd472, [%rd303];
	// end inline asm
	mov.b64 	%fd391, %rd300;
	add.s64 	%rd305, %rd461, -8;
	// begin inline asm
	ld.global.nc.u64 %rd304, [%rd305];
	// end inline asm
	// begin inline asm
	ld.global.nc.u64 %rd495, [%rd461];
	// end inline asm
	mov.b64 	%fd409, %rd304;
	abs.f64 	%fd203, %fd387;
	abs.f64 	%fd204, %fd388;
	setp.lt.f64 	%p41, %fd203, %fd204;
	@%p41 bra 	$L__BB9_144;
	setp.lt.f64 	%p42, %fd204, %fd203;
	setp.lt.s64 	%p43, %rd468, %rd469;
	or.pred  	%p44, %p42, %p43;
	selp.b64 	%rd469, %rd468, %rd469, %p44;
	selp.f64 	%fd388, %fd387, %fd388, %p44;
$L__BB9_144:
	abs.f64 	%fd207, %fd388;
	abs.f64 	%fd208, %fd389;
	setp.lt.f64 	%p45, %fd207, %fd208;
	@%p45 bra 	$L__BB9_146;
	setp.lt.f64 	%p46, %fd208, %fd207;
	setp.lt.s64 	%p47, %rd469, %rd470;
	or.pred  	%p48, %p46, %p47;
	selp.b64 	%rd470, %rd469, %rd470, %p48;
	selp.f64 	%fd389, %fd388, %fd389, %p48;
$L__BB9_146:
	abs.f64 	%fd211, %fd389;
	abs.f64 	%fd212, %fd390;
	setp.lt.f64 	%p49, %fd211, %fd212;
	@%p49 bra 	$L__BB9_148;
	setp.lt.f64 	%p50, %fd212, %fd211;
	setp.lt.s64 	%p51, %rd470, %rd471;
	or.pred  	%p52, %p50, %p51;
	selp.b64 	%rd471, %rd470, %rd471, %p52;
	selp.f64 	%fd390, %fd389, %fd390, %p52;
$L__BB9_148:
	abs.f64 	%fd215, %fd390;
	abs.f64 	%fd216, %fd391;
	setp.lt.f64 	%p53, %fd215, %fd216;
	@%p53 bra 	$L__BB9_150;
	setp.lt.f64 	%p54, %fd216, %fd215;
	setp.lt.s64 	%p55, %rd471, %rd472;
	or.pred  	%p56, %p54, %p55;
	selp.b64 	%rd472, %rd471, %rd472, %p56;
	selp.f64 	%fd391, %fd390, %fd391, %p56;
$L__BB9_150:
	abs.f64 	%fd219, %fd391;
	abs.f64 	%fd220, %fd409;
	setp.lt.f64 	%p57, %fd219, %fd220;
	@%p57 bra 	$L__BB9_152;
	setp.lt.f64 	%p58, %fd220, %fd219;
	setp.lt.s64 	%p59, %rd472, %rd495;
	or.pred  	%p60, %p58, %p59;
	selp.b64 	%rd495, %rd472, %rd495, %p60;
	selp.f64 	%fd409, %fd391, %fd409, %p60;
$L__BB9_152:
	add.s64 	%rd474, %rd474, 2560;
	add.s64 	%rd461, %rd461, 40960;
	add.s64 	%rd460, %rd460, -2;
	setp.ne.s64 	%p61, %rd460, 0;
	@%p61 bra 	$L__BB9_132;
$L__BB9_153:
	and.b64  	%rd308, %rd112, 1;
	setp.eq.b64 	%p62, %rd308, 1;
	@%p62 bra 	$L__BB9_165;
	shl.b64 	%rd329, %rd474, 4;
	mul.wide.u32 	%rd330, %r16, 16;
	add.s64 	%rd331, %rd236, %rd330;
	add.s64 	%rd310, %rd331, %rd329;
	// begin inline asm
	ld.global.nc.u64 %rd309, [%rd310];
	// end inline asm
	add.s64 	%rd312, %rd310, 8;
	// begin inline asm
	ld.global.nc.u64 %rd478, [%rd312];
	// end inline asm
	mov.b64 	%fd395, %rd309;
	add.s64 	%rd314, %rd310, 4096;
	// begin inline asm
	ld.global.nc.u64 %rd313, [%rd314];
	// end inline asm
	add.s64 	%rd316, %rd310, 4104;
	// begin inline asm
	ld.global.nc.u64 %rd479, [%rd316];
	// end inline asm
	mov.b64 	%fd396, %rd313;
	add.s64 	%rd318, %rd310, 8192;
	// begin inline asm
	ld.global.nc.u64 %rd317, [%rd318];
	// end inline asm
	add.s64 	%rd320, %rd310, 8200;
	// begin inline asm
	ld.global.nc.u64 %rd480, [%rd320];
	// end inline asm
	mov.b64 	%fd397, %rd317;
	add.s64 	%rd322, %rd310, 12288;
	// begin inline asm
	ld.global.nc.u64 %rd321, [%rd322];
	// end inline asm
	add.s64 	%rd324, %rd310, 12296;
	// begin inline asm
	ld.global.nc.u64 %rd481, [%rd324];
	// end inline asm
	mov.b64 	%fd398, %rd321;
	add.s64 	%rd326, %rd310, 16384;
	// begin inline asm
	ld.global.nc.u64 %rd325, [%rd326];
	// end inline asm
	add.s64 	%rd328, %rd310, 16392;
	// begin inline asm
	ld.global.nc.u64 %rd482, [%rd328];
	// end inline asm
	mov.b64 	%fd399, %rd325;
	abs.f64 	%fd230, %fd409;
	abs.f64 	%fd231, %fd395;
	setp.lt.f64 	%p63, %fd230, %fd231;
	@%p63 bra 	$L__BB9_156;
	setp.lt.f64 	%p64, %fd231, %fd230;
	setp.lt.s64 	%p65, %rd495, %rd478;
	or.pred  	%p66, %p64, %p65;
	selp.b64 	%rd478, %rd495, %rd478, %p66;
	selp.f64 	%fd395, %fd409, %fd395, %p66;
$L__BB9_156:
	abs.f64 	%fd234, %fd395;
	abs.f64 	%fd235, %fd396;
	setp.lt.f64 	%p67, %fd234, %fd235;
	@%p67 bra 	$L__BB9_158;
	setp.lt.f64 	%p68, %fd235, %fd234;
	setp.lt.s64 	%p69, %rd478, %rd479;
	or.pred  	%p70, %p68, %p69;
	selp.b64 	%rd479, %rd478, %rd479, %p70;
	selp.f64 	%fd396, %fd395, %fd396, %p70;
$L__BB9_158:
	abs.f64 	%fd238, %fd396;
	abs.f64 	%fd239, %fd397;
	setp.lt.f64 	%p71, %fd238, %fd239;
	@%p71 bra 	$L__BB9_160;
	setp.lt.f64 	%p72, %fd239, %fd238;
	setp.lt.s64 	%p73, %rd479, %rd480;
	or.pred  	%p74, %p72, %p73;
	selp.b64 	%rd480, %rd479, %rd480, %p74;
	selp.f64 	%fd397, %fd396, %fd397, %p74;
$L__BB9_160:
	abs.f64 	%fd242, %fd397;
	abs.f64 	%fd243, %fd398;
	setp.lt.f64 	%p75, %fd242, %fd243;
	@%p75 bra 	$L__BB9_162;
	setp.lt.f64 	%p76, %fd243, %fd242;
	setp.lt.s64 	%p77, %rd480, %rd481;
	or.pred  	%p78, %p76, %p77;
	selp.b64 	%rd481, %rd480, %rd481, %p78;
	selp.f64 	%fd398, %fd397, %fd398, %p78;
$L__BB9_162:
	abs.f64 	%fd246, %fd398;
	abs.f64 	%fd247, %fd399;
	setp.lt.f64 	%p79, %fd246, %fd247;
	@%p79 bra 	$L__BB9_164;
	setp.lt.f64 	%p80, %fd247, %fd246;
	setp.lt.s64 	%p81, %rd481, %rd482;
	or.pred  	%p82, %p80, %p81;
	selp.b64 	%rd482, %rd481, %rd482, %p82;
	selp.f64 	%fd399, %fd398, %fd399, %p82;
$L__BB9_164:
	add.s64 	%rd474, %rd474, 1280;
	mov.u64 	%rd495, %rd482;
	mov.f64 	%fd409, %fd399;
$L__BB9_165:
	cvt.s64.s32 	%rd332, %r29;
	setp.ge.s64 	%p83, %rd474, %rd332;
	@%p83 bra 	$L__BB9_188;
	cvt.u32.u64 	%r17, %rd474;
	sub.s32 	%r18, %r29, %r17;
	setp.ge.s32 	%p84, %r16, %r18;
	@%p84 bra 	$L__BB9_188;
	not.b32 	%r30, %r16;
	add.s32 	%r31, %r29, %r30;
	sub.s32 	%r19, %r31, %r17;
	and.b32  	%r32, %r19, 768;
	setp.eq.s32 	%p85, %r32, 768;
	mov.u32 	%r372, %r16;
	@%p85 bra 	$L__BB9_173;
	cvt.u64.u32 	%rd334, %r16;
	add.s64 	%rd335, %rd474, %rd334;
	shl.b64 	%rd336, %rd335, 4;
	add.s64 	%rd485, %rd236, %rd336;
	shr.u32 	%r33, %r19, 8;
	add.s32 	%r34, %r33, 1;
	and.b32  	%r35, %r34, 3;
	neg.s32 	%r370, %r35;
	mov.u32 	%r372, %r16;
$L__BB9_169:
	.pragma "nounroll";
	mov.u64 	%rd176, %rd495;
	mov.f64 	%fd251, %fd409;
	// begin inline asm
	ld.global.nc.u64 %rd337, [%rd485];
	// end inline asm
	add.s64 	%rd340, %rd485, 8;
	// begin inline asm
	ld.global.nc.u64 %rd339, [%rd340];
	// end inline asm
	mov.b64 	%fd252, %rd337;
	abs.f64 	%fd253, %fd251;
	abs.f64 	%fd254, %fd252;
	setp.lt.f64 	%p86, %fd253, %fd254;
	mov.f64 	%fd409, %fd252;
	mov.u64 	%rd495, %rd339;
	@%p86 bra 	$L__BB9_172;
	setp.lt.f64 	%p87, %fd254, %fd253;
	mov.f64 	%fd409, %fd251;
	mov.u64 	%rd495, %rd176;
	@%p87 bra 	$L__BB9_172;
	setp.lt.s64 	%p88, %rd176, %rd339;
	selp.f64 	%fd409, %fd251, %fd252, %p88;
	min.s64 	%rd495, %rd176, %rd339;
$L__BB9_172:
	add.s32 	%r372, %r372, 256;
	add.s64 	%rd485, %rd485, 4096;
	add.s32 	%r370, %r370, 1;
	setp.ne.s32 	%p89, %r370, 0;
	@%p89 bra 	$L__BB9_169;
$L__BB9_173:
	setp.lt.u32 	%p90, %r19, 768;
	@%p90 bra 	$L__BB9_188;
	cvt.u64.u32 	%rd341, %r372;
	add.s64 	%rd342, %rd474, %rd341;
	shl.b64 	%rd343, %rd342, 4;
	add.s64 	%rd344, %rd343, %rd236;
	add.s64 	%rd490, %rd344, 12296;
$L__BB9_175:
	add.s64 	%rd346, %rd490, -12296;
	// begin inline asm
	ld.global.nc.u64 %rd345, [%rd346];
	// end inline asm
	add.s64 	%rd348, %rd490, -12288;
	// begin inline asm
	ld.global.nc.u64 %rd347, [%rd348];
	// end inline asm
	mov.b64 	%fd260, %rd345;
	abs.f64 	%fd261, %fd409;
	abs.f64 	%fd262, %fd260;
	setp.lt.f64 	%p91, %fd261, %fd262;
	mov.f64 	%fd406, %fd260;
	mov.u64 	%rd492, %rd347;
	@%p91 bra 	$L__BB9_178;
	setp.lt.f64 	%p92, %fd262, %fd261;
	mov.f64 	%fd406, %fd409;
	mov.u64 	%rd492, %rd495;
	@%p92 bra 	$L__BB9_178;
	setp.lt.s64 	%p93, %rd495, %rd347;
	selp.f64 	%fd406, %fd409, %fd260, %p93;
	min.s64 	%rd492, %rd495, %rd347;
$L__BB9_178:
	add.s64 	%rd350, %rd490, -8200;
	// begin inline asm
	ld.global.nc.u64 %rd349, [%rd350];
	// end inline asm
	add.s64 	%rd352, %rd490, -8192;
	// begin inline asm
	ld.global.nc.u64 %rd351, [%rd352];
	// end inline asm
	mov.b64 	%fd265, %rd349;
	abs.f64 	%fd266, %fd406;
	abs.f64 	%fd267, %fd265;
	setp.lt.f64 	%p94, %fd266, %fd267;
	mov.f64 	%fd407, %fd265;
	mov.u64 	%rd493, %rd351;
	@%p94 bra 	$L__BB9_181;
	setp.lt.f64 	%p95, %fd267, %fd266;
	mov.f64 	%fd407, %fd406;
	mov.u64 	%rd493, %rd492;
	@%p95 bra 	$L__BB9_181;
	setp.lt.s64 	%p96, %rd492, %rd351;
	selp.f64 	%fd407, %fd406, %fd265, %p96;
	min.s64 	%rd493, %rd492, %rd351;
$L__BB9_181:
	add.s64 	%rd354, %rd490, -4104;
	// begin inline asm
	ld.global.nc.u64 %rd353, [%rd354];
	// end inline asm
	add.s64 	%rd356, %rd490, -4096;
	// begin inline asm
	ld.global.nc.u64 %rd355, [%rd356];
	// end inline asm
	mov.b64 	%fd270, %rd353;
	abs.f64 	%fd271, %fd407;
	abs.f64 	%fd272, %fd270;
	setp.lt.f64 	%p97, %fd271, %fd272;
	mov.f64 	%fd408, %fd270;
	mov.u64 	%rd494, %rd355;
	@%p97 bra 	$L__BB9_184;
	setp.lt.f64 	%p98, %fd272, %fd271;
	mov.f64 	%fd408, %fd407;
	mov.u64 	%rd494, %rd493;
	@%p98 bra 	$L__BB9_184;
	setp.lt.s64 	%p99, %rd493, %rd355;
	selp.f64 	%fd408, %fd407, %fd270, %p99;
	min.s64 	%rd494, %rd493, %rd355;
$L__BB9_184:
	add.s64 	%rd358, %rd490, -8;
	// begin inline asm
	ld.global.nc.u64 %rd357, [%rd358];
	// end inline asm
	// begin inline asm
	ld.global.nc.u64 %rd359, [%rd490];
	// end inline asm
	mov.b64 	%fd275, %rd357;
	abs.f64 	%fd276, %fd408;
	abs.f64 	%fd277, %fd275;
	setp.lt.f64 	%p100, %fd276, %fd277;
	mov.f64 	%fd409, %fd275;
	mov.u64 	%rd495, %rd359;
	@%p100 bra 	$L__BB9_187;
	setp.lt.f64 	%p101, %fd277, %fd276;
	mov.f64 	%fd409, %fd408;
	mov.u64 	%rd495, %rd494;
	@%p101 bra 	$L__BB9_187;
	setp.lt.s64 	%p102, %rd494, %rd359;
	selp.f64 	%fd409, %fd408, %fd275, %p102;
	min.s64 	%rd495, %rd494, %rd359;
$L__BB9_187:
	add.s32 	%r372, %r372, 1024;
	add.s64 	%rd490, %rd490, 16384;
	setp.lt.s32 	%p103, %r372, %r18;
	@%p103 bra 	$L__BB9_175;
$L__BB9_188:
	// begin inline asm
	mov.u32 %r36, %laneid;
	// end inline asm
	mov.b64 	%rd361, %fd409;
	mov.b64 	{%r38, %r43}, %rd361;
	mov.b32 	%r54, 1;
	mov.b32 	%r55, 31;
	mov.b32 	%r56, -1;
	// begin inline asm
	shfl.sync.down.b32 %r37, %r38, %r54, %r55, %r56;
	// end inline asm
	// begin inline asm
	shfl.sync.down.b32 %r42, %r43, %r54, %r55, %r56;
	// end inline asm
	mov.b64 	%rd362, {%r37, %r42};
	mov.b64 	%fd281, %rd362;
	mov.b64 	{%r48, %r53}, %rd495;
	// begin inline asm
	shfl.sync.down.b32 %r47, %r48, %r54, %r55, %r56;
	// end inline asm
	// begin inline asm
	shfl.sync.down.b32 %r52, %r53, %r54, %r55, %r56;
	// end inline asm
	mov.b64 	%rd200, {%r47, %r52};
	setp.gt.s32 	%p104, %r36, 30;
	mov.f64 	%fd411, %fd409;
	mov.u64 	%rd497, %rd495;
	@%p104 bra 	$L__BB9_192;
	abs.f64 	%fd282, %fd409;
	abs.f64 	%fd283, %fd281;
	setp.lt.f64 	%p105, %fd282, %fd283;
	mov.f64 	%fd411, %fd281;
	mov.u64 	%rd497, %rd200;
	@%p105 bra 	$L__BB9_192;
	setp.lt.f64 	%p106, %fd283, %fd282;
	mov.f64 	%fd411, %fd409;
	mov.u64 	%rd497, %rd495;
	@%p106 bra 	$L__BB9_192;
	setp.lt.s64 	%p107, %rd495, %rd200;
	selp.f64 	%fd411, %fd409, %fd281, %p107;
	min.s64 	%rd497, %rd495, %rd200;
$L__BB9_192:
	mov.b64 	%rd363, %fd411;
	mov.b64 	{%r58, %r63}, %rd363;
	mov.b32 	%r74, 2;
	mov.b32 	%r75, 31;
	mov.b32 	%r76, -1;
	// begin inline asm
	shfl.sync.down.b32 %r57, %r58, %r74, %r75, %r76;
	// end inline asm
	// begin inline asm
	shfl.sync.down.b32 %r62, %r63, %r74, %r75, %r76;
	// end inline asm
	mov.b64 	%rd364, {%r57, %r62};
	mov.b64 	%fd286, %rd364;
	mov.b64 	{%r68, %r73}, %rd497;
	// begin inline asm
	shfl.sync.down.b32 %r67, %r68, %r74, %r75, %r76;
	// end inline asm
	// begin inline asm
	shfl.sync.down.b32 %r72, %r73, %r74, %r75, %r76;
	// end inline asm
	mov.b64 	%rd203, {%r67, %r72};
	setp.gt.s32 	%p108, %r36, 29;
	mov.f64 	%fd412, %fd411;
	mov.u64 	%rd498, %rd497;
	@%p108 bra 	$L__BB9_196;
	abs.f64 	%fd287, %fd411;
	abs.f64 	%fd288, %fd286;
	setp.lt.f64 	%p109, %fd287, %fd288;
	mov.f64 	%fd412, %fd286;
	mov.u64 	%rd498, %rd203;
	@%p109 bra 	$L__BB9_196;
	setp.lt.f64 	%p110, %fd288, %fd287;
	mov.f64 	%fd412, %fd411;
	mov.u64 	%rd498, %rd497;
	@%p110 bra 	$L__BB9_196;
	setp.lt.s64 	%p111, %rd497, %rd203;
	selp.f64 	%fd412, %fd411, %fd286, %p111;
	min.s64 	%rd498, %rd497, %rd203;
$L__BB9_196:
	mov.b64 	%rd365, %fd412;
	mov.b64 	{%r78, %r83}, %rd365;
	mov.b32 	%r94, 4;
	mov.b32 	%r95, 31;
	mov.b32 	%r96, -1;
	// begin inline asm
	shfl.sync.down.b32 %r77, %r78, %r94, %r95, %r96;
	// end inline asm
	// begin inline asm
	shfl.sync.down.b32 %r82, %r83, %r94, %r95, %r96;
	// end inline asm
	mov.b64 	%rd366, {%r77, %r82};
	mov.b64 	%fd291, %rd366;
	mov.b64 	{%r88, %r93}, %rd498;
	// begin inline asm
	shfl.sync.down.b32 %r87, %r88, %r94, %r95, %r96;
	// end inline asm
	// begin inline asm
	shfl.sync.down.b32 %r92, %r93, %r94, %r95, %r96;
	// end inline asm
	mov.b64 	%rd206, {%r87, %r92};
	setp.gt.s32 	%p112, %r36, 27;
	mov.f64 	%fd413, %fd412;
	mov.u64 	%rd499, %rd498;
	@%p112 bra 	$L__BB9_200;
	abs.f64 	%fd292, %fd412;
	abs.f64 	%fd293, %fd291;
	setp.lt.f64 	%p113, %fd292, %fd293;
	mov.f64 	%fd413, %fd291;
	mov.u64 	%rd499, %rd206;
	@%p113 bra 	$L__BB9_200;
	setp.lt.f64 	%p114, %fd293, %fd292;
	mov.f64 	%fd413, %fd412;
	mov.u64 	%rd499, %rd498;
	@%p114 bra 	$L__BB9_200;
	setp.lt.s64 	%p115, %rd498, %rd206;
	selp.f64 	%fd413, %fd412, %fd291, %p115;
	min.s64 	%rd499, %rd498, %rd206;
$L__BB9_200:
	mov.b64 	%rd367, %fd413;
	mov.b64 	{%r98, %r103}, %rd367;
	mov.b32 	%r114, 8;
	mov.b32 	%r115, 31;
	mov.b32 	%r116, -1;
	// begin inline asm
	shfl.sync.down.b32 %r97, %r98, %r114, %r115, %r116;
	// end inline asm
	// begin inline asm
	shfl.sync.down.b32 %r102, %r103, %r114, %r115, %r116;
	// end inline asm
	mov.b64 	%rd368, {%r97, %r102};
	mov.b64 	%fd296, %rd368;
	mov.b64 	{%r108, %r113}, %rd499;
	// begin inline asm
	shfl.sync.down.b32 %r107, %r108, %r114, %r115, %r116;
	// end inline asm
	// begin inline asm
	shfl.sync.down.b32 %r112, %r113, %r114, %r115, %r116;
	// end inline asm
	mov.b64 	%rd209, {%r107, %r112};
	setp.gt.s32 	%p116, %r36, 23;
	mov.f64 	%fd414, %fd413;
	mov.u64 	%rd500, %rd499;
	@%p116 bra 	$L__BB9_204;
	abs.f64 	%fd297, %fd413;
	abs.f64 	%fd298, %fd296;
	setp.lt.f64 	%p117, %fd297, %fd298;
	mov.f64 	%fd414, %fd296;
	mov.u64 	%rd500, %rd209;
	@%p117 bra 	$L__BB9_204;
	setp.lt.f64 	%p118, %fd298, %fd297;
	mov.f64 	%fd414, %fd413;
	mov.u64 	%rd500, %rd499;
	@%p118 bra 	$L__BB9_204;
	setp.lt.s64 	%p119, %rd499, %rd209;
	selp.f64 	%fd414, %fd413, %fd296, %p119;
	min.s64 	%rd500, %rd499, %rd209;
$L__BB9_204:
	mov.b64 	%rd369, %fd414;
	mov.b64 	{%r118, %r123}, %rd369;
	mov.b32 	%r134, 16;
	mov.b32 	%r135, 31;
	mov.b32 	%r136, -1;
	// begin inline asm
	shfl.sync.down.b32 %r117, %r118, %r134, %r135, %r136;
	// end inline asm
	// begin inline asm
	shfl.sync.down.b32 %r122, %r123, %r134, %r135, %r136;
	// end inline asm
	mov.b64 	%rd370, {%r117, %r122};
	mov.b64 	%fd301, %rd370;
	mov.b64 	{%r128, %r133}, %rd500;
	// begin inline asm
	shfl.sync.down.b32 %r127, %r128, %r134, %r135, %r136;
	// end inline asm
	// begin inline asm
	shfl.sync.down.b32 %r132, %r133, %r134, %r135, %r136;
	// end inline asm
	mov.b64 	%rd212, {%r127, %r132};
	setp.gt.s32 	%p120, %r36, 15;
	mov.f64 	%fd422, %fd414;
	mov.u64 	%rd508, %rd500;
	@%p120 bra 	$L__BB9_208;
	abs.f64 	%fd302, %fd414;
	abs.f64 	%fd303, %fd301;
	setp.lt.f64 	%p121, %fd302, %fd303;
	mov.f64 	%fd422, %fd301;
	mov.u64 	%rd508, %rd212;
	@%p121 bra 	$L__BB9_208;
	setp.lt.f64 	%p122, %fd303, %fd302;
	mov.f64 	%fd422, %fd414;
	mov.u64 	%rd508, %rd500;
	@%p122 bra 	$L__BB9_208;
	setp.lt.s64 	%p123, %rd500, %rd212;
	selp.f64 	%fd422, %fd414, %fd301, %p123;
	min.s64 	%rd508, %rd500, %rd212;
$L__BB9_208:
	setp.ne.s32 	%p124, %r36, 0;
	@%p124 bra 	$L__BB9_210;
	shr.u32 	%r137, %r16, 1;
	and.b32  	%r138, %r137, 496;
	mov.u32 	%r139, _ZN6thrust24THRUST_300001_SM_1000_NS8cuda_cub4core6detail5shmemE;
	add.s32 	%r140, %r139, %r138;
	st.shared.f64 	[%r140+8], %fd422;
	st.shared.u64 	[%r140+16], %rd508;
$L__BB9_210:
	bar.sync 	0;
	setp.ne.s32 	%p125, %r16, 0;
	@%p125 bra 	$L__BB9_232;
	ld.shared.f64 	%fd306, [_ZN6thrust24THRUST_300001_SM_1000_NS8cuda_cub4core6detail5shmemE+24];
	ld.shared.u64 	%rd215, [_ZN6thrust24THRUST_300001_SM_1000_NS8cuda_cub4core6detail5shmemE+32];
	abs.f64 	%fd307, %fd422;
	abs.f64 	%fd308, %fd306;
	setp.lt.f64 	%p126, %fd307, %fd308;
	mov.f64 	%fd416, %fd306;
	mov.u64 	%rd502, %rd215;
	@%p126 bra 	$L__BB9_214;
	setp.lt.f64 	%p127, %fd308, %fd307;
	mov.f64 	%fd416, %fd422;
	mov.u64 	%rd502, %rd508;
	@%p127 bra 	$L__BB9_214;
	setp.lt.s64 	%p128, %rd508, %rd215;
	selp.f64 	%fd416, %fd422, %fd306, %p128;
	min.s64 	%rd502, %rd508, %rd215;
$L__BB9_214:
	ld.shared.f64 	%fd311, [_ZN6thrust24THRUST_300001_SM_1000_NS8cuda_cub4core6detail5shmemE+40];
	ld.shared.u64 	%rd218, [_ZN6thrust24THRUST_300001_SM_1000_NS8cuda_cub4core6detail5shmemE+48];
	abs.f64 	%fd312, %fd416;
	abs.f64 	%fd313, %fd311;
	setp.lt.f64 	%p129, %fd312, %fd313;
	mov.f64 	%fd417, %fd311;
	mov.u64 	%rd503, %rd218;
	@%p129 bra 	$L__BB9_217;
	setp.lt.f64 	%p130, %fd313, %fd312;
	mov.f64 	%fd417, %fd416;
	mov.u64 	%rd503, %rd502;
	@%p130 bra 	$L__BB9_217;
	setp.lt.s64 	%p131, %rd502, %rd218;
	selp.f64 	%fd417, %fd416, %fd311, %p131;
	min.s64 	%rd503, %rd502, %rd218;
$L__BB9_217:
	ld.shared.f64 	%fd316, [_ZN6thrust24THRUST_300001_SM_1000_NS8cuda_cub4core6detail5shmemE+56];
	ld.shared.u64 	%rd221, [_ZN6thrust24THRUST_300001_SM_1000_NS8cuda_cub4core6detail5shmemE+64];
	abs.f64 	%fd317, %fd417;
	abs.f64 	%fd318, %fd316;
	setp.lt.f64 	%p132, %fd317, %fd318;
	mov.f64 	%fd418, %fd316;
	mov.u64 	%rd504, %rd221;
	@%p132 bra 	$L__BB9_220;
	setp.lt.f64 	%p133, %fd318, %fd317;
	mov.f64 	%fd418, %fd417;
	mov.u64 	%rd504, %rd503;
	@%p133 bra 	$L__BB9_220;
	setp.lt.s64 	%p134, %rd503, %rd221;
	selp.f64 	%fd418, %fd417, %fd316, %p134;
	min.s64 	%rd504, %rd503, %rd221;
$L__BB9_220:
	ld.shared.f64 	%fd321, [_ZN6thrust24THRUST_300001_SM_1000_NS8cuda_cub4core6detail5shmemE+72];
	ld.shared.u64 	%rd224, [_ZN6thrust24THRUST_300001_SM_1000_NS8cuda_cub4core6detail5shmemE+80];
	abs.f64 	%fd322, %fd418;
	abs.f64 	%fd323, %fd321;
	setp.lt.f64 	%p135, %fd322, %fd323;
	mov.f64 	%fd419, %fd321;
	mov.u64 	%rd505, %rd224;
	@%p135 bra 	$L__BB9_223;
	setp.lt.f64 	%p136, %fd323, %fd322;
	mov.f64 	%fd419, %fd418;
	mov.u64 	%rd505, %rd504;
	@%p136 bra 	$L__BB9_223;
	setp.lt.s64 	%p137, %rd504, %rd224;
	selp.f64 	%fd419, %fd418, %fd321, %p137;
	min.s64 	%rd505, %rd504, %rd224;
$L__BB9_223:
	ld.shared.f64 	%fd326, [_ZN6thrust24THRUST_300001_SM_1000_NS8cuda_cub4core6detail5shmemE+88];
	ld.shared.u64 	%rd227, [_ZN6thrust24THRUST_300001_SM_1000_NS8cuda_cub4core6detail5shmemE+96];
	abs.f64 	%fd327, %fd419;
	abs.f64 	%fd328, %fd326;
	setp.lt.f64 	%p138, %fd327, %fd328;
	mov.f64 	%fd420, %fd326;
	mov.u64 	%rd506, %rd227;
	@%p138 bra 	$L__BB9_226;
	setp.lt.f64 	%p139, %fd328, %fd327;
	mov.f64 	%fd420, %fd419;
	mov.u64 	%rd506, %rd505;
	@%p139 bra 	$L__BB9_226;
	setp.lt.s64 	%p140, %rd505, %rd227;
	selp.f64 	%fd420, %fd419, %fd326, %p140;
	min.s64 	%rd506, %rd505, %rd227;
$L__BB9_226:
	ld.shared.f64 	%fd331, [_ZN6thrust24THRUST_300001_SM_1000_NS8cuda_cub4core6detail5shmemE+104];
	ld.shared.u64 	%rd230, [_ZN6thrust24THRUST_300001_SM_1000_NS8cuda_cub4core6detail5shmemE+112];
	abs.f64 	%fd332, %fd420;
	abs.f64 	%fd333, %fd331;
	setp.lt.f64 	%p141, %fd332, %fd333;
	mov.f64 	%fd421, %fd331;
	mov.u64 	%rd507, %rd230;
	@%p141 bra 	$L__BB9_229;
	setp.lt.f64 	%p142, %fd333, %fd332;
	mov.f64 	%fd421, %fd420;
	mov.u64 	%rd507, %rd506;
	@%p142 bra 	$L__BB9_229;
	setp.lt.s64 	%p143, %rd506, %rd230;
	selp.f64 	%fd421, %fd420, %fd331, %p143;
	min.s64 	%rd507, %rd506, %rd230;
$L__BB9_229:
	ld.shared.f64 	%fd336, [_ZN6thrust24THRUST_300001_SM_1000_NS8cuda_cub4core6detail5shmemE+120];
	ld.shared.u64 	%rd233, [_ZN6thrust24THRUST_300001_SM_1000_NS8cuda_cub4core6detail5shmemE+128];
	abs.f64 	%fd337, %fd421;
	abs.f64 	%fd338, %fd336;
	setp.lt.f64 	%p144, %fd337, %fd338;
	mov.u64 	%rd508, %rd233;
	mov.f64 	%fd422, %fd336;
	@%p144 bra 	$L__BB9_232;
	setp.lt.f64 	%p145, %fd338, %fd337;
	mov.u64 	%rd508, %rd507;
	mov.f64 	%fd422, %fd421;
	@%p145 bra 	$L__BB9_232;
	setp.lt.s64 	%p146, %rd507, %rd233;
	selp.f64 	%fd422, %fd421, %fd336, %p146;
	min.s64 	%rd508, %rd507, %rd233;
$L__BB9_232:
	mov.u32 	%r364, %tid.x;
	setp.ne.s32 	%p263, %r364, 0;
	@%p263 bra 	$L__BB9_234;
	ld.param.u64 	%rd421, [_ZN6thrust24THRUST_300001_SM_1000_NS8cuda_cub4core6detail13_kernel_agentINS1_8__reduce11ReduceAgentIPN4cuda3std3__45tupleIJdlEEESC_SB_lNS1_9__extrema9arg_max_fIdl13compare_valueEEEEJSC_SC_iSG_EEEvDpT0__param_1];
	cvta.to.global.u64 	%rd420, %rd421;
	st.global.f64 	[%rd420], %fd422;
	st.global.u64 	[%rd420+8], %rd508;
$L__BB9_234:
	ret;

}
	// .globl	_ZN3cub18CUB_300001_SM_10006detail11EmptyKernelIvEEvv
.visible .entry _ZN3cub18CUB_300001_SM_10006detail11EmptyKernelIvEEvv()
{


	ret;

}


// ===== COMPILED SASS (sm_100) =====

	.target	sm_100

	.elftype	@"ET_EXEC"


//--------------------- .note.nv.tkinfo           --------------------------
	.section	.note.nv.tkinfo,"",@"SHT_NOTE"
	.sectionflags	@"SHF_NOTE_NV_TKINFO"
	.tkinfo
        /*0018*/ 	.word	0x00000002
        /*0030*/ 	.string	""
        /*0030*/ 	.string	"ptxas"
        /*0030*/ 	.string	"Cuda compilation tools, release 13.0, V13.0.88"
        /*0030*/ 	.string	"Build cuda_13.0.r13.0/compiler.36424714_0"
        /*0030*/ 	.string	"-arch sm_100 -m 64 "



//--------------------- .note.nv.cuinfo           --------------------------
	.section	.note.nv.cuinfo,"",@"SHT_NOTE"
	.sectionflags	@"SHF_NOTE_NV_CUINFO"
        /*0018*/ 	.short	0x0002
        /*001a*/ 	.short	0x0064
        /*001c*/ 	.short	0x0082
	.zero		2


//--------------------- .nv.info                  --------------------------
	.section	.nv.info,"",@"SHT_CUDA_INFO"
	.align	4


	//----- nvinfo : EIATTR_REGCOUNT
	.align		4
        /*0000*/ 	.byte	0x04, 0x2f
        /*0002*/ 	.short	(.L_46 - .L_45)
	.align		4
.L_45:
        /*0004*/ 	.word	index@(_Z6kerneliiiPd)
        /*0008*/ 	.word	0x00000028


	//----- nvinfo : EIATTR_FRAME_SIZE
	.align		4
.L_46:
        /*000c*/ 	.byte	0x04, 0x11
        /*000e*/ 	.short	(.L_48 - .L_47)
	.align		4
.L_47:
        /*0010*/ 	.word	index@($__internal_1_$__cuda_sm20_div_rn_f64_full)
        /*0014*/ 	.word	0x00000000


	//----- nvinfo : EIATTR_FRAME_SIZE
	.align		4
.L_48:
        /*0018*/ 	.byte	0x04, 0x11
        /*001a*/ 	.short	(.L_50 - .L_49)
	.align		4
.L_49:
        /*001c*/ 	.word	index@(_Z6kerneliiiPd)
        /*0020*/ 	.word	0x00000000


	//----- nvinfo : EIATTR_REGCOUNT
	.align		4
.L_50:
        /*0024*/ 	.byte	0x04, 0x2f
        /*0026*/ 	.short	(.L_52 - .L_51)
	.align		4
.L_51:
        /*0028*/ 	.word	index@(_Z11final_movesiPd)
        /*002c*/ 	.word	0x00000022


	//----- nvinfo : EIATTR_FRAME_SIZE
	.align		4
.L_52:
        /*0030*/ 	.byte	0x04, 0x11
        /*0032*/ 	.short	(.L_54 - .L_53)
	.align		4
.L_53:
        /*0034*/ 	.word	index@($__internal_0_$__cuda_sm20_div_rn_f64_full)
        /*0038*/ 	.word	0x00000000


	//----- nvinfo : EIATTR_FRAME_SIZE
	.align		4
.L_54:
        /*003c*/ 	.byte	0x04, 0x11
        /*003e*/ 	.short	(.L_56 - .L_55)
	.align		4
.L_55:
        /*0040*/ 	.word	index@(_Z11final_movesiPd)
        /*0044*/ 	.word	0x00000000


	//----- nvinfo : EIATTR_REGCOUNT
	.align		4
.L_56:
        /*0048*/ 	.byte	0x04, 0x2f
        /*004a*/ 	.short	(.L_58 - .L_57)
	.align		4
.L_57:
        /*004c*/ 	.word	index@(_ZN6thrust24THRUST_300001_SM_1000_NS8cuda_cub4core6detail13_kernel_agentINS1_8__reduce11ReduceAgentINS0_12zip_iteratorIN4cuda3std3__45tupleIJNS0_10device_ptrIdEENS0_17counting_iteratorIlNS0_11use_defaultESF_SF_EEEEEEEPNSB_IJdlEEESJ_iNS1_9__extrema9arg_max_fIdl13compare_valueEEEEJSI_SK_iSO_EEEvDpT0_)
        /*0050*/ 	.word	0x00000020


	//----- nvinfo : EIATTR_FRAME_SIZE
	.align		4
.L_58:
        /*0054*/ 	.byte	0x04, 0x11
        /*0056*/ 	.short	(.L_60 - .L_59)
	.align		4
.L_59:
        /*0058*/ 	.word	index@(_ZN6thrust24THRUST_300001_SM_1000_NS8cuda_cub4core6detail13_kernel_agentINS1_8__reduce11ReduceAgentINS0_12zip_iteratorIN4cuda3std3__45tupleIJNS0_10device_ptrIdEENS0_17counting_iteratorIlNS0_11use_defaultESF_SF_EEEEEEEPNSB_IJdlEEESJ_iNS1_9__extrema9arg_max_fIdl13compare_valueEEEEJSI_SK_iSO_EEEvDpT0_)
        /*005c*/ 	.word	0x00000000


	//----- nvinfo : EIATTR_REGCOUNT
	.align		4
.L_60:
        /*0060*/ 	.byte	0x04, 0x2f
        /*0062*/ 	.short	(.L_62 - .L_61)
	.align		4
.L_61:
        /*0064*/ 	.word	index@(_ZN6thrust24THRUST_300001_SM_1000_NS8cuda_cub4core6detail13_kernel_agentINS1_8__reduce11ReduceAgentINS0_12zip_iteratorIN4cuda3std3__45tupleIJNS0_10device_ptrIdEENS0_17counting_iteratorIlNS0_11use_defaultESF_SF_EEEEEEEPNSB_IJdlEEESJ_iNS1_9__extrema9arg_max_fIdl13compare_valueEEEEJSI_SK_iN3cub18CUB_300001_SM_100013GridEvenShareIiEENSR_9GridQueueIjEESO_EEEvDpT0_)
        /*0068*/ 	.word	0x00000028


	//----- nvinfo : EIATTR_FRAME_SIZE
	.align		4
.L_62:
        /*006c*/ 	.byte	0x04, 0x11
        /*006e*/ 	.short	(.L_64 - .L_63)
	.align		4
.L_63:
        /*0070*/ 	.word	index@(_ZN6thrust24THRUST_300001_SM_1000_NS8cuda_cub4core6detail13_kernel_agentINS1_8__reduce11ReduceAgentINS0_12zip_iteratorIN4cuda3std3__45tupleIJNS0_10device_ptrIdEENS0_17counting_iteratorIlNS0_11use_defaultESF_SF_EEEEEEEPNSB_IJdlEEESJ_iNS1_9__extrema9arg_max_fIdl13compare_valueEEEEJSI_SK_iN3cub18CUB_300001_SM_100013GridEvenShareIiEENSR_9GridQueueIjEESO_EEEvDpT0_)
        /*0074*/ 	.word	0x00000000


	//----- nvinfo : EIATTR_REGCOUNT
	.align		4
.L_64:
        /*0078*/ 	.byte	0x04, 0x2f
        /*007a*/ 	.short	(.L_66 - .L_65)
	.align		4
.L_65:
        /*007c*/ 	.word	index@(_ZN6thrust24THRUST_300001_SM_1000_NS8cuda_cub4core6detail13_kernel_agentINS1_8__reduce10DrainAgentIiEEJN3cub18CUB_300001_SM_10009GridQueueIjEEiEEEvDpT0_)
        /*0080*/ 	.word	0x00000008


	//----- nvinfo : EIATTR_FRAME_SIZE
	.align		4
.L_66:
        /*0084*/ 	.byte	0x04, 0x11
        /*0086*/ 	.short	(.L_68 - .L_67)
	.align		4
.L_67:
        /*0088*/ 	.word	index@(_ZN6thrust24THRUST_300001_SM_1000_NS8cuda_cub4core6detail13_kernel_agentINS1_8__reduce10DrainAgentIiEEJN3cub18CUB_300001_SM_10009GridQueueIjEEiEEEvDpT0_)
        /*008c*/ 	.word	0x00000000


	//----- nvinfo : EIATTR_REGCOUNT
	.align		4
.L_68:
        /*0090*/ 	.byte	0x04, 0x2f
        /*0092*/ 	.short	(.L_70 - .L_69)
	.align		4
.L_69:
        /*0094*/ 	.word	index@(_ZN6thrust24THRUST_300001_SM_1000_NS8cuda_cub4core6detail13_kernel_agentINS1_8__reduce11ReduceAgentIPN4cuda3std3__45tupleIJdlEEESC_SB_iNS1_9__extrema9arg_max_fIdl13compare_valueEEEEJSC_SC_iSG_EEEvDpT0_)
        /*0098*/ 	.word	0x00000020


	//----- nvinfo : EIATTR_FRAME_SIZE
	.align		4
.L_70:
        /*009c*/ 	.byte	0x04, 0x11
        /*009e*/ 	.short	(.L_72 - .L_71)
	.align		4
.L_71:
        /*00a0*/ 	.word	index@(_ZN6thrust24THRUST_300001_SM_1000_NS8cuda_cub4core6detail13_kernel_agentINS1_8__reduce11ReduceAgentIPN4cuda3std3__45tupleIJdlEEESC_SB_iNS1_9__extrema9arg_max_fIdl13compare_valueEEEEJSC_SC_iSG_EEEvDpT0_)
        /*00a4*/ 	.word	0x00000000


	//----- nvinfo : EIATTR_REGCOUNT
	.align		4
.L_72:
        /*00a8*/ 	.byte	0x04, 0x2f
        /*00aa*/ 	.short	(.L_74 - .L_73)
	.align		4
.L_73:
        /*00ac*/ 	.word	index@(_ZN6thrust24THRUST_300001_SM_1000_NS8cuda_cub4core6detail13_kernel_agentINS1_8__reduce11ReduceAgentINS0_12zip_iteratorIN4cuda3std3__45tupleIJNS0_10device_ptrIdEENS0_17counting_iteratorIlNS0_11use_defaultESF_SF_EEEEEEEPNSB_IJdlEEESJ_lNS1_9__extrema9arg_max_fIdl13compare_valueEEEEJSI_SK_lSO_EEEvDpT0_)
        /*00b0*/ 	.word	0x00000020


	//----- nvinfo : EIATTR_FRAME_SIZE
	.align		4
.L_74:
        /*00b4*/ 	.byte	0x04, 0x11
        /*00b6*/ 	.short	(.L_76 - .L_75)
	.align		4
.L_75:
        /*00b8*/ 	.word	index@(_ZN6thrust24THRUST_300001_SM_1000_NS8cuda_cub4core6detail13_kernel_agentINS1_8__reduce11ReduceAgentINS0_12zip_iteratorIN4cuda3std3__45tupleIJNS0_10device_ptrIdEENS0_17counting_iteratorIlNS0_11use_defaultESF_SF_EEEEEEEPNSB_IJdlEEESJ_lNS1_9__extrema9arg_max_fIdl13compare_valueEEEEJSI_SK_lSO_EEEvDpT0_)
        /*00bc*/ 	.word	0x00000000


	//----- nvinfo : EIATTR_REGCOUNT
	.align		4
.L_76:
        /*00c0*/ 	.byte	0x04, 0x2f
        /*00c2*/ 	.short	(.L_78 - .L_77)
	.align		4
.L_77:
        /*00c4*/ 	.word	index@(_ZN6thrust24THRUST_300001_SM_1000_NS8cuda_cub4core6detail13_kernel_agentINS1_8__reduce11ReduceAgentINS0_12zip_iteratorIN4cuda3std3__45tupleIJNS0_10device_ptrIdEENS0_17counting_iteratorIlNS0_11use_defaultESF_SF_EEEEEEEPNSB_IJdlEEESJ_lNS1_9__extrema9arg_max_fIdl13compare_valueEEEEJSI_SK_lN3cub18CUB_300001_SM_100013GridEvenShareIlEENSR_9GridQueueIyEESO_EEEvDpT0_)
        /*00c8*/ 	.word	0x00000020


	//----- nvinfo : EIATTR_FRAME_SIZE
	.align		4
.L_78:
        /*00cc*/ 	.byte	0x04, 0x11
        /*00ce*/ 	.short	(.L_80 - .L_79)
	.align		4
.L_79:
        /*00d0*/ 	.word	index@(_ZN6thrust24THRUST_300001_SM_1000_NS8cuda_cub4core6detail13_kernel_agentINS1_8__reduce11ReduceAgentINS0_12zip_iteratorIN4cuda3std3__45tupleIJNS0_10device_ptrIdEENS0_17counting_iteratorIlNS0_11use_defaultESF_SF_EEEEEEEPNSB_IJdlEEESJ_lNS1_9__extrema9arg_max_fIdl13compare_valueEEEEJSI_SK_lN3cub18CUB_300001_SM_100013GridEvenShareIlEENSR_9GridQueueIyEESO_EEEvDpT0_)
        /*00d4*/ 	.word	0x00000000


	//----- nvinfo : EIATTR_REGCOUNT
	.align		4
.L_80:
        /*00d8*/ 	.byte	0x04, 0x2f
        /*00da*/ 	.short	(.L_82 - .L_81)
	.align		4
.L_81:
        /*00dc*/ 	.word	index@(_ZN6thrust24THRUST_300001_SM_1000_NS8cuda_cub4core6detail13_kernel_agentINS1_8__reduce10DrainAgentIlEEJN3cub18CUB_300001_SM_10009GridQueueIyEElEEEvDpT0_)
        /*00e0*/ 	.word	0x00000008


	//----- nvinfo : EIATTR_FRAME_SIZE
	.align		4
.L_82:
        /*00e4*/ 	.byte	0x04, 0x11
        /*00e6*/ 	.short	(.L_84 - .L_83)
	.align		4
.L_83:
        /*00e8*/ 	.word	index@(_ZN6thrust24THRUST_300001_SM_1000_NS8cuda_cub4core6detail13_kernel_agentINS1_8__reduce10DrainAgentIlEEJN3cub18CUB_300001_SM_10009GridQueueIyEElEEEvDpT0_)
        /*00ec*/ 	.word	0x00000000


	//----- nvinfo : EIATTR_REGCOUNT
	.align		4
.L_84:
        /*00f0*/ 	.byte	0x04, 0x2f
        /*00f2*/ 	.short	(.L_86 - .L_85)
	.align		4
.L_85:
        /*00f4*/ 	.word	index@(_ZN6thrust24THRUST_300001_SM_1000_NS8cuda_cub4core6detail13_kernel_agentINS1_8__reduce11ReduceAgentIPN4cuda3std3__45tupleIJdlEEESC_SB_lNS1_9__extrema9arg_max_fIdl13compare_valueEEEEJSC_SC_iSG_EEEvDpT0_)
        /*00f8*/ 	.word	0x00000020


	//----- nvinfo : EIATTR_FRAME_SIZE
	.align		4
.L_86:
        /*00fc*/ 	.byte	0x04, 0x11
        /*00fe*/ 	.short	(.L_88 - .L_87)
	.align		4
.L_87:
        /*0100*/ 	.word	index@(_ZN6thrust24THRUST_300001_SM_1000_NS8cuda_cub4core6detail13_kernel_agentINS1_8__reduce11ReduceAgentIPN4cuda3std3__45tupleIJdlEEESC_SB_lNS1_9__extrema9arg_max_fIdl13compare_valueEEEEJSC_SC_iSG_EEEvDpT0_)
        /*0104*/ 	.word	0x00000000


	//----- nvinfo : EIATTR_REGCOUNT
	.align		4
.L_88:
        /*0108*/ 	.byte	0x04, 0x2f
        /*010a*/ 	.short	(.L_90 - .L_89)
	.align		4
.L_89:
        /*010c*/ 	.word	index@(_ZN3cub18CUB_300001_SM_10006detail11EmptyKernelIvEEvv)
        /*0110*/ 	.word	0x00000004


	//----- nvinfo : EIATTR_FRAME_SIZE
	.align		4
.L_90:
        /*0114*/ 	.byte	0x04, 0x11
        /*0116*/ 	.short	(.L_92 - .L_91)
	.align		4
.L_91:
        /*0118*/ 	.word	index@(_ZN3cub18CUB_300001_SM_10006detail11EmptyKernelIvEEvv)
        /*011c*/ 	.word	0x00000000


	//----- nvinfo : EIATTR_MIN_STACK_SIZE
	.align		4
.L_92:
        /*0120*/ 	.byte	0x04, 0x12
        /*0122*/ 	.short	(.L_94 - .L_93)
	.align		4
.L_93:
        /*0124*/ 	.word	index@(_ZN3cub18CUB_300001_SM_10006detail11EmptyKernelIvEEvv)
        /*0128*/ 	.word	0x00000000


	//----- nvinfo : EIATTR_MIN_STACK_SIZE
	.align		4
.L_94:
        /*012c*/ 	.byte	0x04, 0x12
        /*012e*/ 	.short	(.L_96 - .L_95)
	.align		4
.L_95:
        /*0130*/ 	.word	index@(_ZN6thrust24THRUST_300001_SM_1000_NS8cuda_cub4core6detail13_kernel_agentINS1_8__reduce11ReduceAgentIPN4cuda3std3__45tupleIJdlEEESC_SB_lNS1_9__extrema9arg_max_fIdl13compare_valueEEEEJSC_SC_iSG_EEEvDpT0_)
        /*0134*/ 	.word	0x00000000


	//----- nvinfo : EIATTR_MIN_STACK_SIZE
	.align		4
.L_96:
        /*0138*/ 	.byte	0x04, 0x12
        /*013a*/ 	.short	(.L_98 - .L_97)
	.align		4
.L_97:
        /*013c*/ 	.word	index@(_ZN6thrust24THRUST_300001_SM_1000_NS8cuda_cub4core6detail13_kernel_agentINS1_8__reduce10DrainAgentIlEEJN3cub18CUB_300001_SM_10009GridQueueIyEElEEEvDpT0_)
        /*0140*/ 	.word	0x00000000


	//----- nvinfo : EIATTR_MIN_STACK_SIZE
	.align		4
.L_98:
        /*0144*/ 	.byte	0x04, 0x12
        /*0146*/ 	.short	(.L_100 - .L_99)
	.align		4
.L_99:
        /*0148*/ 	.word	index@(_ZN6thrust24THRUST_300001_SM_1000_NS8cuda_cub4core6detail13_kernel_agentINS1_8__reduce11ReduceAgentINS0_12zip_iteratorIN4cuda3std3__45tupleIJNS0_10device_ptrIdEENS0_17counting_iteratorIlNS0_11use_defaultESF_SF_EEEEEEEPNSB_IJdlEEESJ_lNS1_9__extrema9arg_max_fIdl13compare_valueEEEEJSI_SK_lN3cub18CUB_300001_SM_100013GridEvenShareIlEENSR_9GridQueueIyEESO_EEEvDpT0_)
        /*014c*/ 	.word	0x00000000


	//----- nvinfo : EIATTR_MIN_STACK_SIZE
	.align		4
.L_100:
        /*0150*/ 	.byte	0x04, 0x12
        /*0152*/ 	.short	(.L_102 - .L_101)
	.align		4
.L_101:
        /*0154*/ 	.word	index@(_ZN6thrust24THRUST_300001_SM_1000_NS8cuda_cub4core6detail13_kernel_agentINS1_8__reduce11ReduceAgentINS0_12zip_iteratorIN4cuda3std3__45tupleIJNS0_10device_ptrIdEENS0_17counting_iteratorIlNS0_11use_defaultESF_SF_EEEEEEEPNSB_IJdlEEESJ_lNS1_9__extrema9arg_max_fIdl13compare_valueEEEEJSI_SK_lSO_EEEvDpT0_)
        /*0158*/ 	.word	0x00000000


	//----- nvinfo : EIATTR_MIN_STACK_SIZE
	.align		4
.L_102:
        /*015c*/ 	.byte	0x04, 0x12
        /*015e*/ 	.short	(.L_104 - .L_103)
	.align		4
.L_103:
        /*0160*/ 	.word	index@(_ZN6thrust24THRUST_300001_SM_1000_NS8cuda_cub4core6detail13_kernel_agentINS1_8__reduce11ReduceAgentIPN4cuda3std3__45tupleIJdlEEESC_SB_iNS1_9__extrema9arg_max_fIdl13compare_valueEEEEJSC_SC_iSG_EEEvDpT0_)
        /*0164*/ 	.word	0x00000000


	//----- nvinfo : EIATTR_MIN_STACK_SIZE
	.align		4
.L_104:
        /*0168*/ 	.byte	0x04, 0x12
        /*016a*/ 	.short	(.L_106 - .L_105)
	.align		4
.L_105:
        /*016c*/ 	.word	index@(_ZN6thrust24THRUST_300001_SM_1000_NS8cuda_cub4core6detail13_kernel_agentINS1_8__reduce10DrainAgentIiEEJN3cub18CUB_300001_SM_10009GridQueueIjEEiEEEvDpT0_)
        /*0170*/ 	.word	0x00000000


	//----- nvinfo : EIATTR_MIN_STACK_SIZE
	.align		4
.L_106:
        /*0174*/ 	.byte	0x04, 0x12
        /*0176*/ 	.short	(.L_108 - .L_107)
	.align		4
.L_107:
        /*0178*/ 	.word	index@(_ZN6thrust24THRUST_300001_SM_1000_NS8cuda_cub4core6detail13_kernel_agentINS1_8__reduce11ReduceAgentINS0_12zip_iteratorIN4cuda3std3__45tupleIJNS0_10device_ptrIdEENS0_17counting_iteratorIlNS0_11use_defaultESF_SF_EEEEEEEPNSB_IJdlEEESJ_iNS1_9__extrema9arg_max_fIdl13compare_valueEEEEJSI_SK_iN3cub18CUB_300001_SM_100013GridEvenShareIiEENSR_9GridQueueIjEESO_EEEvDpT0_)
        /*017c*/ 	.word	0x00000000


	//----- nvinfo : EIATTR_MIN_STACK_SIZE
	.align		4
.L_108:
        /*0180*/ 	.byte	0x04, 0x12
        /*0182*/ 	.short	(.L_110 - .L_109)
	.align		4
.L_109:
        /*0184*/ 	.word	index@(_ZN6thrust24THRUST_300001_SM_1000_NS8cuda_cub4core6detail13_kernel_agentINS1_8__reduce11ReduceAgentINS0_12zip_iteratorIN4cuda3std3__45tupleIJNS0_10device_ptrIdEENS0_17counting_iteratorIlNS0_11use_defaultESF_SF_EEEEEEEPNSB_IJdlEEESJ_iNS1_9__extrema9arg_max_fIdl13compare_valueEEEEJSI_SK_iSO_EEEvDpT0_)
        /*0188*/ 	.word	0x00000000


	//----- nvinfo : EIATTR_MIN_STACK_SIZE
	.align		4
.L_110:
        /*018c*/ 	.byte	0x04, 0x12
        /*018e*/ 	.short	(.L_112 - .L_111)
	.align		4
.L_111:
        /*0190*/ 	.word	index@(_Z11final_movesiPd)
        /*0194*/ 	.word	0x00000000


	//----- nvinfo : EIATTR_MIN_STACK_SIZE
	.align		4
.L_112:
        /*0198*/ 	.byte	0x04, 0x12
        /*019a*/ 	.short	(.L_114 - .L_113)
	.align		4
.L_113:
        /*019c*/ 	.word	index@(_Z6kerneliiiPd)
        /*01a0*/ 	.word	0x00000000
.L_114:


//--------------------- .nv.compat                --------------------------
	.section	.nv.compat,"",@"SHT_CUDA_COMPAT_INFO"
	.align	4
        /*0000*/ 	.byte	0x02, 0x09, 0x00, 0x00, 0x02, 0x02, 0x01, 0x00, 0x02, 0x05, 0x05, 0x00, 0x03, 0x07, 0x01, 0x01
        /*0010*/ 	.byte	0x02, 0x03, 0x00, 0x00, 0x02, 0x06, 0x01, 0x00, 0x04, 0x0b, 0x08, 0x00, 0x01, 0x00, 0x00, 0x00
        /*0020*/ 	.byte	0x00, 0x00, 0x00, 0x00


//--------------------- .nv.info._ZN3cub18CUB_300001_SM_10006detail11EmptyKernelIvEEvv --------------------------
	.section	.nv.info._ZN3cub18CUB_300001_SM_10006detail11EmptyKernelIvEEvv,"",@"SHT_CUDA_INFO"
	.sectionflags	@""
	.align	4


	//----- nvinfo : EIATTR_CUDA_API_VERSION
	.align		4
        /*0000*/ 	.byte	0x04, 0x37
        /*0002*/ 	.short	(.L_116 - .L_115)
.L_115:
        /*0004*/ 	.word	0x00000082


	//----- nvinfo : EIATTR_SPARSE_MMA_MASK
	.align		4
.L_116:
        /*0008*/ 	.byte	0x03, 0x50
        /*000a*/ 	.short	0x0000


	//----- nvinfo : EIATTR_MAXREG_COUNT
	.align		4
        /*000c*/ 	.byte	0x03, 0x1b
        /*000e*/ 	.short	0x00ff


	//----- nvinfo : EIATTR_MERCURY_ISA_VERSION
	.align		4
        /*0010*/ 	.byte	0x03, 0x5f
        /*0012*/ 	.short	0x0101


	//----- nvinfo : EIATTR_VRC_CTA_INIT_COUNT
	.align		4
        /*0014*/ 	.byte	0x02, 0x4a
	.zero		1
	.zero		1


	//----- nvinfo : EIATTR_EXIT_INSTR_OFFSETS
	.align		4
        /*0018*/ 	.byte	0x04, 0x1c
        /*001a*/ 	.short	(.L_118 - .L_117)


	//   ....[0]....
.L_117:
        /*001c*/ 	.word	0x00000010


	//----- nvinfo : EIATTR_SW_WAR
	.align		4
.L_118:
        /*0020*/ 	.byte	0x04, 0x36
        /*0022*/ 	.short	(.L_120 - .L_119)
.L_119:
        /*0024*/ 	.word	0x00000008
.L_120:


//--------------------- .nv.info._ZN6thrust24THRUST_300001_SM_1000_NS8cuda_cub4core6detail13_kernel_agentINS1_8__reduce11ReduceAgentIPN4cuda3std3__45tupleIJdlEEESC_SB_lNS1_9__extrema9arg_max_fIdl13compare_valueEEEEJSC_SC_iSG_EEEvDpT0_ --------------------------
	.section	.nv.info._ZN6thrust24THRUST_300001_SM_1000_NS8cuda_cub4core6detail13_kernel_agentINS1_8__reduce11ReduceAgentIPN4cuda3std3__45tupleIJdlEEESC_SB_lNS1_9__extrema9arg_max_fIdl13compare_valueEEEEJSC_SC_iSG_EEEvDpT0_,"",@"SHT_CUDA_INFO"
	.sectionflags	@""
	.align	4


	//----- nvinfo : EIATTR_CUDA_API_VERSION
	.align		4
        /*0000*/ 	.byte	0x04, 0x37
        /*0002*/ 	.short	(.L_122 - .L_121)
.L_121:
        /*0004*/ 	.word	0x00000082


	//----- nvinfo : EIATTR_KPARAM_INFO
	.align		4
.L_122:
        /*0008*/ 	.byte	0x04, 0x17
        /*000a*/ 	.short	(.L_124 - .L_123)
.L_123:
        /*000c*/ 	.word	0x00000000
        /*0010*/ 	.short	0x0003
        /*0012*/ 	.short	0x0014
        /*0014*/ 	.byte	0x00, 0xf0, 0x05, 0x00


	//----- nvinfo : EIATTR_KPARAM_INFO
	.align		4
.L_124:
        /*0018*/ 	.byte	0x04, 0x17
        /*001a*/ 	.short	(.L_126 - .L_125)
.L_125:
        /*001c*/ 	.word	0x00000000
        /*0020*/ 	.short	0x0002
        /*0022*/ 	.short	0x0010
        /*0024*/ 	.byte	0x00, 0xf0, 0x11, 0x00


	//----- nvinfo : EIATTR_KPARAM_INFO
	.align		4
.L_126:
        /*0028*/ 	.byte	0x04, 0x17
        /*002a*/ 	.short	(.L_128 - .L_127)
.L_127:
        /*002c*/ 	.word	0x00000000
        /*0030*/ 	.short	0x0001
        /*0032*/ 	.short	0x0008
        /*0034*/ 	.byte	0x00, 0xf5, 0x21, 0x00


	//----- nvinfo : EIATTR_KPARAM_INFO
	.align		4
.L_128:
        /*0038*/ 	.byte	0x04, 0x17
        /*003a*/ 	.short	(.L_130 - .L_129)
.L_129:
        /*003c*/ 	.word	0x00000000
        /*0040*/ 	.short	0x0000
        /*0042*/ 	.short	0x0000
        /*0044*/ 	.byte	0x00, 0xf5, 0x21, 0x00


	//----- nvinfo : EIATTR_SPARSE_MMA_MASK
	.align		4
.L_130:
        /*0048*/ 	.byte	0x03, 0x50
        /*004a*/ 	.short	0x0000


	//----- nvinfo : EIATTR_MAXREG_COUNT
	.align		4
        /*004c*/ 	.byte	0x03, 0x1b
        /*004e*/ 	.short	0x00ff


	//----- nvinfo : EIATTR_NUM_BARRIERS
	.align		4
        /*0050*/ 	.byte	0x02, 0x4c
        /*0052*/ 	.byte	0x01
	.zero		1


	//----- nvinfo : EIATTR_MERCURY_ISA_VERSION
	.align		4
        /*0054*/ 	.byte	0x03, 0x5f
        /*0056*/ 	.short	0x0101


	//----- nvinfo : EIATTR_COOP_GROUP_MASK_REGIDS
	.align		4
        /*0058*/ 	.byte	0x04, 0x29
        /*005a*/ 	.short	(.L_132 - .L_131)


	//   ....[0]....
.L_131:
        /*005c*/ 	.word	0xffffffff


	//   ....[1]....
        /*0060*/ 	.word	0xffffffff


	//   ....[2]....
        /*0064*/ 	.word	0xffffffff


	//   ....[3]....
        /*0068*/ 	.word	0xffffffff


	//   ....[4]....
        /*006c*/ 	.word	0xffffffff


	//   ....[5]....
        /*0070*/ 	.word	0xffffffff


	//   ....[6]....
        /*0074*/ 	.word	0xffffffff


	//   ....[7]....
        /*0078*/ 	.word	0xffffffff


	//   ....[8]....
        /*007c*/ 	.word	0xffffffff


	//   ....[9]....
        /*0080*/ 	.word	0xffffffff


	//   ....[10]....
        /*0084*/ 	.word	0xffffffff


	//   ....[11]....
        /*0088*/ 	.word	0xffffffff


	//   ....[12]....
        /*008c*/ 	.word	0xffffffff


	//   ....[13]....
        /*0090*/ 	.word	0xffffffff


	//   ....[14]....
        /*0094*/ 	.word	0xffffffff


	//   ....[15]....
        /*0098*/ 	.word	0xffffffff


	//   ....[16]....
        /*009c*/ 	.word	0xffffffff


	//   ....[17]....
        /*00a0*/ 	.word	0xffffffff


	//   ....[18]....
        /*00a4*/ 	.word	0xffffffff


	//   ....[19]....
        /*00a8*/ 	.word	0xffffffff


	//   ....[20]....
        /*00ac*/ 	.word	0xffffffff


	//   ....[21]....
        /*00b0*/ 	.word	0xffffffff


	//   ....[22]....
        /*00b4*/ 	.word	0xffffffff


	//   ....[23]....
        /*00b8*/ 	.word	0xffffffff


	//   ....[24]....
        /*00bc*/ 	.word	0xffffffff


	//   ....[25]....
        /*00c0*/ 	.word	0xffffffff


	//   ....[26]....
        /*00c4*/ 	.word	0xffffffff


	//   ....[27]....
        /*00c8*/ 	.word	0xffffffff


	//   ....[28]....
        /*00cc*/ 	.word	0xffffffff


	//   ....[29]....
        /*00d0*/ 	.word	0xffffffff


	//   ....[30]....
        /*00d4*/ 	.word	0xffffffff


	//   ....[31]....
        /*00d8*/ 	.word	0xffffffff


	//   ....[32]....
        /*00dc*/ 	.word	0xffffffff


	//   ....[33]....
        /*00e0*/ 	.word	0xffffffff


	//   ....[34]....
        /*00e4*/ 	.word	0xffffffff


	//   ....[35]....
        /*00e8*/ 	.word	0xffffffff


	//   ....[36]....
        /*00ec*/ 	.word	0xffffffff


	//   ....[37]....
        /*00f0*/ 	.word	0xffffffff


	//   ....[38]....
        /*00f4*/ 	.word	0xffffffff


	//   ....[39]....
        /*00f8*/ 	.word	0xffffffff


	//   ....[40]....
        /*00fc*/ 	.word	0xffffffff


	//   ....[41]....
        /*0100*/ 	.word	0xffffffff


	//   ....[42]....
        /*0104*/ 	.word	0xffffffff


	//   ....[43]....
        /*0108*/ 	.word	0xffffffff


	//   ....[44]....
        /*010c*/ 	.word	0xffffffff


	//   ....[45]....
        /*0110*/ 	.word	0xffffffff


	//   ....[46]....
        /*0114*/ 	.word	0xffffffff


	//   ....[47]....
        /*0118*/ 	.word	0xffffffff


	//   ....[48]....
        /*011c*/ 	.word	0xffffffff


	//   ....[49]....
        /*0120*/ 	.word	0xffffffff


	//   ....[50]....
        /*0124*/ 	.word	0xffffffff


	//   ....[51]....
        /*0128*/ 	.word	0xffffffff


	//   ....[52]....
        /*012c*/ 	.word	0xffffffff


	//   ....[53]....
        /*0130*/ 	.word	0xffffffff


	//   ....[54]....
        /*0134*/ 	.word	0xffffffff


	//   ....[55]....
        /*0138*/ 	.word	0xffffffff


	//   ....[56]....
        /*013c*/ 	.word	0xffffffff


	//   ....[57]....
        /*0140*/ 	.word	0xffffffff


	//   ....[58]....
        /*0144*/ 	.word	0xffffffff


	//   ....[59]....
        /*0148*/ 	.word	0xffffffff


	//----- nvinfo : EIATTR_COOP_GROUP_INSTR_OFFSETS
	.align		4
.L_132:
        /*014c*/ 	.byte	0x04, 0x28
        /*014e*/ 	.short	(.L_134 - .L_133)


	//   ....[0]....
.L_133:
        /*0150*/ 	.word	0x00000b70


	//   ....[1]....
        /*0154*/ 	.word	0x00000ba0


	//   ....[2]....
        /*0158*/ 	.word	0x00000bc0


	//   ....[3]....
        /*015c*/ 	.word	0x00000bd0


	//   ....[4]....
        /*0160*/ 	.word	0x00000d60


	//   ....[5]....
        /*0164*/ 	.word	0x00000d90


	//   ....[6]....
        /*0168*/ 	.word	0x00000dc0


	//   ....[7]....
        /*016c*/ 	.word	0x00000de0


	//   ....[8]....
        /*0170*/ 	.word	0x00000f60


	//   ....[9]....
        /*0174*/ 	.word	0x00000f90


	//   ....[10]....
        /*0178*/ 	.word	0x00000fc0


	//   ....[11]....
        /*017c*/ 	.word	0x00000fe0


	//   ....[12]....
        /*0180*/ 	.word	0x00001160


	//   ....[13]....
        /*0184*/ 	.word	0x00001190


	//   ....[14]....
        /*0188*/ 	.word	0x000011c0


	//   ....[15]....
        /*018c*/ 	.word	0x000011e0


	//   ....[16]....
        /*0190*/ 	.word	0x00001360


	//   ....[17]....
        /*0194*/ 	.word	0x00001390


	//   ....[18]....
        /*0198*/ 	.word	0x000013c0


	//   ....[19]....
        /*019c*/ 	.word	0x000013e0


	//   ....[20]....
        /*01a0*/ 	.word	0x00002140


	//   ....[21]....
        /*01a4*/ 	.word	0x00002150


	//   ....[22]....
        /*01a8*/ 	.word	0x00002160


	//   ....[23]....
        /*01ac*/ 	.word	0x00002180


	//   ....[24]....
        /*01b0*/ 	.word	0x00002300


	//   ....[25]....
        /*01b4*/ 	.word	0x00002340


	//   ....[26]....
        /*01b8*/ 	.word	0x00002370


	//   ....[27]....
        /*01bc*/ 	.word	0x00002390


	//   ....[28]....
        /*01c0*/ 	.word	0x00002510


	//   ....[29]....
        /*01c4*/ 	.word	0x00002550


	//   ....[30]....
        /*01c8*/ 	.word	0x00002580


	//   ....[31]....
        /*01cc*/ 	.word	0x000025a0


	//   ....[32]....
        /*01d0*/ 	.word	0x00002720


	//   ....[33]....
        /*01d4*/ 	.word	0x00002760


	//   ....[34]....
        /*01d8*/ 	.word	0x00002790


	//   ....[35]....
        /*01dc*/ 	.word	0x000027b0


	//   ....[36]....
        /*01e0*/ 	.word	0x00002930


	//   ....[37]....
        /*01e4*/ 	.word	0x00002970


	//   ....[38]....
        /*01e8*/ 	.word	0x000029a0


	//   ....[39]....
        /*01ec*/ 	.word	0x000029c0


	//   ....[40]....
        /*01f0*/ 	.word	0x00005760


	//   ....[41]....
        /*01f4*/ 	.word	0x00005790


	//   ....[42]....
        /*01f8*/ 	.word	0x000057b0


	//   ....[43]....
        /*01fc*/ 	.word	0x000057c0


	//   ....[44]....
        /*0200*/ 	.word	0x00005950


	//   ....[45]....
        /*0204*/ 	.word	0x00005980


	//   ....[46]....
        /*0208*/ 	.word	0x000059b0


	//   ....[47]....
        /*020c*/ 	.word	0x000059d0


	//   ....[48]....
        /*0210*/ 	.word	0x00005b50


	//   ....[49]....
        /*0214*/ 	.word	0x00005b80


	//   ....[50]....
        /*0218*/ 	.word	0x00005bb0


	//   ....[51]....
        /*021c*/ 	.word	0x00005bd0


	//   ....[52]....
        /*0220*/ 	.word	0x00005d50


	//   ....[53]....
        /*0224*/ 	.word	0x00005d80


	//   ....[54]....
        /*0228*/ 	.word	0x00005db0


	//   ....[55]....
        /*022c*/ 	.word	0x00005dd0


	//   ....[56]....
        /*0230*/ 	.word	0x00005f50


	//   ....[57]....
        /*0234*/ 	.word	0x00005f80


	//   ....[58]....
        /*0238*/ 	.word	0x00005fb0


	//   ....[59]....
        /*023c*/ 	.word	0x00005fd0


	//----- nvinfo : EIATTR_VRC_CTA_INIT_COUNT
	.align		4
.L_134:
        /*0240*/ 	.byte	0x02, 0x4a
	.zero		1
	.zero		1


	//----- nvinfo : EIATTR_EXIT_INSTR_OFFSETS
	.align		4
        /*0244*/ 	.byte	0x04, 0x1c
        /*0246*/ 	.short	(.L_136 - .L_135)


	//   ....[0]....
.L_135:
        /*0248*/ 	.word	0x00000030


	//   ....[1]....
        /*024c*/ 	.word	0x00006c70


	//   ....[2]....
        /*0250*/ 	.word	0x00006cb0


	//----- nvinfo : EIATTR_MAX_THREADS
	.align		4
.L_136:
        /*0254*/ 	.byte	0x04, 0x05
        /*0256*/ 	.short	(.L_138 - .L_137)
.L_137:
        /*0258*/ 	.word	0x00000100
        /*025c*/ 	.word	0x00000001
        /*0260*/ 	.word	0x00000001


	//----- nvinfo : EIATTR_CRS_STACK_SIZE
	.align		4
.L_138:
        /*0264*/ 	.byte	0x04, 0x1e
        /*0266*/ 	.short	(.L_140 - .L_139)
.L_139:
        /*0268*/ 	.word	0x00000000


	//----- nvinfo : EIATTR_CBANK_PARAM_SIZE
	.align		4
.L_140:
        /*026c*/ 	.byte	0x03, 0x19
        /*026e*/ 	.short	0x0015


	//----- nvinfo : EIATTR_PARAM_CBANK
	.align		4
        /*0270*/ 	.byte	0x04, 0x0a
        /*0272*/ 	.short	(.L_142 - .L_141)
	.align		4
.L_141:
        /*0274*/ 	.word	index@(.nv.constant0._ZN6thrust24THRUST_300001_SM_1000_NS8cuda_cub4core6detail13_kernel_agentINS1_8__reduce11ReduceAgentIPN4cuda3std3__45tupleIJdlEEESC_SB_lNS1_9__extrema9arg_max_fIdl13compare_valueEEEEJSC_SC_iSG_EEEvDpT0_)
        /*0278*/ 	.short	0x0380
        /*027a*/ 	.short	0x0015


	//----- nvinfo : EIATTR_SW_WAR
	.align		4
.L_142:
        /*027c*/ 	.byte	0x04, 0x36
        /*027e*/ 	.short	(.L_144 - .L_143)
.L_143:
        /*0280*/ 	.word	0x00000008
.L_144:


//--------------------- .nv.info._ZN6thrust24THRUST_300001_SM_1000_NS8cuda_cub4core6detail13_kernel_agentINS1_8__reduce10DrainAgentIlEEJN3cub18CUB_300001_SM_10009GridQueueIyEElEEEvDpT0_ --------------------------
	.section	.nv.info._ZN6thrust24THRUST_300001_SM_1000_NS8cuda_cub4core6detail13_kernel_agentINS1_8__reduce10DrainAgentIlEEJN3cub18CUB_300001_SM_10009GridQueueIyEElEEEvDpT0_,"",@"SHT_CUDA_INFO"
	.sectionflags	@""
	.align	4


	//----- nvinfo : EIATTR_CUDA_API_VERSION
	.align		4
        /*0000*/ 	.byte	0x04, 0x37
        /*0002*/ 	.short	(.L_146 - .L_145)
.L_145:
        /*0004*/ 	.word	0x00000082


	//----- nvinfo : EIATTR_KPARAM_INFO
	.align		4
.L_146:
        /*0008*/ 	.byte	0x04, 0x17
        /*000a*/ 	.short	(.L_148 - .L_147)
.L_147:
        /*000c*/ 	.word	0x00000000
        /*0010*/ 	.short	0x0001
        /*0012*/ 	.short	0x0008
        /*0014*/ 	.byte	0x00, 0xf0, 0x21, 0x00


	//----- nvinfo : EIATTR_KPARAM_INFO
	.align		4
.L_148:
        /*0018*/ 	.byte	0x04, 0x17
        /*001a*/ 	.short	(.L_150 - .L_149)
.L_149:
        /*001c*/ 	.word	0x00000000
        /*0020*/ 	.short	0x0000
        /*0022*/ 	.short	0x0000
        /*0024*/ 	.byte	0x00, 0xf0, 0x21, 0x00


	//----- nvinfo : EIATTR_SPARSE_MMA_MASK
	.align		4
.L_150:
        /*0028*/ 	.byte	0x03, 0x50
        /*002a*/ 	.short	0x0000


	//----- nvinfo : EIATTR_MAXREG_COUNT
	.align		4
        /*002c*/ 	.byte	0x03, 0x1b
        /*002e*/ 	.short	0x00ff


	//----- nvinfo : EIATTR_MERCURY_ISA_VERSION
	.align		4
        /*0030*/ 	.byte	0x03, 0x5f
        /*0032*/ 	.short	0x0101


	//----- nvinfo : EIATTR_VRC_CTA_INIT_COUNT
	.align		4
        /*0034*/ 	.byte	0x02, 0x4a
	.zero		1
	.zero		1


	//----- nvinfo : EIATTR_EXIT_INSTR_OFFSETS
	.align		4
        /*0038*/ 	.byte	0x04, 0x1c
        /*003a*/ 	.short	(.L_152 - .L_151)


	//   ....[0]....
.L_151:
        /*003c*/ 	.word	0x00000060


	//----- nvinfo : EIATTR_MAX_THREADS
	.align		4
.L_152:
        /*0040*/ 	.byte	0x04, 0x05
        /*0042*/ 	.short	(.L_154 - .L_153)
.L_153:
        /*0044*/ 	.word	0x00000001
        /*0048*/ 	.word	0x00000001
        /*004c*/ 	.word	0x00000001


	//----- nvinfo : EIATTR_CBANK_PARAM_SIZE
	.align		4
.L_154:
        /*0050*/ 	.byte	0x03, 0x19
        /*0052*/ 	.short	0x0010


	//----- nvinfo : EIATTR_PARAM_CBANK
	.align		4
        /*0054*/ 	.byte	0x04, 0x0a
        /*0056*/ 	.short	(.L_156 - .L_155)
	.align		4
.L_155:
        /*0058*/ 	.word	index@(.nv.constant0._ZN6thrust24THRUST_300001_SM_1000_NS8cuda_cub4core6detail13_kernel_agentINS1_8__reduce10DrainAgentIlEEJN3cub18CUB_300001_SM_10009GridQueueIyEElEEEvDpT0_)
        /*005c*/ 	.short	0x0380
        /*005e*/ 	.short	0x0010


	//----- nvinfo : EIATTR_SW_WAR
	.align		4
.L_156:
        /*0060*/ 	.byte	0x04, 0x36
        /*0062*/ 	.short	(.L_158 - .L_157)
.L_157:
        /*0064*/ 	.word	0x00000008
.L_158:


//--------------------- .nv.info._ZN6thrust24THRUST_300001_SM_1000_NS8cuda_cub4core6detail13_kernel_agentINS1_8__reduce11ReduceAgentINS0_12zip_iteratorIN4cuda3std3__45tupleIJNS0_10device_ptrIdEENS0_17counting_iteratorIlNS0_11use_defaultESF_SF_EEEEEEEPNSB_IJdlEEESJ_lNS1_9__extrema9arg_max_fIdl13compare_valueEEEEJSI_SK_lN3cub18CUB_300001_SM_100013GridEvenShareIlEENSR_9GridQueueIyEESO_EEEvDpT0_ --------------------------
	.section	.nv.info._ZN6thrust24THRUST_300001_SM_1000_NS8cuda_cub4core6detail13_kernel_agentINS1_8__reduce11ReduceAgentINS0_12zip_iteratorIN4cuda3std3__45tupleIJNS0_10device_ptrIdEENS0_17counting_iteratorIlNS0_11use_defaultESF_SF_EEEEEEEPNSB_IJdlEEESJ_lNS1_9__extrema9arg_max_fIdl13compare_valueEEEEJSI_SK_lN3cub18CUB_300001_SM_100013GridEvenShareIlEENSR_9GridQueueIyEESO_EEEvDpT0_,"",@"SHT_CUDA_INFO"
	.sectionflags	@""
	.align	4


	//----- nvinfo : EIATTR_CUDA_API_VERSION
	.align		4
        /*0000*/ 	.byte	0x04, 0x37
        /*0002*/ 	.short	(.L_160 - .L_159)
.L_159:
        /*0004*/ 	.word	0x00000082


	//----- nvinfo : EIATTR_KPARAM_INFO
	.align		4
.L_160:
        /*0008*/ 	.byte	0x04, 0x17
        /*000a*/ 	.short	(.L_162 - .L_161)
.L_161:
        /*000c*/ 	.word	0x00000000
        /*0010*/ 	.short	0x0005
        /*0012*/ 	.short	0x0070
        /*0014*/ 	.byte	0x00, 0xf0, 0x05, 0x00


	//----- nvinfo : EIATTR_KPARAM_INFO
	.align		4
.L_162:
        /*0018*/ 	.byte	0x04, 0x17
        /*001a*/ 	.short	(.L_164 - .L_163)
.L_163:
        /*001c*/ 	.word	0x00000000
        /*0020*/ 	.short	0x0004
        /*0022*/ 	.short	0x0068
        /*0024*/ 	.byte	0x00, 0xf0, 0x21, 0x00


	//----- nvinfo : EIATTR_KPARAM_INFO
	.align		4
.L_164:
        /*0028*/ 	.byte	0x04, 0x17
        /*002a*/ 	.short	(.L_166 - .L_165)
.L_165:
        /*002c*/ 	.word	0x00000000
        /*0030*/ 	.short	0x0003
        /*0032*/ 	.short	0x0020
        /*0034*/ 	.byte	0x00, 0xf0, 0x21, 0x01


	//----- nvinfo : EIATTR_KPARAM_INFO
	.align		4
.L_166:
        /*0038*/ 	.byte	0x04, 0x17
        /*003a*/ 	.short	(.L_168 - .L_167)
.L_167:
        /*003c*/ 	.word	0x00000000
        /*0040*/ 	.short	0x0002
        /*0042*/ 	.short	0x0018
        /*0044*/ 	.byte	0x00, 0xf0, 0x21, 0x00


	//----- nvinfo : EIATTR_KPARAM_INFO
	.align		4
.L_168:
        /*0048*/ 	.byte	0x04, 0x17
        /*004a*/ 	.short	(.L_170 - .L_169)
.L_169:
        /*004c*/ 	.word	0x00000000
        /*0050*/ 	.short	0x0001
        /*0052*/ 	.short	0x0010
        /*0054*/ 	.byte	0x00, 0xf5, 0x21, 0x00


	//----- nvinfo : EIATTR_KPARAM_INFO
	.align		4
.L_170:
        /*0058*/ 	.byte	0x04, 0x17
        /*005a*/ 	.short	(.L_172 - .L_171)
.L_171:
        /*005c*/ 	.word	0x00000000
        /*0060*/ 	.short	0x0000
        /*0062*/ 	.short	0x0000
        /*0064*/ 	.byte	0x00, 0xf0, 0x41, 0x00


	//----- nvinfo : EIATTR_SPARSE_MMA_MASK
	.align		4
.L_172:
        /*0068*/ 	.byte	0x03, 0x50
        /*006a*/ 	.short	0x0000


	//----- nvinfo : EIATTR_MAXREG_COUNT
	.align		4
        /*006c*/ 	.byte	0x03, 0x1b
        /*006e*/ 	.short	0x00ff


	//----- nvinfo : EIATTR_NUM_BARRIERS
	.align		4
        /*0070*/ 	.byte	0x02, 0x4c
        /*0072*/ 	.byte	0x01
	.zero		1


	//----- nvinfo : EIATTR_MERCURY_ISA_VERSION
	.align		4
        /*0074*/ 	.byte	0x03, 0x5f
        /*0076*/ 	.short	0x0101


	//----- nvinfo : EIATTR_COOP_GROUP_MASK_REGIDS
	.align		4
        /*0078*/ 	.byte	0x04, 0x29
        /*007a*/ 	.short	(.L_174 - .L_173)


	//   ....[0]....
.L_173:
        /*007c*/ 	.word	0xffffffff


	//   ....[1]....
        /*0080*/ 	.word	0xffffffff


	//   ....[2]....
        /*0084*/ 	.word	0xffffffff


	//   ....[3]....
        /*0088*/ 	.word	0xffffffff


	//   ....[4]....
        /*008c*/ 	.word	0xffffffff


	//   ....[5]....
        /*0090*/ 	.word	0xffffffff


	//   ....[6]....
        /*0094*/ 	.word	0xffffffff


	//   ....[7]....
        /*0098*/ 	.word	0xffffffff


	//   ....[8]....
        /*009c*/ 	.word	0xffffffff


	//   ....[9]....
        /*00a0*/ 	.word	0xffffffff


	//   ....[10]....
        /*00a4*/ 	.word	0xffffffff


	//   ....[11]....
        /*00a8*/ 	.word	0xffffffff


	//   ....[12]....
        /*00ac*/ 	.word	0xffffffff


	//   ....[13]....
        /*00b0*/ 	.word	0xffffffff


	//   ....[14]....
        /*00b4*/ 	.word	0xffffffff


	//   ....[15]....
        /*00b8*/ 	.word	0xffffffff


	//   ....[16]....
        /*00bc*/ 	.word	0xffffffff


	//   ....[17]....
        /*00c0*/ 	.word	0xffffffff


	//   ....[18]....
        /*00c4*/ 	.word	0xffffffff


	//   ....[19]....
        /*00c8*/ 	.word	0xffffffff


	//   ....[20]....
        /*00cc*/ 	.word	0xffffffff


	//   ....[21]....
        /*00d0*/ 	.word	0xffffffff


	//   ....[22]....
        /*00d4*/ 	.word	0xffffffff


	//   ....[23]....
        /*00d8*/ 	.word	0xffffffff


	//   ....[24]....
        /*00dc*/ 	.word	0xffffffff


	//   ....[25]....
        /*00e0*/ 	.word	0xffffffff


	//   ....[26]....
        /*00e4*/ 	.word	0xffffffff


	//   ....[27]....
        /*00e8*/ 	.word	0xffffffff


	//   ....[28]....
        /*00ec*/ 	.word	0xffffffff


	//   ....[29]....
        /*00f0*/ 	.word	0xffffffff


	//   ....[30]....
        /*00f4*/ 	.word	0xffffffff


	//   ....[31]....
        /*00f8*/ 	.word	0xffffffff


	//   ....[32]....
        /*00fc*/ 	.word	0xffffffff


	//   ....[33]....
        /*0100*/ 	.word	0xffffffff


	//   ....[34]....
        /*0104*/ 	.word	0xffffffff


	//   ....[35]....
        /*0108*/ 	.word	0xffffffff


	//   ....[36]....
        /*010c*/ 	.word	0xffffffff


	//   ....[37]....
        /*0110*/ 	.word	0xffffffff


	//   ....[38]....
        /*0114*/ 	.word	0xffffffff


	//   ....[39]....
        /*0118*/ 	.word	0xffffffff


	//   ....[40]....
        /*011c*/ 	.word	0xffffffff


	//   ....[41]....
        /*0120*/ 	.word	0xffffffff


	//   ....[42]....
        /*0124*/ 	.word	0xffffffff


	//   ....[43]....
        /*0128*/ 	.word	0xffffffff


	//   ....[44]....
        /*012c*/ 	.word	0xffffffff


	//   ....[45]....
        /*0130*/ 	.word	0xffffffff


	//   ....[46]....
        /*0134*/ 	.word	0xffffffff


	//   ....[47]....
        /*0138*/ 	.word	0xffffffff


	//   ....[48]....
        /*013c*/ 	.word	0xffffffff


	//   ....[49]....
        /*0140*/ 	.word	0xffffffff


	//   ....[50]....
        /*0144*/ 	.word	0xffffffff


	//   ....[51]....
        /*0148*/ 	.word	0xffffffff


	//   ....[52]....
        /*014c*/ 	.word	0xffffffff


	//   ....[53]....
        /*0150*/ 	.word	0xffffffff


	//   ....[54]....
        /*0154*/ 	.word	0xffffffff


	//   ....[55]....
        /*0158*/ 	.word	0xffffffff


	//   ....[56]....
        /*015c*/ 	.word	0xffffffff


	//   ....[57]....
        /*0160*/ 	.word	0xffffffff


	//   ....[58]....
        /*0164*/ 	.word	0xffffffff


	//   ....[59]....
        /*0168*/ 	.word	0xffffffff


	//----- nvinfo : EIATTR_COOP_GROUP_INSTR_OFFSETS
	.align		4
.L_174:
        /*016c*/ 	.byte	0x04, 0x28
        /*016e*/ 	.short	(.L_176 - .L_175)


	//   ....[0]....
.L_175:
        /*0170*/ 	.word	0x00000d70


	//   ....[1]....
        /*0174*/ 	.word	0x00000da0


	//   ....[2]....
        /*0178*/ 	.word	0x00000dc0


	//   ....[3]....
        /*017c*/ 	.word	0x00000dd0


	//   ....[4]....
        /*0180*/ 	.word	0x00000f60


	//   ....[5]....
        /*0184*/ 	.word	0x00000f90


	//   ....[6]....
        /*0188*/ 	.word	0x00000fc0


	//   ....[7]....
        /*018c*/ 	.word	0x00000fe0


	//   ....[8]....
        /*0190*/ 	.word	0x00001160


	//   ....[9]....
        /*0194*/ 	.word	0x00001190


	//   ....[10]....
        /*0198*/ 	.word	0x000011c0


	//   ....[11]....
        /*019c*/ 	.word	0x000011e0


	//   ....[12]....
        /*01a0*/ 	.word	0x00001360


	//   ....[13]....
        /*01a4*/ 	.word	0x00001390


	//   ....[14]....
        /*01a8*/ 	.word	0x000013c0


	//   ....[15]....
        /*01ac*/ 	.word	0x000013e0


	//   ....[16]....
        /*01b0*/ 	.word	0x00001560


	//   ....[17]....
        /*01b4*/ 	.word	0x00001590


	//   ....[18]....
        /*01b8*/ 	.word	0x000015c0


	//   ....[19]....
        /*01bc*/ 	.word	0x000015e0


	//   ....[20]....
        /*01c0*/ 	.word	0x00002340


	//   ....[21]....
        /*01c4*/ 	.word	0x00002350


	//   ....[22]....
        /*01c8*/ 	.word	0x00002360


	//   ....[23]....
        /*01cc*/ 	.word	0x00002380


	//   ....[24]....
        /*01d0*/ 	.word	0x00002500


	//   ....[25]....
        /*01d4*/ 	.word	0x00002540


	//   ....[26]....
        /*01d8*/ 	.word	0x00002570


	//   ....[27]....
        /*01dc*/ 	.word	0x00002590


	//   ....[28]....
        /*01e0*/ 	.word	0x00002710


	//   ....[29]....
        /*01e4*/ 	.word	0x00002750


	//   ....[30]....
        /*01e8*/ 	.word	0x00002780


	//   ....[31]....
        /*01ec*/ 	.word	0x000027a0


	//   ....[32]....
        /*01f0*/ 	.word	0x00002920


	//   ....[33]....
        /*01f4*/ 	.word	0x00002960


	//   ....[34]....
        /*01f8*/ 	.word	0x00002990


	//   ....[35]....
        /*01fc*/ 	.word	0x000029b0


	//   ....[36]....
        /*0200*/ 	.word	0x00002b30


	//   ....[37]....
        /*0204*/ 	.word	0x00002b70


	//   ....[38]....
        /*0208*/ 	.word	0x00002ba0


	//   ....[39]....
        /*020c*/ 	.word	0x00002bc0


	//   ....[40]....
        /*0210*/ 	.word	0x000053c0


	//   ....[41]....
        /*0214*/ 	.word	0x000053f0


	//   ....[42]....
        /*0218*/ 	.word	0x00005410


	//   ....[43]....
        /*021c*/ 	.word	0x00005420


	//   ....[44]....
        /*0220*/ 	.word	0x000055b0


	//   ....[45]....
        /*0224*/ 	.word	0x000055e0


	//   ....[46]....
        /*0228*/ 	.word	0x00005610


	//   ....[47]....
        /*022c*/ 	.word	0x00005630


	//   ....[48]....
        /*0230*/ 	.word	0x000057b0


	//   ....[49]....
        /*0234*/ 	.word	0x000057e0


	//   ....[50]....
        /*0238*/ 	.word	0x00005810


	//   ....[51]....
        /*023c*/ 	.word	0x00005830


	//   ....[52]....
        /*0240*/ 	.word	0x000059b0


	//   ....[53]....
        /*0244*/ 	.word	0x000059e0


	//   ....[54]....
        /*0248*/ 	.word	0x00005a10


	//   ....[55]....
        /*024c*/ 	.word	0x00005a30


	//   ....[56]....
        /*0250*/ 	.word	0x00005bb0


	//   ....[57]....
        /*0254*/ 	.word	0x00005be0


	//   ....[58]....
        /*0258*/ 	.word	0x00005c10


	//   ....[59]....
        /*025c*/ 	.word	0x00005c30


	//----- nvinfo : EIATTR_VRC_CTA_INIT_COUNT
	.align		4
.L_176:
        /*0260*/ 	.byte	0x02, 0x4a
	.zero		1
	.zero		1


	//----- nvinfo : EIATTR_EXIT_INSTR_OFFSETS
	.align		4
        /*0264*/ 	.byte	0x04, 0x1c
        /*0266*/ 	.short	(.L_178 - .L_177)


	//   ....[0]....
.L_177:
        /*0268*/ 	.word	0x000068d0


	//   ....[1]....
        /*026c*/ 	.word	0x00006920


	//----- nvinfo : EIATTR_MAX_THREADS
	.align		4
.L_178:
        /*0270*/ 	.byte	0x04, 0x05
        /*0272*/ 	.short	(.L_180 - .L_179)
.L_179:
        /*0274*/ 	.word	0x00000100
        /*0278*/ 	.word	0x00000001
        /*027c*/ 	.word	0x00000001


	//----- nvinfo : EIATTR_CRS_STACK_SIZE
	.align		4
.L_180:
        /*0280*/ 	.byte	0x04, 0x1e
        /*0282*/ 	.short	(.L_182 - .L_181)
.L_181:
        /*0284*/ 	.word	0x00000000


	//----- nvinfo : EIATTR_CBANK_PARAM_SIZE
	.align		4
.L_182:
        /*0288*/ 	.byte	0x03, 0x19
        /*028a*/ 	.short	0x0071


	//----- nvinfo : EIATTR_PARAM_CBANK
	.align		4
        /*028c*/ 	.byte	0x04, 0x0a
        /*028e*/ 	.short	(.L_184 - .L_183)
	.align		4
.L_183:
        /*0290*/ 	.word	index@(.nv.constant0._ZN6thrust24THRUST_300001_SM_1000_NS8cuda_cub4core6detail13_kernel_agentINS1_8__reduce11ReduceAgentINS0_12zip_iteratorIN4cuda3std3__45tupleIJNS0_10device_ptrIdEENS0_17counting_iteratorIlNS0_11use_defaultESF_SF_EEEEEEEPNSB_IJdlEEESJ_lNS1_9__extrema9arg_max_fIdl13compare_valueEEEEJSI_SK_lN3cub18CUB_300001_SM_100013GridEvenShareIlEENSR_9GridQueueIyEESO_EEEvDpT0_)
        /*0294*/ 	.short	0x0380
        /*0296*/ 	.short	0x0071


	//----- nvinfo : EIATTR_SW_WAR
	.align		4
.L_184:
        /*0298*/ 	.byte	0x04, 0x36
        /*029a*/ 	.short	(.L_186 - .L_185)
.L_185:
        /*029c*/ 	.word	0x00000008
.L_186:


//--------------------- .nv.info._ZN6thrust24THRUST_300001_SM_1000_NS8cuda_cub4core6detail13_kernel_agentINS1_8__reduce11ReduceAgentINS0_12zip_iteratorIN4cuda3std3__45tupleIJNS0_10device_ptrIdEENS0_17counting_iteratorIlNS0_11use_defaultESF_SF_EEEEEEEPNSB_IJdlEEESJ_lNS1_9__extrema9arg_max_fIdl13compare_valueEEEEJSI_SK_lSO_EEEvDpT0_ --------------------------
	.section	.nv.info._ZN6thrust24THRUST_300001_SM_1000_NS8cuda_cub4core6detail13_kernel_agentINS1_8__reduce11ReduceAgentINS0_12zip_iteratorIN4cuda3std3__45tupleIJNS0_10device_ptrIdEENS0_17counting_iteratorIlNS0_11use_defaultESF_SF_EEEEEEEPNSB_IJdlEEESJ_lNS1_9__extrema9arg_max_fIdl13compare_valueEEEEJSI_SK_lSO_EEEvDpT0_,"",@"SHT_CUDA_INFO"
	.sectionflags	@""
	.align	4


	//----- nvinfo : EIATTR_CUDA_API_VERSION
	.align		4
        /*0000*/ 	.byte	0x04, 0x37
        /*0002*/ 	.short	(.L_188 - .L_187)
.L_187:
        /*0004*/ 	.word	0x00000082


	//----- nvinfo : EIATTR_KPARAM_INFO
	.align		4
.L_188:
        /*0008*/ 	.byte	0x04, 0x17
        /*000a*/ 	.short	(.L_190 - .L_189)
.L_189:
        /*000c*/ 	.word	0x00000000
        /*0010*/ 	.short	0x0003
        /*0012*/ 	.short	0x0020
        /*0014*/ 	.byte	0x00, 0xf0, 0x05, 0x00


	//----- nvinfo : EIATTR_KPARAM_INFO
	.align		4
.L_190:
        /*0018*/ 	.byte	0x04, 0x17
        /*001a*/ 	.short	(.L_192 - .L_191)
.L_191:
        /*001c*/ 	.word	0x00000000
        /*0020*/ 	.short	0x0002
        /*0022*/ 	.short	0x0018
        /*0024*/ 	.byte	0x00, 0xf0, 0x21, 0x00


	//----- nvinfo : EIATTR_KPARAM_INFO
	.align		4
.L_192:
        /*0028*/ 	.byte	0x04, 0x17
        /*002a*/ 	.short	(.L_194 - .L_193)
.L_193:
        /*002c*/ 	.word	0x00000000
        /*0030*/ 	.short	0x0001
        /*0032*/ 	.short	0x0010
        /*0034*/ 	.byte	0x00, 0xf5, 0x21, 0x00


	//----- nvinfo : EIATTR_KPARAM_INFO
	.align		4
.L_194:
        /*0038*/ 	.byte	0x04, 0x17
        /*003a*/ 	.short	(.L_196 - .L_195)
.L_195:
        /*003c*/ 	.word	0x00000000
        /*0040*/ 	.short	0x0000
        /*0042*/ 	.short	0x0000
        /*0044*/ 	.byte	0x00, 0xf0, 0x41, 0x00


	//----- nvinfo : EIATTR_SPARSE_MMA_MASK
	.align		4
.L_196:
        /*0048*/ 	.byte	0x03, 0x50
        /*004a*/ 	.short	0x0000


	//----- nvinfo : EIATTR_MAXREG_COUNT
	.align		4
        /*004c*/ 	.byte	0x03, 0x1b
        /*004e*/ 	.short	0x00ff


	//----- nvinfo : EIATTR_NUM_BARRIERS
	.align		4
        /*0050*/ 	.byte	0x02, 0x4c
        /*0052*/ 	.byte	0x01
	.zero		1


	//----- nvinfo : EIATTR_MERCURY_ISA_VERSION
	.align		4
        /*0054*/ 	.byte	0x03, 0x5f
        /*0056*/ 	.short	0x0101


	//----- nvinfo : EIATTR_COOP_GROUP_MASK_REGIDS
	.align		4
        /*0058*/ 	.byte	0x04, 0x29
        /*005a*/ 	.short	(.L_198 - .L_197)


	//   ....[0]....
.L_197:
        /*005c*/ 	.word	0xffffffff


	//   ....[1]....
        /*0060*/ 	.word	0xffffffff


	//   ....[2]....
        /*0064*/ 	.word	0xffffffff


	//   ....[3]....
        /*0068*/ 	.word	0xffffffff


	//   ....[4]....
        /*006c*/ 	.word	0xffffffff


	//   ....[5]....
        /*0070*/ 	.word	0xffffffff


	//   ....[6]....
        /*0074*/ 	.word	0xffffffff


	//   ....[7]....
        /*0078*/ 	.word	0xffffffff


	//   ....[8]....
        /*007c*/ 	.word	0xffffffff


	//   ....[9]....
        /*0080*/ 	.word	0xffffffff


	//   ....[10]....
        /*0084*/ 	.word	0xffffffff


	//   ....[11]....
        /*0088*/ 	.word	0xffffffff


	//   ....[12]....
        /*008c*/ 	.word	0xffffffff


	//   ....[13]....
        /*0090*/ 	.word	0xffffffff


	//   ....[14]....
        /*0094*/ 	.word	0xffffffff


	//   ....[15]....
        /*0098*/ 	.word	0xffffffff


	//   ....[16]....
        /*009c*/ 	.word	0xffffffff


	//   ....[17]....
        /*00a0*/ 	.word	0xffffffff


	//   ....[18]....
        /*00a4*/ 	.word	0xffffffff


	//   ....[19]....
        /*00a8*/ 	.word	0xffffffff


	//   ....[20]....
        /*00ac*/ 	.word	0xffffffff


	//   ....[21]....
        /*00b0*/ 	.word	0xffffffff


	//   ....[22]....
        /*00b4*/ 	.word	0xffffffff


	//   ....[23]....
        /*00b8*/ 	.word	0xffffffff


	//   ....[24]....
        /*00bc*/ 	.word	0xffffffff


	//   ....[25]....
        /*00c0*/ 	.word	0xffffffff


	//   ....[26]....
        /*00c4*/ 	.word	0xffffffff


	//   ....[27]....
        /*00c8*/ 	.word	0xffffffff


	//   ....[28]....
        /*00cc*/ 	.word	0xffffffff


	//   ....[29]....
        /*00d0*/ 	.word	0xffffffff


	//   ....[30]....
        /*00d4*/ 	.word	0xffffffff


	//   ....[31]....
        /*00d8*/ 	.word	0xffffffff


	//   ....[32]....
        /*00dc*/ 	.word	0xffffffff


	//   ....[33]....
        /*00e0*/ 	.word	0xffffffff


	//   ....[34]....
        /*00e4*/ 	.word	0xffffffff


	//   ....[35]....
        /*00e8*/ 	.word	0xffffffff


	//   ....[36]....
        /*00ec*/ 	.word	0xffffffff


	//   ....[37]....
        /*00f0*/ 	.word	0xffffffff


	//   ....[38]....
        /*00f4*/ 	.word	0xffffffff


	//   ....[39]....
        /*00f8*/ 	.word	0xffffffff


	//   ....[40]....
        /*00fc*/ 	.word	0xffffffff


	//   ....[41]....
        /*0100*/ 	.word	0xffffffff


	//   ....[42]....
        /*0104*/ 	.word	0xffffffff


	//   ....[43]....
        /*0108*/ 	.word	0xffffffff


	//   ....[44]....
        /*010c*/ 	.word	0xffffffff


	//   ....[45]....
        /*0110*/ 	.word	0xffffffff


	//   ....[46]....
        /*0114*/ 	.word	0xffffffff


	//   ....[47]....
        /*0118*/ 	.word	0xffffffff


	//   ....[48]....
        /*011c*/ 	.word	0xffffffff


	//   ....[49]....
        /*0120*/ 	.word	0xffffffff


	//   ....[50]....
        /*0124*/ 	.word	0xffffffff


	//   ....[51]....
        /*0128*/ 	.word	0xffffffff


	//   ....[52]....
        /*012c*/ 	.word	0xffffffff


	//   ....[53]....
        /*0130*/ 	.word	0xffffffff


	//   ....[54]....
        /*0134*/ 	.word	0xffffffff


	//   ....[55]....
        /*0138*/ 	.word	0xffffffff


	//   ....[56]....
        /*013c*/ 	.word	0xffffffff


	//   ....[57]....
        /*0140*/ 	.word	0xffffffff


	//   ....[58]....
        /*0144*/ 	.word	0xffffffff


	//   ....[59]....
        /*0148*/ 	.word	0xffffffff


	//----- nvinfo : EIATTR_COOP_GROUP_INSTR_OFFSETS
	.align		4
.L_198:
        /*014c*/ 	.byte	0x04, 0x28
        /*014e*/ 	.short	(.L_200 - .L_199)


	//   ....[0]....
.L_199:
        /*0150*/ 	.word	0x00000cb0


	//   ....[1]....
        /*0154*/ 	.word	0x00000ce0


	//   ....[2]....
        /*0158*/ 	.word	0x00000d00


	//   ....[3]....
        /*015c*/ 	.word	0x00000d10


	//   ....[4]....
        /*0160*/ 	.word	0x00000ea0


	//   ....[5]....
        /*0164*/ 	.word	0x00000ed0


	//   ....[6]....
        /*0168*/ 	.word	0x00000f00


	//   ....[7]....
        /*016c*/ 	.word	0x00000f20


	//   ....[8]....
        /*0170*/ 	.word	0x000010a0


	//   ....[9]....
        /*0174*/ 	.word	0x000010d0


	//   ....[10]....
        /*0178*/ 	.word	0x00001100


	//   ....[11]....
        /*017c*/ 	.word	0x00001120


	//   ....[12]....
        /*0180*/ 	.word	0x000012a0


	//   ....[13]....
        /*0184*/ 	.word	0x000012d0


	//   ....[14]....
        /*0188*/ 	.word	0x00001300


	//   ....[15]....
        /*018c*/ 	.word	0x00001320


	//   ....[16]....
        /*0190*/ 	.word	0x000014a0


	//   ....[17]....
        /*0194*/ 	.word	0x000014e0


	//   ....[18]....
        /*0198*/ 	.word	0x00001510


	//   ....[19]....
        /*019c*/ 	.word	0x00001520


	//   ....[20]....
        /*01a0*/ 	.word	0x00002280


	//   ....[21]....
        /*01a4*/ 	.word	0x00002290


	//   ....[22]....
        /*01a8*/ 	.word	0x000022a0


	//   ....[23]....
        /*01ac*/ 	.word	0x000022c0


	//   ....[24]....
        /*01b0*/ 	.word	0x00002440


	//   ....[25]....
        /*01b4*/ 	.word	0x00002480


	//   ....[26]....
        /*01b8*/ 	.word	0x000024b0


	//   ....[27]....
        /*01bc*/ 	.word	0x000024d0


	//   ....[28]....
        /*01c0*/ 	.word	0x00002650


	//   ....[29]....
        /*01c4*/ 	.word	0x00002690


	//   ....[30]....
        /*01c8*/ 	.word	0x000026c0


	//   ....[31]....
        /*01cc*/ 	.word	0x000026e0


	//   ....[32]....
        /*01d0*/ 	.word	0x00002860


	//   ....[33]....
        /*01d4*/ 	.word	0x000028a0


	//   ....[34]....
        /*01d8*/ 	.word	0x000028d0


	//   ....[35]....
        /*01dc*/ 	.word	0x000028f0


	//   ....[36]....
        /*01e0*/ 	.word	0x00002a70


	//   ....[37]....
        /*01e4*/ 	.word	0x00002ab0


	//   ....[38]....
        /*01e8*/ 	.word	0x00002ae0


	//   ....[39]....
        /*01ec*/ 	.word	0x00002b00


	//   ....[40]....
        /*01f0*/ 	.word	0x00004f40


	//   ....[41]....
        /*01f4*/ 	.word	0x00004f70


	//   ....[42]....
        /*01f8*/ 	.word	0x00004f90


	//   ....[43]....
        /*01fc*/ 	.word	0x00004fa0


	//   ....[44]....
        /*0200*/ 	.word	0x00005130


	//   ....[45]....
        /*0204*/ 	.word	0x00005160


	//   ....[46]....
        /*0208*/ 	.word	0x00005190


	//   ....[47]....
        /*020c*/ 	.word	0x000051b0


	//   ....[48]....
        /*0210*/ 	.word	0x00005330


	//   ....[49]....
        /*0214*/ 	.word	0x00005360


	//   ....[50]....
        /*0218*/ 	.word	0x00005390


	//   ....[51]....
        /*021c*/ 	.word	0x000053b0


	//   ....[52]....
        /*0220*/ 	.word	0x00005530


	//   ....[53]....
        /*0224*/ 	.word	0x00005560


	//   ....[54]....
        /*0228*/ 	.word	0x00005590


	//   ....[55]....
        /*022c*/ 	.word	0x000055b0


	//   ....[56]....
        /*0230*/ 	.word	0x00005730


	//   ....[57]....
        /*0234*/ 	.word	0x00005760


	//   ....[58]....
        /*0238*/ 	.word	0x00005790


	//   ....[59]....
        /*023c*/ 	.word	0x000057b0


	//----- nvinfo : EIATTR_VRC_CTA_INIT_COUNT
	.align		4
.L_200:
        /*0240*/ 	.byte	0x02, 0x4a
	.zero		1
	.zero		1


	//----- nvinfo : EIATTR_EXIT_INSTR_OFFSETS
	.align		4
        /*0244*/ 	.byte	0x04, 0x1c
        /*0246*/ 	.short	(.L_202 - .L_201)


	//   ....[0]....
.L_201:
        /*0248*/ 	.word	0x00000040


	//   ....[1]....
        /*024c*/ 	.word	0x00006450


	//   ....[2]....
        /*0250*/ 	.word	0x00006490


	//----- nvinfo : EIATTR_MAX_THREADS
	.align		4
.L_202:
        /*0254*/ 	.byte	0x04, 0x05
        /*0256*/ 	.short	(.L_204 - .L_203)
.L_203:
        /*0258*/ 	.word	0x00000100
        /*025c*/ 	.word	0x00000001
        /*0260*/ 	.word	0x00000001


	//----- nvinfo : EIATTR_CRS_STACK_SIZE
	.align		4
.L_204:
        /*0264*/ 	.byte	0x04, 0x1e
        /*0266*/ 	.short	(.L_206 - .L_205)
.L_205:
        /*0268*/ 	.word	0x00000000


	//----- nvinfo : EIATTR_CBANK_PARAM_SIZE
	.align		4
.L_206:
        /*026c*/ 	.byte	0x03, 0x19
        /*026e*/ 	.short	0x0021


	//----- nvinfo : EIATTR_PARAM_CBANK
	.align		4
        /*0270*/ 	.byte	0x04, 0x0a
        /*0272*/ 	.short	(.L_208 - .L_207)
	.align		4
.L_207:
        /*0274*/ 	.word	index@(.nv.constant0._ZN6thrust24THRUST_300001_SM_1000_NS8cuda_cub4core6detail13_kernel_agentINS1_8__reduce11ReduceAgentINS0_12zip_iteratorIN4cuda3std3__45tupleIJNS0_10device_ptrIdEENS0_17counting_iteratorIlNS0_11use_defaultESF_SF_EEEEEEEPNSB_IJdlEEESJ_lNS1_9__extrema9arg_max_fIdl13compare_valueEEEEJSI_SK_lSO_EEEvDpT0_)
        /*0278*/ 	.short	0x0380
        /*027a*/ 	.short	0x0021


	//----- nvinfo : EIATTR_SW_WAR
	.align		4
.L_208:
        /*027c*/ 	.byte	0x04, 0x36
        /*027e*/ 	.short	(.L_210 - .L_209)
.L_209:
        /*0280*/ 	.word	0x00000008
.L_210:


//--------------------- .nv.info._ZN6thrust24THRUST_300001_SM_1000_NS8cuda_cub4core6detail13_kernel_agentINS1_8__reduce11ReduceAgentIPN4cuda3std3__45tupleIJdlEEESC_SB_iNS1_9__extrema9arg_max_fIdl13compare_valueEEEEJSC_SC_iSG_EEEvDpT0_ --------------------------
	.section	.nv.info._ZN6thrust24THRUST_300001_SM_1000_NS8cuda_cub4core6detail13_kernel_agentINS1_8__reduce11ReduceAgentIPN4cuda3std3__45tupleIJdlEEESC_SB_iNS1_9__extrema9arg_max_fIdl13compare_valueEEEEJSC_SC_iSG_EEEvDpT0_,"",@"SHT_CUDA_INFO"
	.sectionflags	@""
	.align	4


	//----- nvinfo : EIATTR_CUDA_API_VERSION
	.align		4
        /*0000*/ 	.byte	0x04, 0x37
        /*0002*/ 	.short	(.L_212 - .L_211)
.L_211:
        /*0004*/ 	.word	0x00000082


	//----- nvinfo : EIATTR_KPARAM_INFO
	.align		4
.L_212:
        /*0008*/ 	.byte	0x04, 0x17
        /*000a*/ 	.short	(.L_214 - .L_213)
.L_213:
        /*000c*/ 	.word	0x00000000
        /*0010*/ 	.short	0x0003
        /*0012*/ 	.short	0x0014
        /*0014*/ 	.byte	0x00, 0xf0, 0x05, 0x00


	//----- nvinfo : EIATTR_KPARAM_INFO
	.align		4
.L_214:
        /*0018*/ 	.byte	0x04, 0x17
        /*001a*/ 	.short	(.L_216 - .L_215)
.L_215:
        /*001c*/ 	.word	0x00000000
        /*0020*/ 	.short	0x0002
        /*0022*/ 	.short	0x0010
        /*0024*/ 	.byte	0x00, 0xf0, 0x11, 0x00


	//----- nvinfo : EIATTR_KPARAM_INFO
	.align		4
.L_216:
        /*0028*/ 	.byte	0x04, 0x17
        /*002a*/ 	.short	(.L_218 - .L_217)
.L_217:
        /*002c*/ 	.word	0x00000000
        /*0030*/ 	.short	0x0001
        /*0032*/ 	.short	0x0008
        /*0034*/ 	.byte	0x00, 0xf5, 0x21, 0x00


	//----- nvinfo : EIATTR_KPARAM_INFO
	.align		4
.L_218:
        /*0038*/ 	.byte	0x04, 0x17
        /*003a*/ 	.short	(.L_220 - .L_219)
.L_219:
        /*003c*/ 	.word	0x00000000
        /*0040*/ 	.short	0x0000
        /*0042*/ 	.short	0x0000
        /*0044*/ 	.byte	0x00, 0xf5, 0x21, 0x00


	//----- nvinfo : EIATTR_SPARSE_MMA_MASK
	.align		4
.L_220:
        /*0048*/ 	.byte	0x03, 0x50
        /*004a*/ 	.short	0x0000


	//----- nvinfo : EIATTR_MAXREG_COUNT
	.align		4
        /*004c*/ 	.byte	0x03, 0x1b
        /*004e*/ 	.short	0x00ff


	//----- nvinfo : EIATTR_NUM_BARRIERS
	.align		4
        /*0050*/ 	.byte	0x02, 0x4c
        /*0052*/ 	.byte	0x01
	.zero		1


	//----- nvinfo : EIATTR_MERCURY_ISA_VERSION
	.align		4
        /*0054*/ 	.byte	0x03, 0x5f
        /*0056*/ 	.short	0x0101


	//----- nvinfo : EIATTR_COOP_GROUP_MASK_REGIDS
	.align		4
        /*0058*/ 	.byte	0x04, 0x29
        /*005a*/ 	.short	(.L_222 - .L_221)


	//   ....[0]....
.L_221:
        /*005c*/ 	.word	0xffffffff


	//   ....[1]....
        /*0060*/ 	.word	0xffffffff


	//   ....[2]....
        /*0064*/ 	.word	0xffffffff


	//   ....[3]....
        /*0068*/ 	.word	0xffffffff


	//   ....[4]....
        /*006c*/ 	.word	0xffffffff


	//   ....[5]....
        /*0070*/ 	.word	0xffffffff


	//   ....[6]....
        /*0074*/ 	.word	0xffffffff


	//   ....[7]....
        /*0078*/ 	.word	0xffffffff


	//   ....[8]....
        /*007c*/ 	.word	0xffffffff


	//   ....[9]....
        /*0080*/ 	.word	0xffffffff


	//   ....[10]....
        /*0084*/ 	.word	0xffffffff


	//   ....[11]....
        /*0088*/ 	.word	0xffffffff


	//   ....[12]....
        /*008c*/ 	.word	0xffffffff


	//   ....[13]....
        /*0090*/ 	.word	0xffffffff


	//   ....[14]....
        /*0094*/ 	.word	0xffffffff


	//   ....[15]....
        /*0098*/ 	.word	0xffffffff


	//   ....[16]....
        /*009c*/ 	.word	0xffffffff


	//   ....[17]....
        /*00a0*/ 	.word	0xffffffff


	//   ....[18]....
        /*00a4*/ 	.word	0xffffffff


	//   ....[19]....
        /*00a8*/ 	.word	0xffffffff


	//   ....[20]....
        /*00ac*/ 	.word	0xffffffff


	//   ....[21]....
        /*00b0*/ 	.word	0xffffffff


	//   ....[22]....
        /*00b4*/ 	.word	0xffffffff


	//   ....[23]....
        /*00b8*/ 	.word	0xffffffff


	//   ....[24]....
        /*00bc*/ 	.word	0xffffffff


	//   ....[25]....
        /*00c0*/ 	.word	0xffffffff


	//   ....[26]....
        /*00c4*/ 	.word	0xffffffff


	//   ....[27]....
        /*00c8*/ 	.word	0xffffffff


	//   ....[28]....
        /*00cc*/ 	.word	0xffffffff


	//   ....[29]....
        /*00d0*/ 	.word	0xffffffff


	//   ....[30]....
        /*00d4*/ 	.word	0xffffffff


	//   ....[31]....
        /*00d8*/ 	.word	0xffffffff


	//   ....[32]....
        /*00dc*/ 	.word	0xffffffff


	//   ....[33]....
        /*00e0*/ 	.word	0xffffffff


	//   ....[34]....
        /*00e4*/ 	.word	0xffffffff


	//   ....[35]....
        /*00e8*/ 	.word	0xffffffff


	//   ....[36]....
        /*00ec*/ 	.word	0xffffffff


	//   ....[37]....
        /*00f0*/ 	.word	0xffffffff


	//   ....[38]....
        /*00f4*/ 	.word	0xffffffff


	//   ....[39]....
        /*00f8*/ 	.word	0xffffffff


	//   ....[40]....
        /*00fc*/ 	.word	0xffffffff


	//   ....[41]....
        /*0100*/ 	.word	0xffffffff


	//   ....[42]....
        /*0104*/ 	.word	0xffffffff


	//   ....[43]....
        /*0108*/ 	.word	0xffffffff


	//   ....[44]....
        /*010c*/ 	.word	0xffffffff


	//   ....[45]....
        /*0110*/ 	.word	0xffffffff


	//   ....[46]....
        /*0114*/ 	.word	0xffffffff


	//   ....[47]....
        /*0118*/ 	.word	0xffffffff


	//   ....[48]....
        /*011c*/ 	.word	0xffffffff


	//   ....[49]....
        /*0120*/ 	.word	0xffffffff


	//   ....[50]....
        /*0124*/ 	.word	0xffffffff


	//   ....[51]....
        /*0128*/ 	.word	0xffffffff


	//   ....[52]....
        /*012c*/ 	.word	0xffffffff


	//   ....[53]....
        /*0130*/ 	.word	0xffffffff


	//   ....[54]....
        /*0134*/ 	.word	0xffffffff


	//   ....[55]....
        /*0138*/ 	.word	0xffffffff


	//   ....[56]....
        /*013c*/ 	.word	0xffffffff


	//   ....[57]....
        /*0140*/ 	.word	0xffffffff


	//   ....[58]....
        /*0144*/ 	.word	0xffffffff


	//   ....[59]....
        /*0148*/ 	.word	0xffffffff


	//----- nvinfo : EIATTR_COOP_GROUP_INSTR_OFFSETS
	.align		4
.L_222:
        /*014c*/ 	.byte	0x04, 0x28
        /*014e*/ 	.short	(.L_224 - .L_223)


	//   ....[0]....
.L_223:
        /*0150*/ 	.word	0x00000b70


	//   ....[1]....
        /*0154*/ 	.word	0x00000ba0


	//   ....[2]....
        /*0158*/ 	.word	0x00000bc0


	//   ....[3]....
        /*015c*/ 	.word	0x00000bd0


	//   ....[4]....
        /*0160*/ 	.word	0x00000d60


	//   ....[5]....
        /*0164*/ 	.word	0x00000d90


	//   ....[6]....
        /*0168*/ 	.word	0x00000dc0


	//   ....[7]....
        /*016c*/ 	.word	0x00000de0


	//   ....[8]....
        /*0170*/ 	.word	0x00000f60


	//   ....[9]....
        /*0174*/ 	.word	0x00000f90


	//   ....[10]....
        /*0178*/ 	.word	0x00000fc0


	//   ....[11]....
        /*017c*/ 	.word	0x00000fe0


	//   ....[12]....
        /*0180*/ 	.word	0x00001160


	//   ....[13]....
        /*0184*/ 	.word	0x00001190


	//   ....[14]....
        /*0188*/ 	.word	0x000011c0


	//   ....[15]....
        /*018c*/ 	.word	0x000011e0


	//   ....[16]....
        /*0190*/ 	.word	0x00001360


	//   ....[17]....
        /*0194*/ 	.word	0x000013a0


	//   ....[18]....
        /*0198*/ 	.word	0x000013d0


	//   ....[19]....
        /*019c*/ 	.word	0x000013e0


	//   ....[20]....
        /*01a0*/ 	.word	0x00002140


	//   ....[21]....
        /*01a4*/ 	.word	0x00002150


	//   ....[22]....
        /*01a8*/ 	.word	0x00002160


	//   ....[23]....
        /*01ac*/ 	.word	0x00002180


	//   ....[24]....
        /*01b0*/ 	.word	0x00002300


	//   ....[25]....
        /*01b4*/ 	.word	0x00002340


	//   ....[26]....
        /*01b8*/ 	.word	0x00002370


	//   ....[27]....
        /*01bc*/ 	.word	0x00002390


	//   ....[28]....
        /*01c0*/ 	.word	0x00002510


	//   ....[29]....
        /*01c4*/ 	.word	0x00002550


	//   ....[30]....
        /*01c8*/ 	.word	0x00002580


	//   ....[31]....
        /*01cc*/ 	.word	0x000025a0


	//   ....[32]....
        /*01d0*/ 	.word	0x00002720


	//   ....[33]....
        /*01d4*/ 	.word	0x00002760


	//   ....[34]....
        /*01d8*/ 	.word	0x00002790


	//   ....[35]....
        /*01dc*/ 	.word	0x000027b0


	//   ....[36]....
        /*01e0*/ 	.word	0x00002930


	//   ....[37]....
        /*01e4*/ 	.word	0x00002970


	//   ....[38]....
        /*01e8*/ 	.word	0x000029b0


	//   ....[39]....
        /*01ec*/ 	.word	0x000029c0


	//   ....[40]....
        /*01f0*/ 	.word	0x00004d80


	//   ....[41]....
        /*01f4*/ 	.word	0x00004db0


	//   ....[42]....
        /*01f8*/ 	.word	0x00004dd0


	//   ....[43]....
        /*01fc*/ 	.word	0x00004de0


	//   ....[44]....
        /*0200*/ 	.word	0x00004f70


	//   ....[45]....
        /*0204*/ 	.word	0x00004fa0


	//   ....[46]....
        /*0208*/ 	.word	0x00004fd0


	//   ....[47]....
        /*020c*/ 	.word	0x00004ff0


	//   ....[48]....
        /*0210*/ 	.word	0x00005170


	//   ....[49]....
        /*0214*/ 	.word	0x000051a0


	//   ....[50]....
        /*0218*/ 	.word	0x000051d0


	//   ....[51]....
        /*021c*/ 	.word	0x000051f0


	//   ....[52]....
        /*0220*/ 	.word	0x00005370


	//   ....[53]....
        /*0224*/ 	.word	0x000053a0


	//   ....[54]....
        /*0228*/ 	.word	0x000053d0


	//   ....[55]....
        /*022c*/ 	.word	0x000053f0


	//   ....[56]....
        /*0230*/ 	.word	0x00005570


	//   ....[57]....
        /*0234*/ 	.word	0x000055a0


	//   ....[58]....
        /*0238*/ 	.word	0x000055d0


	//   ....[59]....
        /*023c*/ 	.word	0x000055f0


	//----- nvinfo : EIATTR_VRC_CTA_INIT_COUNT
	.align		4
.L_224:
        /*0240*/ 	.byte	0x02, 0x4a
	.zero		1
	.zero		1


	//----- nvinfo : EIATTR_EXIT_INSTR_OFFSETS
	.align		4
        /*0244*/ 	.byte	0x04, 0x1c
        /*0246*/ 	.short	(.L_226 - .L_225)


	//   ....[0]....
.L_225:
        /*0248*/ 	.word	0x00000030


	//   ....[1]....
        /*024c*/ 	.word	0x00006290


	//   ....[2]....
        /*0250*/ 	.word	0x000062d0


	//----- nvinfo : EIATTR_MAX_THREADS
	.align		4
.L_226:
        /*0254*/ 	.byte	0x04, 0x05
        /*0256*/ 	.short	(.L_228 - .L_227)
.L_227:
        /*0258*/ 	.word	0x00000100
        /*025c*/ 	.word	0x00000001
        /*0260*/ 	.word	0x00000001


	//----- nvinfo : EIATTR_CRS_STACK_SIZE
	.align		4
.L_228:
        /*0264*/ 	.byte	0x04, 0x1e
        /*0266*/ 	.short	(.L_230 - .L_229)
.L_229:
        /*0268*/ 	.word	0x00000000


	//----- nvinfo : EIATTR_CBANK_PARAM_SIZE
	.align		4
.L_230:
        /*026c*/ 	.byte	0x03, 0x19
        /*026e*/ 	.short	0x0015


	//----- nvinfo : EIATTR_PARAM_CBANK
	.align		4
        /*0270*/ 	.byte	0x04, 0x0a
        /*0272*/ 	.short	(.L_232 - .L_231)
	.align		4
.L_231:
        /*0274*/ 	.word	index@(.nv.constant0._ZN6thrust24THRUST_300001_SM_1000_NS8cuda_cub4core6detail13_kernel_agentINS1_8__reduce11ReduceAgentIPN4cuda3std3__45tupleIJdlEEESC_SB_iNS1_9__extrema9arg_max_fIdl13compare_valueEEEEJSC_SC_iSG_EEEvDpT0_)
        /*0278*/ 	.short	0x0380
        /*027a*/ 	.short	0x0015


	//----- nvinfo : EIATTR_SW_WAR
	.align		4
.L_232:
        /*027c*/ 	.byte	0x04, 0x36
        /*027e*/ 	.short	(.L_234 - .L_233)
.L_233:
        /*0280*/ 	.word	0x00000008
.L_234:


//--------------------- .nv.info._ZN6thrust24THRUST_300001_SM_1000_NS8cuda_cub4core6detail13_kernel_agentINS1_8__reduce10DrainAgentIiEEJN3cub18CUB_300001_SM_10009GridQueueIjEEiEEEvDpT0_ --------------------------
	.section	.nv.info._ZN6thrust24THRUST_300001_SM_1000_NS8cuda_cub4core6detail13_kernel_agentINS1_8__reduce10DrainAgentIiEEJN3cub18CUB_300001_SM_10009GridQueueIjEEiEEEvDpT0_,"",@"SHT_CUDA_INFO"
	.sectionflags	@""
	.align	4


	//----- nvinfo : EIATTR_CUDA_API_VERSION
	.align		4
        /*0000*/ 	.byte	0x04, 0x37
        /*0002*/ 	.short	(.L_236 - .L_235)
.L_235:
        /*0004*/ 	.word	0x00000082


	//----- nvinfo : EIATTR_KPARAM_INFO
	.align		4
.L_236:
        /*0008*/ 	.byte	0x04, 0x17
        /*000a*/ 	.short	(.L_238 - .L_237)
.L_237:
        /*000c*/ 	.word	0x00000000
        /*0010*/ 	.short	0x0001
        /*0012*/ 	.short	0x0008
        /*0014*/ 	.byte	0x00, 0xf0, 0x11, 0x00


	//----- nvinfo : EIATTR_KPARAM_INFO
	.align		4
.L_238:
        /*0018*/ 	.byte	0x04, 0x17
        /*001a*/ 	.short	(.L_240 - .L_239)
.L_239:
        /*001c*/ 	.word	0x00000000
        /*0020*/ 	.short	0x0000
        /*0022*/ 	.short	0x0000
        /*0024*/ 	.byte	0x00, 0xf0, 0x21, 0x00


	//----- nvinfo : EIATTR_SPARSE_MMA_MASK
	.align		4
.L_240:
        /*0028*/ 	.byte	0x03, 0x50
        /*002a*/ 	.short	0x0000


	//----- nvinfo : EIATTR_MAXREG_COUNT
	.align		4
        /*002c*/ 	.byte	0x03, 0x1b
        /*002e*/ 	.short	0x00ff


	//----- nvinfo : EIATTR_MERCURY_ISA_VERSION
	.align		4
        /*0030*/ 	.byte	0x03, 0x5f
        /*0032*/ 	.short	0x0101


	//----- nvinfo : EIATTR_VRC_CTA_INIT_COUNT
	.align		4
        /*0034*/ 	.byte	0x02, 0x4a
	.zero		1
	.zero		1


	//----- nvinfo : EIATTR_EXIT_INSTR_OFFSETS
	.align		4
        /*0038*/ 	.byte	0x04, 0x1c
        /*003a*/ 	.short	(.L_242 - .L_241)


	//   ....[0]....
.L_241:
        /*003c*/ 	.word	0x00000060


	//----- nvinfo : EIATTR_MAX_THREADS
	.align		4
.L_242:
        /*0040*/ 	.byte	0x04, 0x05
        /*0042*/ 	.short	(.L_244 - .L_243)
.L_243:
        /*0044*/ 	.word	0x00000001
        /*0048*/ 	.word	0x00000001
        /*004c*/ 	.word	0x00000001


	//----- nvinfo : EIATTR_CBANK_PARAM_SIZE
	.align		4
.L_244:
        /*0050*/ 	.byte	0x03, 0x19
        /*0052*/ 	.short	0x000c


	//----- nvinfo : EIATTR_PARAM_CBANK
	.align		4
        /*0054*/ 	.byte	0x04, 0x0a
        /*0056*/ 	.short	(.L_246 - .L_245)
	.align		4
.L_245:
        /*0058*/ 	.word	index@(.nv.constant0._ZN6thrust24THRUST_300001_SM_1000_NS8cuda_cub4core6detail13_kernel_agentINS1_8__reduce10DrainAgentIiEEJN3cub18CUB_300001_SM_10009GridQueueIjEEiEEEvDpT0_)
        /*005c*/ 	.short	0x0380
        /*005e*/ 	.short	0x000c


	//----- nvinfo : EIATTR_SW_WAR
	.align		4
.L_246:
        /*0060*/ 	.byte	0x04, 0x36
        /*0062*/ 	.short	(.L_248 - .L_247)
.L_247:
        /*0064*/ 	.word	0x00000008
.L_248:


//--------------------- .nv.info._ZN6thrust24THRUST_300001_SM_1000_NS8cuda_cub4core6detail13_kernel_agentINS1_8__reduce11ReduceAgentINS0_12zip_iteratorIN4cuda3std3__45tupleIJNS0_10device_ptrIdEENS0_17counting_iteratorIlNS0_11use_defaultESF_SF_EEEEEEEPNSB_IJdlEEESJ_iNS1_9__extrema9arg_max_fIdl13compare_valueEEEEJSI_SK_iN3cub18CUB_300001_SM_100013GridEvenShareIiEENSR_9GridQueueIjEESO_EEEvDpT0_ --------------------------
	.section	.nv.info._ZN6thrust24THRUST_300001_SM_1000_NS8cuda_cub4core6detail13_kernel_agentINS1_8__reduce11ReduceAgentINS0_12zip_iteratorIN4cuda3std3__45tupleIJNS0_10device_ptrIdEENS0_17counting_iteratorIlNS0_11use_defaultESF_SF_EEEEEEEPNSB_IJdlEEESJ_iNS1_9__extrema9arg_max_fIdl13compare_valueEEEEJSI_SK_iN3cub18CUB_300001_SM_100013GridEvenShareIiEENSR_9GridQueueIjEESO_EEEvDpT0_,"",@"SHT_CUDA_INFO"
	.sectionflags	@""
	.align	4


	//----- nvinfo : EIATTR_CUDA_API_VERSION
	.align		4
        /*0000*/ 	.byte	0x04, 0x37
        /*0002*/ 	.short	(.L_250 - .L_249)
.L_249:
        /*0004*/ 	.word	0x00000082


	//----- nvinfo : EIATTR_KPARAM_INFO
	.align		4
.L_250:
        /*0008*/ 	.byte	0x04, 0x17
        /*000a*/ 	.short	(.L_252 - .L_251)
.L_251:
        /*000c*/ 	.word	0x00000000
        /*0010*/ 	.short	0x0005
        /*0012*/ 	.short	0x0050
        /*0014*/ 	.byte	0x00, 0xf0, 0x05, 0x00


	//----- nvinfo : EIATTR_KPARAM_INFO
	.align		4
.L_252:
        /*0018*/ 	.byte	0x04, 0x17
        /*001a*/ 	.short	(.L_254 - .L_253)
.L_253:
        /*001c*/ 	.word	0x00000000
        /*0020*/ 	.short	0x0004
        /*0022*/ 	.short	0x0048
        /*0024*/ 	.byte	0x00, 0xf0, 0x21, 0x00


	//----- nvinfo : EIATTR_KPARAM_INFO
	.align		4
.L_254:
        /*0028*/ 	.byte	0x04, 0x17
        /*002a*/ 	.short	(.L_256 - .L_255)
.L_255:
        /*002c*/ 	.word	0x00000000
        /*0030*/ 	.short	0x0003
        /*0032*/ 	.short	0x001c
        /*0034*/ 	.byte	0x00, 0xf0, 0xa1, 0x00


	//----- nvinfo : EIATTR_KPARAM_INFO
	.align		4
.L_256:
        /*0038*/ 	.byte	0x04, 0x17
        /*003a*/ 	.short	(.L_258 - .L_257)
.L_257:
        /*003c*/ 	.word	0x00000000
        /*0040*/ 	.short	0x0002
        /*0042*/ 	.short	0x0018
        /*0044*/ 	.byte	0x00, 0xf0, 0x11, 0x00


	//----- nvinfo : EIATTR_KPARAM_INFO
	.align		4
.L_258:
        /*0048*/ 	.byte	0x04, 0x17
        /*004a*/ 	.short	(.L_260 - .L_259)
.L_259:
        /*004c*/ 	.word	0x00000000
        /*0050*/ 	.short	0x0001
        /*0052*/ 	.short	0x0010
        /*0054*/ 	.byte	0x00, 0xf5, 0x21, 0x00


	//----- nvinfo : EIATTR_KPARAM_INFO
	.align		4
.L_260:
        /*0058*/ 	.byte	0x04, 0x17
        /*005a*/ 	.short	(.L_262 - .L_261)
.L_261:
        /*005c*/ 	.word	0x00000000
        /*0060*/ 	.short	0x0000
        /*0062*/ 	.short	0x0000
        /*0064*/ 	.byte	0x00, 0xf0, 0x41, 0x00


	//----- nvinfo : EIATTR_SPARSE_MMA_MASK
	.align		4
.L_262:
        /*0068*/ 	.byte	0x03, 0x50
        /*006a*/ 	.short	0x0000


	//----- nvinfo : EIATTR_MAXREG_COUNT
	.align		4
        /*006c*/ 	.byte	0x03, 0x1b
        /*006e*/ 	.short	0x00ff


	//----- nvinfo : EIATTR_NUM_BARRIERS
	.align		4
        /*0070*/ 	.byte	0x02, 0x4c
        /*0072*/ 	.byte	0x01
	.zero		1


	//----- nvinfo : EIATTR_MERCURY_ISA_VERSION
	.align		4
        /*0074*/ 	.byte	0x03, 0x5f
        /*0076*/ 	.short	0x0101


	//----- nvinfo : EIATTR_COOP_GROUP_MASK_REGIDS
	.align		4
        /*0078*/ 	.byte	0x04, 0x29
        /*007a*/ 	.short	(.L_264 - .L_263)


	//   ....[0]....
.L_263:
        /*007c*/ 	.word	0xffffffff


	//   ....[1]....
        /*0080*/ 	.word	0xffffffff


	//   ....[2]....
        /*0084*/ 	.word	0xffffffff


	//   ....[3]....
        /*0088*/ 	.word	0xffffffff


	//   ....[4]....
        /*008c*/ 	.word	0xffffffff


	//   ....[5]....
        /*0090*/ 	.word	0xffffffff


	//   ....[6]....
        /*0094*/ 	.word	0xffffffff


	//   ....[7]....
        /*0098*/ 	.word	0xffffffff


	//   ....[8]....
        /*009c*/ 	.word	0xffffffff


	//   ....[9]....
        /*00a0*/ 	.word	0xffffffff


	//   ....[10]....
        /*00a4*/ 	.word	0xffffffff


	//   ....[11]....
        /*00a8*/ 	.word	0xffffffff


	//   ....[12]....
        /*00ac*/ 	.word	0xffffffff


	//   ....[13]....
        /*00b0*/ 	.word	0xffffffff


	//   ....[14]....
        /*00b4*/ 	.word	0xffffffff


	//   ....[15]....
        /*00b8*/ 	.word	0xffffffff


	//   ....[16]....
        /*00bc*/ 	.word	0xffffffff


	//   ....[17]....
        /*00c0*/ 	.word	0xffffffff


	//   ....[18]....
        /*00c4*/ 	.word	0xffffffff


	//   ....[19]....
        /*00c8*/ 	.word	0xffffffff


	//   ....[20]....
        /*00cc*/ 	.word	0xffffffff


	//   ....[21]....
        /*00d0*/ 	.word	0xffffffff


	//   ....[22]....
        /*00d4*/ 	.word	0xffffffff


	//   ....[23]....
        /*00d8*/ 	.word	0xffffffff


	//   ....[24]....
        /*00dc*/ 	.word	0xffffffff


	//   ....[25]....
        /*00e0*/ 	.word	0xffffffff


	//   ....[26]....
        /*00e4*/ 	.word	0xffffffff


	//   ....[27]....
        /*00e8*/ 	.word	0xffffffff


	//   ....[28]....
        /*00ec*/ 	.word	0xffffffff


	//   ....[29]....
        /*00f0*/ 	.word	0xffffffff


	//   ....[30]....
        /*00f4*/ 	.word	0xffffffff


	//   ....[31]....
        /*00f8*/ 	.word	0xffffffff


	//   ....[32]....
        /*00fc*/ 	.word	0xffffffff


	//   ....[33]....
        /*0100*/ 	.word	0xffffffff


	//   ....[34]....
        /*0104*/ 	.word	0xffffffff


	//   ....[35]....
        /*0108*/ 	.word	0xffffffff


	//   ....[36]....
        /*010c*/ 	.word	0xffffffff


	//   ....[37]....
        /*0110*/ 	.word	0xffffffff


	//   ....[38]....
        /*0114*/ 	.word	0xffffffff


	//   ....[39]....
        /*0118*/ 	.word	0xffffffff


	//   ....[40]....
        /*011c*/ 	.word	0xffffffff


	//   ....[41]....
        /*0120*/ 	.word	0xffffffff


	//   ....[42]....
        /*0124*/ 	.word	0xffffffff


	//   ....[43]....
        /*0128*/ 	.word	0xffffffff


	//   ....[44]....
        /*012c*/ 	.word	0xffffffff


	//   ....[45]....
        /*0130*/ 	.word	0xffffffff


	//   ....[46]....
        /*0134*/ 	.word	0xffffffff


	//   ....[47]....
        /*0138*/ 	.word	0xffffffff


	//   ....[48]....
        /*013c*/ 	.word	0xffffffff


	//   ....[49]....
        /*0140*/ 	.word	0xffffffff


	//   ....[50]....
        /*0144*/ 	.word	0xffffffff


	//   ....[51]....
        /*0148*/ 	.word	0xffffffff


	//   ....[52]....
        /*014c*/ 	.word	0xffffffff


	//   ....[53]....
        /*0150*/ 	.word	0xffffffff


	//   ....[54]....
        /*0154*/ 	.word	0xffffffff


	//   ....[55]....
        /*0158*/ 	.word	0xffffffff


	//   ....[56]....
        /*015c*/ 	.word	0xffffffff


	//   ....[57]....
        /*0160*/ 	.word	0xffffffff


	//   ....[58]....
        /*0164*/ 	.word	0xffffffff


	//   ....[59]....
        /*0168*/ 	.word	0xffffffff


	//----- nvinfo : EIATTR_COOP_GROUP_INSTR_OFFSETS
	.align		4
.L_264:
        /*016c*/ 	.byte	0x04, 0x28
        /*016e*/ 	.short	(.L_266 - .L_265)


	//   ....[0]....
.L_265:
        /*0170*/ 	.word	0x00000cd0


	//   ....[1]....
        /*0174*/ 	.word	0x00000d00


	//   ....[2]....
        /*0178*/ 	.word	0x00000d20


	//   ....[3]....
        /*017c*/ 	.word	0x00000d30


	//   ....[4]....
        /*0180*/ 	.word	0x00000ec0


	//   ....[5]....
        /*0184*/ 	.word	0x00000ef0


	//   ....[6]....
        /*0188*/ 	.word	0x00000f20


	//   ....[7]....
        /*018c*/ 	.word	0x00000f40


	//   ....[8]....
        /*0190*/ 	.word	0x000010c0


	//   ....[9]....
        /*0194*/ 	.word	0x00001100


	//   ....[10]....
        /*0198*/ 	.word	0x00001130


	//   ....[11]....
        /*019c*/ 	.word	0x00001140


	//   ....[12]....
        /*01a0*/ 	.word	0x000012c0


	//   ....[13]....
        /*01a4*/ 	.word	0x000012f0


	//   ....[14]....
        /*01a8*/ 	.word	0x00001320


	//   ....[15]....
        /*01ac*/ 	.word	0x00001340


	//   ....[16]....
        /*01b0*/ 	.word	0x000014c0


	//   ....[17]....
        /*01b4*/ 	.word	0x000014f0


	//   ....[18]....
        /*01b8*/ 	.word	0x00001520


	//   ....[19]....
        /*01bc*/ 	.word	0x00001540


	//   ....[20]....
        /*01c0*/ 	.word	0x000022b0


	//   ....[21]....
        /*01c4*/ 	.word	0x000022c0


	//   ....[22]....
        /*01c8*/ 	.word	0x000022d0


	//   ....[23]....
        /*01cc*/ 	.word	0x000022f0


	//   ....[24]....
        /*01d0*/ 	.word	0x00002470


	//   ....[25]....
        /*01d4*/ 	.word	0x000024b0


	//   ....[26]....
        /*01d8*/ 	.word	0x000024e0


	//   ....[27]....
        /*01dc*/ 	.word	0x00002500


	//   ....[28]....
        /*01e0*/ 	.word	0x00002680


	//   ....[29]....
        /*01e4*/ 	.word	0x000026c0


	//   ....[30]....
        /*01e8*/ 	.word	0x000026f0


	//   ....[31]....
        /*01ec*/ 	.word	0x00002710


	//   ....[32]....
        /*01f0*/ 	.word	0x00002890


	//   ....[33]....
        /*01f4*/ 	.word	0x000028d0


	//   ....[34]....
        /*01f8*/ 	.word	0x00002900


	//   ....[35]....
        /*01fc*/ 	.word	0x00002920


	//   ....[36]....
        /*0200*/ 	.word	0x00002aa0


	//   ....[37]....
        /*0204*/ 	.word	0x00002ae0


	//   ....[38]....
        /*0208*/ 	.word	0x00002b10


	//   ....[39]....
        /*020c*/ 	.word	0x00002b30


	//   ....[40]....
        /*0210*/ 	.word	0x000051f0


	//   ....[41]....
        /*0214*/ 	.word	0x00005220


	//   ....[42]....
        /*0218*/ 	.word	0x00005240


	//   ....[43]....
        /*021c*/ 	.word	0x00005250


	//   ....[44]....
        /*0220*/ 	.word	0x000053e0


	//   ....[45]....
        /*0224*/ 	.word	0x00005410


	//   ....[46]....
        /*0228*/ 	.word	0x00005440


	//   ....[47]....
        /*022c*/ 	.word	0x00005460


	//   ....[48]....
        /*0230*/ 	.word	0x000055e0


	//   ....[49]....
        /*0234*/ 	.word	0x00005610


	//   ....[50]....
        /*0238*/ 	.word	0x00005640


	//   ....[51]....
        /*023c*/ 	.word	0x00005660


	//   ....[52]....
        /*0240*/ 	.word	0x000057e0


	//   ....[53]....
        /*0244*/ 	.word	0x00005810


	//   ....[54]....
        /*0248*/ 	.word	0x00005840


	//   ....[55]....
        /*024c*/ 	.word	0x00005860


	//   ....[56]....
        /*0250*/ 	.word	0x000059e0


	//   ....[57]....
        /*0254*/ 	.word	0x00005a10


	//   ....[58]....
        /*0258*/ 	.word	0x00005a40


	//   ....[59]....
        /*025c*/ 	.word	0x00005a60


	//----- nvinfo : EIATTR_VRC_CTA_INIT_COUNT
	.align		4
.L_266:
        /*0260*/ 	.byte	0x02, 0x4a
	.zero		1
	.zero		1


	//----- nvinfo : EIATTR_EXIT_INSTR_OFFSETS
	.align		4
        /*0264*/ 	.byte	0x04, 0x1c
        /*0266*/ 	.short	(.L_268 - .L_267)


	//   ....[0]....
.L_267:
        /*0268*/ 	.word	0x00006710


	//   ....[1]....
        /*026c*/ 	.word	0x00006770


	//----- nvinfo : EIATTR_MAX_THREADS
	.align		4
.L_268:
        /*0270*/ 	.byte	0x04, 0x05
        /*0272*/ 	.short	(.L_270 - .L_269)
.L_269:
        /*0274*/ 	.word	0x00000100
        /*0278*/ 	.word	0x00000001
        /*027c*/ 	.word	0x00000001


	//----- nvinfo : EIATTR_CRS_STACK_SIZE
	.align		4
.L_270:
        /*0280*/ 	.byte	0x04, 0x1e
        /*0282*/ 	.short	(.L_272 - .L_271)
.L_271:
        /*0284*/ 	.word	0x00000000


	//----- nvinfo : EIATTR_CBANK_PARAM_SIZE
	.align		4
.L_272:
        /*0288*/ 	.byte	0x03, 0x19
        /*028a*/ 	.short	0x0051


	//----- nvinfo : EIATTR_PARAM_CBANK
	.align		4
        /*028c*/ 	.byte	0x04, 0x0a
        /*028e*/ 	.short	(.L_274 - .L_273)
	.align		4
.L_273:
        /*0290*/ 	.word	index@(.nv.constant0._ZN6thrust24THRUST_300001_SM_1000_NS8cuda_cub4core6detail13_kernel_agentINS1_8__reduce11ReduceAgentINS0_12zip_iteratorIN4cuda3std3__45tupleIJNS0_10device_ptrIdEENS0_17counting_iteratorIlNS0_11use_defaultESF_SF_EEEEEEEPNSB_IJdlEEESJ_iNS1_9__extrema9arg_max_fIdl13compare_valueEEEEJSI_SK_iN3cub18CUB_300001_SM_100013GridEvenShareIiEENSR_9GridQueueIjEESO_EEEvDpT0_)
        /*0294*/ 	.short	0x0380
        /*0296*/ 	.short	0x0051


	//----- nvinfo : EIATTR_SW_WAR
	.align		4
.L_274:
        /*0298*/ 	.byte	0x04, 0x36
        /*029a*/ 	.short	(.L_276 - .L_275)
.L_275:
        /*029c*/ 	.word	0x00000008
.L_276:


//--------------------- .nv.info._ZN6thrust24THRUST_300001_SM_1000_NS8cuda_cub4core6detail13_kernel_agentINS1_8__reduce11ReduceAgentINS0_12zip_iteratorIN4cuda3std3__45tupleIJNS0_10device_ptrIdEENS0_17counting_iteratorIlNS0_11use_defaultESF_SF_EEEEEEEPNSB_IJdlEEESJ_iNS1_9__extrema9arg_max_fIdl13compare_valueEEEEJSI_SK_iSO_EEEvDpT0_ --------------------------
	.section	.nv.info._ZN6thrust24THRUST_300001_SM_1000_NS8cuda_cub4core6detail13_kernel_agentINS1_8__reduce11ReduceAgentINS0_12zip_iteratorIN4cuda3std3__45tupleIJNS0_10device_ptrIdEENS0_17counting_iteratorIlNS0_11use_defaultESF_SF_EEEEEEEPNSB_IJdlEEESJ_iNS1_9__extrema9arg_max_fIdl13compare_valueEEEEJSI_SK_iSO_EEEvDpT0_,"",@"SHT_CUDA_INFO"
	.sectionflags	@""
	.align	4


	//----- nvinfo : EIATTR_CUDA_API_VERSION
	.align		4
        /*0000*/ 	.byte	0x04, 0x37
        /*0002*/ 	.short	(.L_278 - .L_277)
.L_277:
        /*0004*/ 	.word	0x00000082


	//----- nvinfo : EIATTR_KPARAM_INFO
	.align		4
.L_278:
        /*0008*/ 	.byte	0x04, 0x17
        /*000a*/ 	.short	(.L_280 - .L_279)
.L_279:
        /*000c*/ 	.word	0x00000000
        /*0010*/ 	.short	0x0003
        /*0012*/ 	.short	0x001c
        /*0014*/ 	.byte	0x00, 0xf0, 0x05, 0x00


	//----- nvinfo : EIATTR_KPARAM_INFO
	.align		4
.L_280:
        /*0018*/ 	.byte	0x04, 0x17
        /*001a*/ 	.short	(.L_282 - .L_281)
.L_281:
        /*001c*/ 	.word	0x00000000
        /*0020*/ 	.short	0x0002
        /*0022*/ 	.short	0x0018
        /*0024*/ 	.byte	0x00, 0xf0, 0x11, 0x00


	//----- nvinfo : EIATTR_KPARAM_INFO
	.align		4
.L_282:
        /*0028*/ 	.byte	0x04, 0x17
        /*002a*/ 	.short	(.L_284 - .L_283)
.L_283:
        /*002c*/ 	.word	0x00000000
        /*0030*/ 	.short	0x0001
        /*0032*/ 	.short	0x0010
        /*0034*/ 	.byte	0x00, 0xf5, 0x21, 0x00


	//----- nvinfo : EIATTR_KPARAM_INFO
	.align		4
.L_284:
        /*0038*/ 	.byte	0x04, 0x17
        /*003a*/ 	.short	(.L_286 - .L_285)
.L_285:
        /*003c*/ 	.word	0x00000000
        /*0040*/ 	.short	0x0000
        /*0042*/ 	.short	0x0000
        /*0044*/ 	.byte	0x00, 0xf0, 0x41, 0x00


	//----- nvinfo : EIATTR_SPARSE_MMA_MASK
	.align		4
.L_286:
        /*0048*/ 	.byte	0x03, 0x50
        /*004a*/ 	.short	0x0000


	//----- nvinfo : EIATTR_MAXREG_COUNT
	.align		4
        /*004c*/ 	.byte	0x03, 0x1b
        /*004e*/ 	.short	0x00ff


	//----- nvinfo : EIATTR_NUM_BARRIERS
	.align		4
        /*0050*/ 	.byte	0x02, 0x4c
        /*0052*/ 	.byte	0x01
	.zero		1


	//----- nvinfo : EIATTR_MERCURY_ISA_VERSION
	.align		4
        /*0054*/ 	.byte	0x03, 0x5f
        /*0056*/ 	.short	0x0101


	//----- nvinfo : EIATTR_COOP_GROUP_MASK_REGIDS
	.align		4
        /*0058*/ 	.byte	0x04, 0x29
        /*005a*/ 	.short	(.L_288 - .L_287)


	//   ....[0]....
.L_287:
        /*005c*/ 	.word	0xffffffff


	//   ....[1]....
        /*0060*/ 	.word	0xffffffff


	//   ....[2]....
        /*0064*/ 	.word	0xffffffff


	//   ....[3]....
        /*0068*/ 	.word	0xffffffff


	//   ....[4]....
        /*006c*/ 	.word	0xffffffff


	//   ....[5]....
        /*0070*/ 	.word	0xffffffff


	//   ....[6]....
        /*0074*/ 	.word	0xffffffff


	//   ....[7]....
        /*0078*/ 	.word	0xffffffff


	//   ....[8]....
        /*007c*/ 	.word	0xffffffff


	//   ....[9]....
        /*0080*/ 	.word	0xffffffff


	//   ....[10]....
        /*0084*/ 	.word	0xffffffff


	//   ....[11]....
        /*0088*/ 	.word	0xffffffff


	//   ....[12]....
        /*008c*/ 	.word	0xffffffff


	//   ....[13]....
        /*0090*/ 	.word	0xffffffff


	//   ....[14]....
        /*0094*/ 	.word	0xffffffff


	//   ....[15]....
        /*0098*/ 	.word	0xffffffff


	//   ....[16]....
        /*009c*/ 	.word	0xffffffff


	//   ....[17]....
        /*00a0*/ 	.word	0xffffffff


	//   ....[18]....
        /*00a4*/ 	.word	0xffffffff


	//   ....[19]....
        /*00a8*/ 	.word	0xffffffff


	//   ....[20]....
        /*00ac*/ 	.word	0xffffffff


	//   ....[21]....
        /*00b0*/ 	.word	0xffffffff


	//   ....[22]....
        /*00b4*/ 	.word	0xffffffff


	//   ....[23]....
        /*00b8*/ 	.word	0xffffffff


	//   ....[24]....
        /*00bc*/ 	.word	0xffffffff


	//   ....[25]....
        /*00c0*/ 	.word	0xffffffff


	//   ....[26]....
        /*00c4*/ 	.word	0xffffffff


	//   ....[27]....
        /*00c8*/ 	.word	0xffffffff


	//   ....[28]....
        /*00cc*/ 	.word	0xffffffff


	//   ....[29]....
        /*00d0*/ 	.word	0xffffffff


	//   ....[30]....
        /*00d4*/ 	.word	0xffffffff


	//   ....[31]....
        /*00d8*/ 	.word	0xffffffff


	//   ....[32]....
        /*00dc*/ 	.word	0xffffffff


	//   ....[33]....
        /*00e0*/ 	.word	0xffffffff


	//   ....[34]....
        /*00e4*/ 	.word	0xffffffff


	//   ....[35]....
        /*00e8*/ 	.word	0xffffffff


	//   ....[36]....
        /*00ec*/ 	.word	0xffffffff


	//   ....[37]....
        /*00f0*/ 	.word	0xffffffff


	//   ....[38]....
        /*00f4*/ 	.word	0xffffffff


	//   ....[39]....
        /*00f8*/ 	.word	0xffffffff


	//   ....[40]....
        /*00fc*/ 	.word	0xffffffff


	//   ....[41]....
        /*0100*/ 	.word	0xffffffff


	//   ....[42]....
        /*0104*/ 	.word	0xffffffff


	//   ....[43]....
        /*0108*/ 	.word	0xffffffff


	//   ....[44]....
        /*010c*/ 	.word	0xffffffff


	//   ....[45]....
        /*0110*/ 	.word	0xffffffff


	//   ....[46]....
        /*0114*/ 	.word	0xffffffff


	//   ....[47]....
        /*0118*/ 	.word	0xffffffff


	//   ....[48]....
        /*011c*/ 	.word	0xffffffff


	//   ....[49]....
        /*0120*/ 	.word	0xffffffff


	//   ....[50]....
        /*0124*/ 	.word	0xffffffff


	//   ....[51]....
        /*0128*/ 	.word	0xffffffff


	//   ....[52]....
        /*012c*/ 	.word	0xffffffff


	//   ....[53]....
        /*0130*/ 	.word	0xffffffff


	//   ....[54]....
        /*0134*/ 	.word	0xffffffff


	//   ....[55]....
        /*0138*/ 	.word	0xffffffff


	//   ....[56]....
        /*013c*/ 	.word	0xffffffff


	//   ....[57]....
        /*0140*/ 	.word	0xffffffff


	//   ....[58]....
        /*0144*/ 	.word	0xffffffff


	//   ....[59]....
        /*0148*/ 	.word	0xffffffff


	//----- nvinfo : EIATTR_COOP_GROUP_INSTR_OFFSETS
	.align		4
.L_288:
        /*014c*/ 	.byte	0x04, 0x28
        /*014e*/ 	.short	(.L_290 - .L_289)


	//   ....[0]....
.L_289:
        /*0150*/ 	.word	0x00000c90


	//   ....[1]....
        /*0154*/ 	.word	0x00000cc0


	//   ....[2]....
        /*0158*/ 	.word	0x00000ce0


	//   ....[3]....
        /*015c*/ 	.word	0x00000cf0


	//   ....[4]....
        /*0160*/ 	.word	0x00000e80


	//   ....[5]....
        /*0164*/ 	.word	0x00000eb0


	//   ....[6]....
        /*0168*/ 	.word	0x00000ee0


	//   ....[7]....
        /*016c*/ 	.word	0x00000f00


	//   ....[8]....
        /*0170*/ 	.word	0x00001080


	//   ....[9]....
        /*0174*/ 	.word	0x000010b0


	//   ....[10]....
        /*0178*/ 	.word	0x000010e0


	//   ....[11]....
        /*017c*/ 	.word	0x00001100


	//   ....[12]....
        /*0180*/ 	.word	0x00001280


	//   ....[13]....
        /*0184*/ 	.word	0x000012b0


	//   ....[14]....
        /*0188*/ 	.word	0x000012e0


	//   ....[15]....
        /*018c*/ 	.word	0x00001300


	//   ....[16]....
        /*0190*/ 	.word	0x00001480


	//   ....[17]....
        /*0194*/ 	.word	0x000014b0


	//   ....[18]....
        /*0198*/ 	.word	0x000014e0


	//   ....[19]....
        /*019c*/ 	.word	0x00001500


	//   ....[20]....
        /*01a0*/ 	.word	0x00002260


	//   ....[21]....
        /*01a4*/ 	.word	0x00002270


	//   ....[22]....
        /*01a8*/ 	.word	0x00002280


	//   ....[23]....
        /*01ac*/ 	.word	0x000022a0


	//   ....[24]....
        /*01b0*/ 	.word	0x00002420


	//   ....[25]....
        /*01b4*/ 	.word	0x00002460


	//   ....[26]....
        /*01b8*/ 	.word	0x00002490


	//   ....[27]....
        /*01bc*/ 	.word	0x000024b0


	//   ....[28]....
        /*01c0*/ 	.word	0x00002630


	//   ....[29]....
        /*01c4*/ 	.word	0x00002670


	//   ....[30]....
        /*01c8*/ 	.word	0x000026a0


	//   ....[31]....
        /*01cc*/ 	.word	0x000026c0


	//   ....[32]....
        /*01d0*/ 	.word	0x00002840


	//   ....[33]....
        /*01d4*/ 	.word	0x00002880


	//   ....[34]....
        /*01d8*/ 	.word	0x000028b0


	//   ....[35]....
        /*01dc*/ 	.word	0x000028d0


	//   ....[36]....
        /*01e0*/ 	.word	0x00002a50


	//   ....[37]....
        /*01e4*/ 	.word	0x00002a90


	//   ....[38]....
        /*01e8*/ 	.word	0x00002ac0


	//   ....[39]....
        /*01ec*/ 	.word	0x00002ae0


	//   ....[40]....
        /*01f0*/ 	.word	0x00004f90


	//   ....[41]....
        /*01f4*/ 	.word	0x00004fc0


	//   ....[42]....
        /*01f8*/ 	.word	0x00004fe0


	//   ....[43]....
        /*01fc*/ 	.word	0x00004ff0


	//   ....[44]....
        /*0200*/ 	.word	0x00005180


	//   ....[45]....
        /*0204*/ 	.word	0x000051b0


	//   ....[46]....
        /*0208*/ 	.word	0x000051e0


	//   ....[47]....
        /*020c*/ 	.word	0x00005200


	//   ....[48]....
        /*0210*/ 	.word	0x00005380


	//   ....[49]....
        /*0214*/ 	.word	0x000053b0


	//   ....[50]....
        /*0218*/ 	.word	0x000053e0


	//   ....[51]....
        /*021c*/ 	.word	0x00005400


	//   ....[52]....
        /*0220*/ 	.word	0x00005580


	//   ....[53]....
        /*0224*/ 	.word	0x000055c0


	//   ....[54]....
        /*0228*/ 	.word	0x000055f0


	//   ....[55]....
        /*022c*/ 	.word	0x00005600


	//   ....[56]....
        /*0230*/ 	.word	0x00005780


	//   ....[57]....
        /*0234*/ 	.word	0x000057b0


	//   ....[58]....
        /*0238*/ 	.word	0x000057e0


	//   ....[59]....
        /*023c*/ 	.word	0x00005800


	//----- nvinfo : EIATTR_VRC_CTA_INIT_COUNT
	.align		4
.L_290:
        /*0240*/ 	.byte	0x02, 0x4a
	.zero		1
	.zero		1


	//----- nvinfo : EIATTR_EXIT_INSTR_OFFSETS
	.align		4
        /*0244*/ 	.byte	0x04, 0x1c
        /*0246*/ 	.short	(.L_292 - .L_291)


	//   ....[0]....
.L_291:
        /*0248*/ 	.word	0x00000030


	//   ....[1]....
        /*024c*/ 	.word	0x000064a0


	//   ....[2]....
        /*0250*/ 	.word	0x000064e0


	//----- nvinfo : EIATTR_MAX_THREADS
	.align		4
.L_292:
        /*0254*/ 	.byte	0x04, 0x05
        /*0256*/ 	.short	(.L_294 - .L_293)
.L_293:
        /*0258*/ 	.word	0x00000100
        /*025c*/ 	.word	0x00000001
        /*0260*/ 	.word	0x00000001


	//----- nvinfo : EIATTR_CRS_STACK_SIZE
	.align		4
.L_294:
        /*0264*/ 	.byte	0x04, 0x1e
        /*0266*/ 	.short	(.L_296 - .L_295)
.L_295:
        /*0268*/ 	.word	0x00000000


	//----- nvinfo : EIATTR_CBANK_PARAM_SIZE
	.align		4
.L_296:
        /*026c*/ 	.byte	0x03, 0x19
        /*026e*/ 	.short	0x001d


	//----- nvinfo : EIATTR_PARAM_CBANK
	.align		4
        /*0270*/ 	.byte	0x04, 0x0a
        /*0272*/ 	.short	(.L_298 - .L_297)
	.align		4
.L_297:
        /*0274*/ 	.word	index@(.nv.constant0._ZN6thrust24THRUST_300001_SM_1000_NS8cuda_cub4core6detail13_kernel_agentINS1_8__reduce11ReduceAgentINS0_12zip_iteratorIN4cuda3std3__45tupleIJNS0_10device_ptrIdEENS0_17counting_iteratorIlNS0_11use_defaultESF_SF_EEEEEEEPNSB_IJdlEEESJ_iNS1_9__extrema9arg_max_fIdl13compare_valueEEEEJSI_SK_iSO_EEEvDpT0_)
        /*0278*/ 	.short	0x0380
        /*027a*/ 	.short	0x001d


	//----- nvinfo : EIATTR_SW_WAR
	.align		4
.L_298:
        /*027c*/ 	.byte	0x04, 0x36
        /*027e*/ 	.short	(.L_300 - .L_299)
.L_299:
        /*0280*/ 	.word	0x00000008
.L_300:


//--------------------- .nv.info._Z11final_movesiPd --------------------------
	.section	.nv.info._Z11final_movesiPd,"",@"SHT_CUDA_INFO"
	.sectionflags	@""
	.align	4


	//----- nvinfo : EIATTR_CUDA_API_VERSION
	.align		4
        /*0000*/ 	.byte	0x04, 0x37
        /*0002*/ 	.short	(.L_302 - .L_301)
.L_301:
        /*0004*/ 	.word	0x00000082


	//----- nvinfo : EIATTR_KPARAM_INFO
	.align		4
.L_302:
        /*0008*/ 	.byte	0x04, 0x17
        /*000a*/ 	.short	(.L_304 - .L_303)
.L_303:
        /*000c*/ 	.word	0x00000000
        /*0010*/ 	.short	0x0001
        /*0012*/ 	.short	0x0008
        /*0014*/ 	.byte	0x00, 0xf5, 0x21, 0x00


	//----- nvinfo : EIATTR_KPARAM_INFO
	.align		4
.L_304:
        /*0018*/ 	.byte	0x04, 0x17
        /*001a*/ 	.short	(.L_306 - .L_305)
.L_305:
        /*001c*/ 	.word	0x00000000
        /*0020*/ 	.short	0x0000
        /*0022*/ 	.short	0x0000
        /*0024*/ 	.byte	0x00, 0xf0, 0x11, 0x00


	//----- nvinfo : EIATTR_SPARSE_MMA_MASK
	.align		4
.L_306:
        /*0028*/ 	.byte	0x03, 0x50
        /*002a*/ 	.short	0x0000


	//----- nvinfo : EIATTR_MAXREG_COUNT
	.align		4
        /*002c*/ 	.byte	0x03, 0x1b
        /*002e*/ 	.short	0x00ff


	//----- nvinfo : EIATTR_MERCURY_ISA_VERSION
	.align		4
        /*0030*/ 	.byte	0x03, 0x5f
        /*0032*/ 	.short	0x0101


	//----- nvinfo : EIATTR_VRC_CTA_INIT_COUNT
	.align		4
        /*0034*/ 	.byte	0x02, 0x4a
	.zero		1
	.zero		1


	//----- nvinfo : EIATTR_EXIT_INSTR_OFFSETS
	.align		4
        /*0038*/ 	.byte	0x04, 0x1c
        /*003a*/ 	.short	(.L_308 - .L_307)


	//   ....[0]....
.L_307:
        /*003c*/ 	.word	0x00000090


	//   ....[1]....
        /*0040*/ 	.word	0x00000500


	//   ....[2]....
        /*0044*/ 	.word	0x00000b80


	//----- nvinfo : EIATTR_CRS_STACK_SIZE
	.align		4
.L_308:
        /*0048*/ 	.byte	0x04, 0x1e
        /*004a*/ 	.short	(.L_310 - .L_309)
.L_309:
        /*004c*/ 	.word	0x00000000


	//----- nvinfo : EIATTR_CBANK_PARAM_SIZE
	.align		4
.L_310:
        /*0050*/ 	.byte	0x03, 0x19
        /*0052*/ 	.short	0x0010


	//----- nvinfo : EIATTR_PARAM_CBANK
	.align		4
        /*0054*/ 	.byte	0x04, 0x0a
        /*0056*/ 	.short	(.L_312 - .L_311)
	.align		4
.L_311:
        /*0058*/ 	.word	index@(.nv.constant0._Z11final_movesiPd)
        /*005c*/ 	.short	0x0380
        /*005e*/ 	.short	0x0010


	//----- nvinfo : EIATTR_SW_WAR
	.align		4
.L_312:
        /*0060*/ 	.byte	0x04, 0x36
        /*0062*/ 	.short	(.L_314 - .L_313)
.L_313:
        /*0064*/ 	.word	0x00000008
.L_314:


//--------------------- .nv.info._Z6kerneliiiPd   --------------------------
	.section	.nv.info._Z6kerneliiiPd,"",@"SHT_CUDA_INFO"
	.sectionflags	@""
	.align	4


	//----- nvinfo : EIATTR_CUDA_API_VERSION
	.align		4
        /*0000*/ 	.byte	0x04, 0x37
        /*0002*/ 	.short	(.L_316 - .L_315)
.L_315:
        /*0004*/ 	.word	0x00000082


	//----- nvinfo : EIATTR_KPARAM_INFO
	.align		4
.L_316:
        /*0008*/ 	.byte	0x04, 0x17
        /*000a*/ 	.short	(.L_318 - .L_317)
.L_317:
        /*000c*/ 	.word	0x00000000
        /*0010*/ 	.short	0x0003
        /*0012*/ 	.short	0x0010
        /*0014*/ 	.byte	0x00, 0xf5, 0x21, 0x00


	//----- nvinfo : EIATTR_KPARAM_INFO
	.align		4
.L_318:
        /*0018*/ 	.byte	0x04, 0x17
        /*001a*/ 	.short	(.L_320 - .L_319)
.L_319:
        /*001c*/ 	.word	0x00000000
        /*0020*/ 	.short	0x0002
        /*0022*/ 	.short	0x0008
        /*0024*/ 	.byte	0x00, 0xf0, 0x11, 0x00


	//----- nvinfo : EIATTR_KPARAM_INFO
	.align		4
.L_320:
        /*0028*/ 	.byte	0x04, 0x17
        /*002a*/ 	.short	(.L_322 - .L_321)
.L_321:
        /*002c*/ 	.word	0x00000000
        /*0030*/ 	.short	0x0001
        /*0032*/ 	.short	0x0004
        /*0034*/ 	.byte	0x00, 0xf0, 0x11, 0x00


	//----- nvinfo : EIATTR_KPARAM_INFO
	.align		4
.L_322:
        /*0038*/ 	.byte	0x04, 0x17
        /*003a*/ 	.short	(.L_324 - .L_323)
.L_323:
        /*003c*/ 	.word	0x00000000
        /*0040*/ 	.short	0x0000
        /*0042*/ 	.short	0x0000
        /*0044*/ 	.byte	0x00, 0xf0, 0x11, 0x00


	//----- nvinfo : EIATTR_SPARSE_MMA_MASK
	.align		4
.L_324:
        /*0048*/ 	.byte	0x03, 0x50
        /*004a*/ 	.short	0x0000


	//----- nvinfo : EIATTR_MAXREG_COUNT
	.align		4
        /*004c*/ 	.byte	0x03, 0x1b
        /*004e*/ 	.short	0x00ff


	//----- nvinfo : EIATTR_MERCURY_ISA_VERSION
	.align		4
        /*0050*/ 	.byte	0x03, 0x5f
        /*0052*/ 	.short	0x0101


	//----- nvinfo : EIATTR_VRC_CTA_INIT_COUNT
	.align		4
        /*0054*/ 	.byte	0x02, 0x4a
	.zero		1
	.zero		1


	//----- nvinfo : EIATTR_EXIT_INSTR_OFFSETS
	.align		4
        /*0058*/ 	.byte	0x04, 0x1c
        /*005a*/ 	.short	(.L_326 - .L_325)


	//   ....[0]....
.L_325:
        /*005c*/ 	.word	0x00001800


	//   ....[1]....
        /*0060*/ 	.word	0x00001cd0


	//   ....[2]....
        /*0064*/ 	.word	0x000023b0


	//----- nvinfo : EIATTR_CRS_STACK_SIZE
	.align		4
.L_326:
        /*0068*/ 	.byte	0x04, 0x1e
        /*006a*/ 	.short	(.L_328 - .L_327)
.L_327:
        /*006c*/ 	.word	0x00000000


	//----- nvinfo : EIATTR_CBANK_PARAM_SIZE
	.align		4
.L_328:
        /*0070*/ 	.byte	0x03, 0x19
        /*0072*/ 	.short	0x0018


	//----- nvinfo : EIATTR_PARAM_CBANK
	.align		4
        /*0074*/ 	.byte	0x04, 0x0a
        /*0076*/ 	.short	(.L_330 - .L_329)
	.align		4
.L_329:
        /*0078*/ 	.word	index@(.nv.constant0._Z6kerneliiiPd)
        /*007c*/ 	.short	0x0380
        /*007e*/ 	.short	0x0018


	//----- nvinfo : EIATTR_SW_WAR
	.align		4
.L_330:
        /*0080*/ 	.byte	0x04, 0x36
        /*0082*/ 	.short	(.L_332 - .L_331)
.L_331:
        /*0084*/ 	.word	0x00000008
.L_332:


//--------------------- .nv.callgraph             --------------------------
	.section	.nv.callgraph,"",@"SHT_CUDA_CALLGRAPH"
	.align	4
	.sectionentsize	8
	.align		4
        /*0000*/ 	.word	0x00000000
	.align		4
        /*0004*/ 	.word	0xffffffff
	.align		4
        /*0008*/ 	.word	0x00000000
	.align		4
        /*000c*/ 	.word	0xfffffffe
	.align		4
        /*0010*/ 	.word	0x00000000
	.align		4
        /*0014*/ 	.word	0xfffffffd
	.align		4
        /*0018*/ 	.word	0x00000000
	.align		4
        /*001c*/ 	.word	0xfffffffc


//--------------------- .nv.constant4             --------------------------
	.section	.nv.constant4,"a",@progbits
	.align	8
	.align		8
.nv.constant4:
        /*0000*/ 	.dword	_ZN34_INTERNAL_996131d7_4_k_cu_f43c4ae14cuda3std3__45__cpo5beginE
	.align		8
        /*0008*/ 	.dword	_ZN34_INTERNAL_996131d7_4_k_cu_f43c4ae14cuda3std3__45__cpo3endE
	.align		8
        /*0010*/ 	.dword	_ZN34_INTERNAL_996131d7_4_k_cu_f43c4ae14cuda3std3__45__cpo6cbeginE
	.align		8
        /*0018*/ 	.dword	_ZN34_INTERNAL_996131d7_4_k_cu_f43c4ae14cuda3std3__45__cpo4cendE
	.align		8
        /*0020*/ 	.dword	_ZN34_INTERNAL_996131d7_4_k_cu_f43c4ae14cuda3std3__45__cpo6rbeginE
	.align		8
        /*0028*/ 	.dword	_ZN34_INTERNAL_996131d7_4_k_cu_f43c4ae14cuda3std3__45__cpo4rendE
	.align		8
        /*0030*/ 	.dword	_ZN34_INTERNAL_996131d7_4_k_cu_f43c4ae14cuda3std3__45__cpo7crbeginE
	.align		8
        /*0038*/ 	.dword	_ZN34_INTERNAL_996131d7_4_k_cu_f43c4ae14cuda3std3__45__cpo5crendE
	.align		8
        /*0040*/ 	.dword	_ZN34_INTERNAL_996131d7_4_k_cu_f43c4ae14cuda3std3__436_GLOBAL__N__996131d7_4_k_cu_f43c4ae16ignoreE
	.align		8
        /*0048*/ 	.dword	_ZN34_INTERNAL_996131d7_4_k_cu_f43c4ae14cuda3std3__419piecewise_constructE
	.align		8
        /*0050*/ 	.dword	_ZN34_INTERNAL_996131d7_4_k_cu_f43c4ae14cuda3std3__48in_placeE
	.align		8
        /*0058*/ 	.dword	_ZN34_INTERNAL_996131d7_4_k_cu_f43c4ae14cuda3std3__420unreachable_sentinelE
	.align		8
        /*0060*/ 	.dword	_ZN34_INTERNAL_996131d7_4_k_cu_f43c4ae14cuda3std3__47nulloptE
	.align		8
        /*0068*/ 	.dword	_ZN34_INTERNAL_996131d7_4_k_cu_f43c4ae14cuda3std3__48unexpectE
	.align		8
        /*0070*/ 	.dword	_ZN34_INTERNAL_996131d7_4_k_cu_f43c4ae14cuda3std6ranges3__45__cpo4swapE
	.align		8
        /*0078*/ 	.dword	_ZN34_INTERNAL_996131d7_4_k_cu_f43c4ae14cuda3std6ranges3__45__cpo9iter_moveE
	.align		8
        /*0080*/ 	.dword	_ZN34_INTERNAL_996131d7_4_k_cu_f43c4ae14cuda3std6ranges3__45__cpo5beginE
	.align		8
        /*0088*/ 	.dword	_ZN34_INTERNAL_996131d7_4_k_cu_f43c4ae14cuda3std6ranges3__45__cpo3endE
	.align		8
        /*0090*/ 	.dword	_ZN34_INTERNAL_996131d7_4_k_cu_f43c4ae14cuda3std6ranges3__45__cpo6cbeginE
	.align		8
        /*0098*/ 	.dword	_ZN34_INTERNAL_996131d7_4_k_cu_f43c4ae14cuda3std6ranges3__45__cpo4cendE
	.align		8
        /*00a0*/ 	.dword	_ZN34_INTERNAL_996131d7_4_k_cu_f43c4ae14cuda3std6ranges3__45__cpo7advanceE
	.align		8
        /*00a8*/ 	.dword	_ZN34_INTERNAL_996131d7_4_k_cu_f43c4ae14cuda3std6ranges3__45__cpo9iter_swapE
	.align		8
        /*00b0*/ 	.dword	_ZN34_INTERNAL_996131d7_4_k_cu_f43c4ae14cuda3std6ranges3__45__cpo4nextE
	.align		8
        /*00b8*/ 	.dword	_ZN34_INTERNAL_996131d7_4_k_cu_f43c4ae14cuda3std6ranges3__45__cpo4prevE
	.align		8
        /*00c0*/ 	.dword	_ZN34_INTERNAL_996131d7_4_k_cu_f43c4ae14cuda3std6ranges3__45__cpo4dataE
	.align		8
        /*00c8*/ 	.dword	_ZN34_INTERNAL_996131d7_4_k_cu_f43c4ae14cuda3std6ranges3__45__cpo5cdataE
	.align		8
        /*00d0*/ 	.dword	_ZN34_INTERNAL_996131d7_4_k_cu_f43c4ae14cuda3std6ranges3__45__cpo4sizeE
	.align		8
        /*00d8*/ 	.dword	_ZN34_INTERNAL_996131d7_4_k_cu_f43c4ae14cuda3std6ranges3__45__cpo5ssizeE
	.align		8
        /*00e0*/ 	.dword	_ZN34_INTERNAL_996131d7_4_k_cu_f43c4ae14cuda3std6ranges3__45__cpo8distanceE
	.align		8
        /*00e8*/ 	.dword	_ZN34_INTERNAL_996131d7_4_k_cu_f43c4ae16thrust24THRUST_300001_SM_1000_NS8cuda_cub3parE
	.align		8
        /*00f0*/ 	.dword	_ZN34_INTERNAL_996131d7_4_k_cu_f43c4ae16thrust24THRUST_300001_SM_1000_NS8cuda_cub10par_nosyncE
	.align		8
        /*00f8*/ 	.dword	_ZN34_INTERNAL_996131d7_4_k_cu_f43c4ae16thrust24THRUST_300001_SM_1000_NS6system6detail10sequential3seqE
	.align		8
        /*0100*/ 	.dword	_ZN34_INTERNAL_996131d7_4_k_cu_f43c4ae16thrust24THRUST_300001_SM_1000_NS6system3cpp3parE
	.align		8
        /*0108*/ 	.dword	_ZN34_INTERNAL_996131d7_4_k_cu_f43c4ae16thrust24THRUST_300001_SM_1000_NS12placeholders2_1E
	.align		8
        /*0110*/ 	.dword	_ZN34_INTERNAL_996131d7_4_k_cu_f43c4ae16thrust24THRUST_300001_SM_1000_NS12placeholders2_2E
	.align		8
        /*0118*/ 	.dword	_ZN34_INTERNAL_996131d7_4_k_cu_f43c4ae16thrust24THRUST_300001_SM_1000_NS12placeholders2_3E
	.align		8
        /*0120*/ 	.dword	_ZN34_INTERNAL_996131d7_4_k_cu_f43c4ae16thrust24THRUST_300001_SM_1000_NS12placeholders2_4E
	.align		8
        /*0128*/ 	.dword	_ZN34_INTERNAL_996131d7_4_k_cu_f43c4ae16thrust24THRUST_300001_SM_1000_NS12placeholders2_5E
	.align		8
        /*0130*/ 	.dword	_ZN34_INTERNAL_996131d7_4_k_cu_f43c4ae16thrust24THRUST_300001_SM_1000_NS12placeholders2_6E
	.align		8
        /*0138*/ 	.dword	_ZN34_INTERNAL_996131d7_4_k_cu_f43c4ae16thrust24THRUST_300001_SM_1000_NS12placeholders2_7E
	.align		8
        /*0140*/ 	.dword	_ZN34_INTERNAL_996131d7_4_k_cu_f43c4ae16thrust24THRUST_300001_SM_1000_NS12placeholders2_8E
	.align		8
        /*0148*/ 	.dword	_ZN34_INTERNAL_996131d7_4_k_cu_f43c4ae16thrust24THRUST_300001_SM_1000_NS12placeholders2_9E
	.align		8
        /*0150*/ 	.dword	_ZN34_INTERNAL_996131d7_4_k_cu_f43c4ae16thrust24THRUST_300001_SM_1000_NS12placeholders3_10E
	.align		8
        /*0158*/ 	.dword	_ZN34_INTERNAL_996131d7_4_k_cu_f43c4ae16thrust24THRUST_300001_SM_1000_NS3seqE
	.align		8
        /*0160*/ 	.dword	_ZN34_INTERNAL_996131d7_4_k_cu_f43c4ae16thrust24THRUST_300001_SM_1000_NS6deviceE


//--------------------- .text._ZN3cub18CUB_300001_SM_10006detail11EmptyKernelIvEEvv --------------------------
	.section	.text._ZN3cub18CUB_300001_SM_10006detail11EmptyKernelIvEEvv,"ax",@progbits
	.align	128
        .global         _ZN3cub18CUB_300001_SM_10006detail11EmptyKernelIvEEvv
        .type           _ZN3cub18CUB_300001_SM_10006detail11EmptyKernelIvEEvv,@function
        .size           _ZN3cub18CUB_300001_SM_10006detail11EmptyKernelIvEEvv,(.L_x_766 - _ZN3cub18CUB_300001_SM_10006detail11EmptyKernelIvEEvv)
        .other          _ZN3cub18CUB_300001_SM_10006detail11EmptyKernelIvEEvv,@"STO_CUDA_ENTRY STV_DEFAULT"
_ZN3cub18CUB_300001_SM_10006detail11EmptyKernelIvEEvv:
.text._ZN3cub18CUB_300001_SM_10006detail11EmptyKernelIvEEvv:
[----:B------:R-:W-:Y:S01]  /*0000*/  LDC R1, c[0x0][0x37c] ;  /* 0x0000df00ff017b82 */ /* 0x000fe20000000800 */
[----:B------:R-:W-:Y:S05]  /*0010*/  EXIT ;  /* 0x000000000000794d */ /* 0x000fea0003800000 */
.L_x_0:
[----:B------:R-:W-:-:S00]  /*0020*/  BRA `(.L_x_0) ;  /* 0xfffffffc00fc7947 */ /* 0x000fc0000383ffff */
[----:B------:R-:W-:-:S00]  /*0030*/  NOP ;  /* 0x0000000000007918 */ /* 0x000fc00000000000 */
        /* <DEDUP_REMOVED lines=12> */
.L_x_766:


//--------------------- .text._ZN6thrust24THRUST_300001_SM_1000_NS8cuda_cub4core6detail13_kernel_agentINS1_8__reduce11ReduceAgentIPN4cuda3std3__45tupleIJdlEEESC_SB_lNS1_9__extrema9arg_max_fIdl13compare_valueEEEEJSC_SC_iSG_EEEvDpT0_ --------------------------
	.section	.text._ZN6thrust24THRUST_300001_SM_1000_NS8cuda_cub4core6detail13_kernel_agentINS1_8__reduce11ReduceAgentIPN4cuda3std3__45tupleIJdlEEESC_SB_lNS1_9__extrema9arg_max_fIdl13compare_valueEEEEJSC_SC_iSG_EEEvDpT0_,"ax",@progbits
	.align	128
        .global         _ZN6thrust24THRUST_300001_SM_1000_NS8cuda_cub4core6detail13_kernel_agentINS1_8__reduce11ReduceAgentIPN4cuda3std3__45tupleIJdlEEESC_SB_lNS1_9__extrema9arg_max_fIdl13compare_valueEEEEJSC_SC_iSG_EEEvDpT0_
        .type           _ZN6thrust24THRUST_300001_SM_1000_NS8cuda_cub4core6detail13_kernel_agentINS1_8__reduce11ReduceAgentIPN4cuda3std3__45tupleIJdlEEESC_SB_lNS1_9__extrema9arg_max_fIdl13compare_valueEEEEJSC_SC_iSG_EEEvDpT0_,@function
        .size           _ZN6thrust24THRUST_300001_SM_1000_NS8cuda_cub4core6detail13_kernel_agentINS1_8__reduce11ReduceAgentIPN4cuda3std3__45tupleIJdlEEESC_SB_lNS1_9__extrema9arg_max_fIdl13compare_valueEEEEJSC_SC_iSG_EEEvDpT0_,(.L_x_767 - _ZN6thrust24THRUST_300001_SM_1000_NS8cuda_cub4core6detail13_kernel_agentINS1_8__reduce11ReduceAgentIPN4cuda3std3__45tupleIJdlEEESC_SB_lNS1_9__extrema9arg_max_fIdl13compare_valueEEEEJSC_SC_iSG_EEEvDpT0_)
        .other          _ZN6thrust24THRUST_300001_SM_1000_NS8cuda_cub4core6detail13_kernel_agentINS1_8__reduce11ReduceAgentIPN4cuda3std3__45tupleIJdlEEESC_SB_lNS1_9__extrema9arg_max_fIdl13compare_valueEEEEJSC_SC_iSG_EEEvDpT0_,@"STO_CUDA_ENTRY STV_DEFAULT"
_ZN6thrust24THRUST_300001_SM_1000_NS8cuda_cub4core6detail13_kernel_agentINS1_8__reduce11ReduceAgentIPN4cuda3std3__45tupleIJdlEEESC_SB_lNS1_9__extrema9arg_max_fIdl13compare_valueEEEEJSC_SC_iSG_EEEvDpT0_:
.text._ZN6thrust24THRUST_300001_SM_1000_NS8cuda_cub4core6detail13_kernel_agentINS1_8__reduce11ReduceAgentIPN4cuda3std3__45tupleIJdlEEESC_SB_lNS1_9__extrema9arg_max_fIdl13compare_valueEEEEJSC_SC_iSG_EEEvDpT0_:
[----:B------:R-:W-:Y:S01]  /*0000*/  LDC R1, c[0x0][0x37c] ;  /* 0x0000df00ff017b82 */ /* 0x000fe20000000800 */
[----:B------:R-:W0:Y:S02]  /*0010*/  LDCU UR8, c[0x0][0x390] ;  /* 0x00007200ff0877ac */ /* 0x000e240008000800 */
[----:B0-----:R-:W-:-:S13]  /*0020*/  ISETP.NE.AND P0, PT, RZ, UR8, PT ;  /* 0x00000008ff007c0c */ /* 0x001fda000bf05270 */
[----:B------:R-:W-:Y:S05]  /*0030*/  @!P0 EXIT ;  /* 0x000000000000894d */ /* 0x000fea0003800000 */
[----:B------:R-:W-:Y:S01]  /*0040*/  UISETP.GT.AND UP0, UPT, UR8, 0x4ff, UPT ;  /* 0x000004ff0800788c */ /* 0x000fe2000bf04270 */
[----:B------:R-:W-:Y:S01]  /*0050*/  BSSY.RECONVERGENT B0, `(.L_x_1) ;  /* 0x00006c1000007945 */ /* 0x000fe20003800200 */
[----:B------:R-:W0:Y:S07]  /*0060*/  LDCU.64 UR10, c[0x0][0x358] ;  /* 0x00006b00ff0a77ac */ /* 0x000e2e0008000a00 */
[----:B------:R-:W-:Y:S05]  /*0070*/  BRA.U UP0, `(.L_x_2) ;  /* 0x0000003900807547 */ /* 0x000fea000b800000 */
[----:B------:R-:W1:Y:S01]  /*0080*/  S2R R0, SR_TID.X ;  /* 0x0000000000007919 */ /* 0x000e620000002100 */
[----:B------:R-:W2:Y:S01]  /*0090*/  LDCU UR4, c[0x0][0x390] ;  /* 0x00007200ff0477ac */ /* 0x000ea20008000800 */
[----:B------:R-:W-:Y:S01]  /*00a0*/  BSSY.RECONVERGENT B1, `(.L_x_3) ;  /* 0x000000b000017945 */ /* 0x000fe20003800200 */
[----:B------:R-:W-:Y:S02]  /*00b0*/  CS2R R14, SRZ ;  /* 0x00000000000e7805 */ /* 0x000fe4000001ff00 */
[----:B------:R-:W-:Y:S02]  /*00c0*/  CS2R R12, SRZ ;  /* 0x00000000000c7805 */ /* 0x000fe4000001ff00 */
[----:B-1----:R-:W-:Y:S01]  /*00d0*/  ISETP.GE.AND P0, PT, R0, UR8, PT ;  /* 0x0000000800007c0c */ /* 0x002fe2000bf06270 */
[----:B------:R-:W-:-:S12]  /*00e0*/  IMAD.MOV.U32 R19, RZ, RZ, R0 ;  /* 0x000000ffff137224 */ /* 0x000fd800078e0000 */
[----:B--2---:R-:W-:Y:S05]  /*00f0*/  @P0 BRA `(.L_x_4) ;  /* 0x0000000000140947 */ /* 0x004fea0003800000 */
[----:B------:R-:W1:Y:S02]  /*0100*/  LDC.64 R2, c[0x0][0x380] ;  /* 0x0000e000ff027b82 */ /* 0x000e640000000a00 */
[----:B-1----:R-:W-:-:S05]  /*0110*/  IMAD.WIDE.U32 R2, R0, 0x10, R2 ;  /* 0x0000001000027825 */ /* 0x002fca00078e0002 */
[----:B0-----:R1:W5:Y:S04]  /*0120*/  LDG.E.64.CONSTANT R14, desc[UR10][R2.64] ;  /* 0x0000000a020e7981 */ /* 0x001368000c1e9b00 */
[----:B------:R1:W5:Y:S01]  /*0130*/  LDG.E.64.CONSTANT R12, desc[UR10][R2.64+0x8] ;  /* 0x0000080a020c7981 */ /* 0x000362000c1e9b00 */
[----:B------:R-:W-:-:S07]  /*0140*/  VIADD R19, R0, 0x100 ;  /* 0x0000010000137836 */ /* 0x000fce0000000000 */
.L_x_4:
[----:B0-----:R-:W-:Y:S05]  /*0150*/  BSYNC.RECONVERGENT B1 ;  /* 0x0000000000017941 */ /* 0x001fea0003800200 */
.L_x_3:
[----:B------:R-:W-:Y:S01]  /*0160*/  ISETP.GE.AND P0, PT, R19, UR8, PT ;  /* 0x0000000813007c0c */ /* 0x000fe2000bf06270 */
[----:B------:R-:W-:-:S12]  /*0170*/  BSSY.RECONVERGENT B1, `(.L_x_5) ;  /* 0x0000099000017945 */ /* 0x000fd80003800200 */
[----:B------:R-:W-:Y:S05]  /*0180*/  @P0 BRA `(.L_x_6) ;  /* 0x00000008005c0947 */ /* 0x000fea0003800000 */
[----:B------:R-:W-:Y:S01]  /*0190*/  LOP3.LUT R4, RZ, R19, RZ, 0x33, !PT ;  /* 0x00000013ff047212 */ /* 0x000fe200078e33ff */
[----:B------:R-:W-:Y:S04]  /*01a0*/  BSSY.RECONVERGENT B2, `(.L_x_7) ;  /* 0x000002e000027945 */ /* 0x000fe80003800200 */
[----:B------:R-:W-:-:S05]  /*01b0*/  VIADD R4, R4, UR8 ;  /* 0x0000000804047c36 */ /* 0x000fca0008000000 */
[----:B-1----:R-:W-:-:S04]  /*01c0*/  LOP3.LUT R2, R4, 0x300, RZ, 0xc0, !PT ;  /* 0x0000030004027812 */ /* 0x002fc800078ec0ff */
[----:B------:R-:W-:-:S13]  /*01d0*/  ISETP.NE.AND P0, PT, R2, 0x300, PT ;  /* 0x000003000200780c */ /* 0x000fda0003f05270 */
[----:B------:R-:W-:Y:S05]  /*01e0*/  @!P0 BRA `(.L_x_8) ;  /* 0x0000000000a48947 */ /* 0x000fea0003800000 */
[----:B------:R-:W0:Y:S01]  /*01f0*/  LDC.64 R2, c[0x0][0x380] ;  /* 0x0000e000ff027b82 */ /* 0x000e220000000a00 */
[----:B------:R-:W-:-:S04]  /*0200*/  LEA.HI R5, R4, 0x1, RZ, 0x18 ;  /* 0x0000000104057811 */ /* 0x000fc800078fc0ff */
[----:B------:R-:W-:-:S05]  /*0210*/  LOP3.LUT R5, R5, 0x3, RZ, 0xc0, !PT ;  /* 0x0000000305057812 */ /* 0x000fca00078ec0ff */
[----:B------:R-:W-:Y:S02]  /*0220*/  IMAD.MOV R5, RZ, RZ, -R5 ;  /* 0x000000ffff057224 */ /* 0x000fe400078e0a05 */
[----:B0-----:R-:W-:-:S04]  /*0230*/  IMAD.WIDE.U32 R2, R19, 0x10, R2 ;  /* 0x0000001013027825 */ /* 0x001fc800078e0002 */
[----:B------:R-:W-:-:S07]  /*0240*/  IMAD.MOV.U32 R16, RZ, RZ, R2 ;  /* 0x000000ffff107224 */ /* 0x000fce00078e0002 */
.L_x_11:
[----:B------:R-:W-:-:S05]  /*0250*/  IMAD.MOV.U32 R2, RZ, RZ, R16 ;  /* 0x000000ffff027224 */ /* 0x000fca00078e0010 */
[----:B------:R-:W2:Y:S04]  /*0260*/  LDG.E.64.CONSTANT R8, desc[UR10][R2.64] ;  /* 0x0000000a02087981 */ /* 0x000ea8000c1e9b00 */
[----:B------:R-:W3:Y:S01]  /*0270*/  LDG.E.64.CONSTANT R10, desc[UR10][R2.64+0x8] ;  /* 0x0000080a020a7981 */ /* 0x000ee2000c1e9b00 */
[----:B------:R-:W-:Y:S01]  /*0280*/  VIADD R5, R5, 0x1 ;  /* 0x0000000105057836 */ /* 0x000fe20000000000 */
[----:B------:R-:W-:Y:S01]  /*0290*/  BSSY.RECONVERGENT B3, `(.L_x_9) ;  /* 0x000001b000037945 */ /* 0x000fe20003800200 */
[----:B-----5:R-:W-:Y:S01]  /*02a0*/  IMAD.MOV.U32 R21, RZ, RZ, R13 ;  /* 0x000000ffff157224 */ /* 0x020fe200078e000d */
[----:B------:R-:W-:Y:S01]  /*02b0*/  IADD3 R16, P3, PT, R2, 0x1000, RZ ;  /* 0x0000100002107810 */ /* 0x000fe20007f7e0ff */
[----:B------:R-:W-:Y:S01]  /*02c0*/  IMAD.MOV.U32 R17, RZ, RZ, R12 ;  /* 0x000000ffff117224 */ /* 0x000fe200078e000c */
[----:B------:R-:W-:Y:S01]  /*02d0*/  ISETP.NE.AND P2, PT, R5, RZ, PT ;  /* 0x000000ff0500720c */ /* 0x000fe20003f45270 */
[----:B------:R-:W-:-:S02]  /*02e0*/  IMAD.MOV.U32 R6, RZ, RZ, R14 ;  /* 0x000000ffff067224 */ /* 0x000fc400078e000e */
[----:B------:R-:W-:Y:S01]  /*02f0*/  IMAD.MOV.U32 R7, RZ, RZ, R15 ;  /* 0x000000ffff077224 */ /* 0x000fe200078e000f */
[----:B--2---:R-:W-:Y:S01]  /*0300*/  DSETP.GEU.AND P0, PT, |R14|, |R8|, PT ;  /* 0x400000080e00722a */ /* 0x004fe20003f0e200 */
[----:B------:R-:W-:Y:S02]  /*0310*/  IMAD.MOV.U32 R14, RZ, RZ, R8 ;  /* 0x000000ffff0e7224 */ /* 0x000fe400078e0008 */
[----:B---3--:R-:W-:Y:S02]  /*0320*/  IMAD.MOV.U32 R12, RZ, RZ, R10 ;  /* 0x000000ffff0c7224 */ /* 0x008fe400078e000a */
[----:B------:R-:W-:Y:S02]  /*0330*/  IMAD.MOV.U32 R13, RZ, RZ, R11 ;  /* 0x000000ffff0d7224 */ /* 0x000fe400078e000b */
[----:B------:R-:W-:-:S07]  /*0340*/  IMAD.MOV.U32 R15, RZ, RZ, R9 ;  /* 0x000000ffff0f7224 */ /* 0x000fce00078e0009 */
[----:B------:R-:W-:Y:S05]  /*0350*/  @!P0 BRA `(.L_x_10) ;  /* 0x0000000000388947 */ /* 0x000fea0003800000 */
[----:B------:R-:W-:Y:S01]  /*0360*/  DSETP.GEU.AND P0, PT, |R8|, |R6|, PT ;  /* 0x400000060800722a */ /* 0x000fe20003f0e200 */
[----:B------:R-:W-:Y:S02]  /*0370*/  IMAD.MOV.U32 R14, RZ, RZ, R6 ;  /* 0x000000ffff0e7224 */ /* 0x000fe400078e0006 */
[----:B------:R-:W-:Y:S02]  /*0380*/  IMAD.MOV.U32 R15, RZ, RZ, R7 ;  /* 0x000000ffff0f7224 */ /* 0x000fe400078e0007 */
[----:B------:R-:W-:Y:S02]  /*0390*/  IMAD.MOV.U32 R12, RZ, RZ, R17 ;  /* 0x000000ffff0c7224 */ /* 0x000fe400078e0011 */
[----:B------:R-:W-:-:S07]  /*03a0*/  IMAD.MOV.U32 R13, RZ, RZ, R21 ;  /* 0x000000ffff0d7224 */ /* 0x000fce00078e0015 */
[----:B------:R-:W-:Y:S05]  /*03b0*/  @!P0 BRA `(.L_x_10) ;  /* 0x0000000000208947 */ /* 0x000fea0003800000 */
[CC--:B------:R-:W-:Y:S02]  /*03c0*/  ISETP.GE.U32.AND P1, PT, R17.reuse, R10.reuse, PT ;  /* 0x0000000a1100720c */ /* 0x0c0fe40003f26070 */
[----:B------:R-:W-:Y:S02]  /*03d0*/  ISETP.LT.U32.AND P0, PT, R17, R10, PT ;  /* 0x0000000a1100720c */ /* 0x000fe40003f01070 */
[CC--:B------:R-:W-:Y:S02]  /*03e0*/  ISETP.GE.AND.EX P1, PT, R21.reuse, R11.reuse, PT, P1 ;  /* 0x0000000b1500720c */ /* 0x0c0fe40003f26310 */
[----:B------:R-:W-:Y:S02]  /*03f0*/  ISETP.LT.AND.EX P0, PT, R21, R11, PT, P0 ;  /* 0x0000000b1500720c */ /* 0x000fe40003f01300 */
[----:B------:R-:W-:Y:S02]  /*0400*/  FSEL R14, R6, R8, !P1 ;  /* 0x00000008060e7208 */ /* 0x000fe40004800000 */
[----:B------:R-:W-:-:S02]  /*0410*/  FSEL R15, R7, R9, !P1 ;  /* 0x00000009070f7208 */ /* 0x000fc40004800000 */
[----:B------:R-:W-:Y:S02]  /*0420*/  SEL R12, R17, R10, P0 ;  /* 0x0000000a110c7207 */ /* 0x000fe40000000000 */
[----:B------:R-:W-:-:S07]  /*0430*/  SEL R13, R21, R11, P0 ;  /* 0x0000000b150d7207 */ /* 0x000fce0000000000 */
.L_x_10:
[----:B------:R-:W-:Y:S05]  /*0440*/  BSYNC.RECONVERGENT B3 ;  /* 0x0000000000037941 */ /* 0x000fea0003800200 */
.L_x_9:
[----:B------:R-:W-:Y:S02]  /*0450*/  IMAD.X R3, RZ, RZ, R3, P3 ;  /* 0x000000ffff037224 */ /* 0x000fe400018e0603 */
[----:B------:R-:W-:Y:S01]  /*0460*/  VIADD R19, R19, 0x100 ;  /* 0x0000010013137836 */ /* 0x000fe20000000000 */
[----:B------:R-:W-:Y:S06]  /*0470*/  @P2 BRA `(.L_x_11) ;  /* 0xfffffffc00742947 */ /* 0x000fec000383ffff */
.L_x_8:
[----:B------:R-:W-:Y:S05]  /*0480*/  BSYNC.RECONVERGENT B2 ;  /* 0x0000000000027941 */ /* 0x000fea0003800200 */
.L_x_7:
[----:B------:R-:W0:Y:S01]  /*0490*/  LDC.64 R8, c[0x0][0x380] ;  /* 0x0000e000ff087b82 */ /* 0x000e220000000a00 */
[----:B------:R-:W-:-:S13]  /*04a0*/  ISETP.GE.U32.AND P0, PT, R4, 0x300, PT ;  /* 0x000003000400780c */ /* 0x000fda0003f06070 */
[----:B------:R-:W-:Y:S05]  /*04b0*/  @!P0 BRA `(.L_x_6) ;  /* 0x0000000400908947 */ /* 0x000fea0003800000 */
.L_x_20:
[----:B0-----:R-:W-:-:S05]  /*04c0*/  IMAD.WIDE R20, R19, 0x10, R8 ;  /* 0x0000001013147825 */ /* 0x001fca00078e0208 */
[----:B------:R-:W2:Y:S04]  /*04d0*/  LDG.E.64.CONSTANT R10, desc[UR10][R20.64] ;  /* 0x0000000a140a7981 */ /* 0x000ea8000c1e9b00 */
[----:B------:R-:W3:Y:S04]  /*04e0*/  LDG.E.64.CONSTANT R16, desc[UR10][R20.64+0x8] ;  /* 0x0000080a14107981 */ /* 0x000ee8000c1e9b00 */
[----:B-----5:R0:W5:Y:S04]  /*04f0*/  LDG.E.64.CONSTANT R6, desc[UR10][R20.64+0x1000] ;  /* 0x0010000a14067981 */ /* 0x020168000c1e9b00 */
[----:B------:R0:W5:Y:S01]  /*0500*/  LDG.E.64.CONSTANT R4, desc[UR10][R20.64+0x1008] ;  /* 0x0010080a14047981 */ /* 0x000162000c1e9b00 */
[----:B------:R-:W-:Y:S01]  /*0510*/  BSSY.RECONVERGENT B2, `(.L_x_12) ;  /* 0x0000015000027945 */ /* 0x000fe20003800200 */
[----:B--2---:R-:W-:Y:S01]  /*0520*/  DSETP.GEU.AND P0, PT, |R14|, |R10|, PT ;  /* 0x4000000a0e00722a */ /* 0x004fe20003f0e200 */
[----:B------:R-:W-:-:S02]  /*0530*/  IMAD.MOV.U32 R2, RZ, RZ, R10 ;  /* 0x000000ffff027224 */ /* 0x000fc400078e000a */
[----:B------:R-:W-:Y:S02]  /*0540*/  IMAD.MOV.U32 R3, RZ, RZ, R11 ;  /* 0x000000ffff037224 */ /* 0x000fe400078e000b */
[----:B---3--:R-:W-:Y:S02]  /*0550*/  IMAD.MOV.U32 R23, RZ, RZ, R16 ;  /* 0x000000ffff177224 */ /* 0x008fe400078e0010 */
[----:B------:R-:W-:-:S07]  /*0560*/  IMAD.MOV.U32 R25, RZ, RZ, R17 ;  /* 0x000000ffff197224 */ /* 0x000fce00078e0011 */
[----:B0-----:R-:W-:Y:S05]  /*0570*/  @!P0 BRA `(.L_x_13) ;  /* 0x0000000000388947 */ /* 0x001fea0003800000 */
[----:B------:R-:W-:Y:S01]  /*0580*/  DSETP.GEU.AND P0, PT, |R10|, |R14|, PT ;  /* 0x4000000e0a00722a */ /* 0x000fe20003f0e200 */
[----:B------:R-:W-:Y:S02]  /*0590*/  IMAD.MOV.U32 R23, RZ, RZ, R12 ;  /* 0x000000ffff177224 */ /* 0x000fe400078e000c */
[----:B------:R-:W-:Y:S02]  /*05a0*/  IMAD.MOV.U32 R25, RZ, RZ, R13 ;  /* 0x000000ffff197224 */ /* 0x000fe400078e000d */
[----:B------:R-:W-:Y:S02]  /*05b0*/  IMAD.MOV.U32 R2, RZ, RZ, R14 ;  /* 0x000000ffff027224 */ /* 0x000fe400078e000e */
[----:B------:R-:W-:-:S07]  /*05c0*/  IMAD.MOV.U32 R3, RZ, RZ, R15 ;  /* 0x000000ffff037224 */ /* 0x000fce00078e000f */
[----:B------:R-:W-:Y:S05]  /*05d0*/  @!P0 BRA `(.L_x_13) ;  /* 0x0000000000208947 */ /* 0x000fea0003800000 */
[CC--:B------:R-:W-:Y:S02]  /*05e0*/  ISETP.LT.U32.AND P1, PT, R12.reuse, R16.reuse, PT ;  /* 0x000000100c00720c */ /* 0x0c0fe40003f21070 */
[CC--:B------:R-:W-:Y:S02]  /*05f0*/  ISETP.GE.U32.AND P0, PT, R12.reuse, R16.reuse, PT ;  /* 0x000000100c00720c */ /* 0x0c0fe40003f06070 */
[CC--:B------:R-:W-:Y:S02]  /*0600*/  ISETP.LT.AND.EX P1, PT, R13.reuse, R17.reuse, PT, P1 ;  /* 0x000000110d00720c */ /* 0x0c0fe40003f21310 */
[CC--:B------:R-:W-:Y:S02]  /*0610*/  ISETP.GE.AND.EX P0, PT, R13.reuse, R17.reuse, PT, P0 ;  /* 0x000000110d00720c */ /* 0x0c0fe40003f06300 */
[----:B------:R-:W-:Y:S02]  /*0620*/  SEL R23, R12, R16, P1 ;  /* 0x000000100c177207 */ /* 0x000fe40000800000 */
[----:B------:R-:W-:-:S02]  /*0630*/  SEL R25, R13, R17, P1 ;  /* 0x000000110d197207 */ /* 0x000fc40000800000 */
[----:B------:R-:W-:Y:S02]  /*0640*/  FSEL R2, R14, R10, !P0 ;  /* 0x0000000a0e027208 */ /* 0x000fe40004000000 */
[----:B------:R-:W-:-:S07]  /*0650*/  FSEL R3, R15, R11, !P0 ;  /* 0x0000000b0f037208 */ /* 0x000fce0004000000 */
.L_x_13:
[----:B------:R-:W-:Y:S05]  /*0660*/  BSYNC.RECONVERGENT B2 ;  /* 0x0000000000027941 */ /* 0x000fea0003800200 */
.L_x_12:
[----:B------:R0:W5:Y:S04]  /*0670*/  LDG.E.64.CONSTANT R14, desc[UR10][R20.64+0x2000] ;  /* 0x0020000a140e7981 */ /* 0x000168000c1e9b00 */
[----:B------:R0:W5:Y:S04]  /*0680*/  LDG.E.64.CONSTANT R12, desc[UR10][R20.64+0x2008] ;  /* 0x0020080a140c7981 */ /* 0x000168000c1e9b00 */
[----:B------:R0:W5:Y:S04]  /*0690*/  LDG.E.64.CONSTANT R10, desc[UR10][R20.64+0x3000] ;  /* 0x0030000a140a7981 */ /* 0x000168000c1e9b00 */
[----:B------:R0:W5:Y:S02]  /*06a0*/  LDG.E.64.CONSTANT R16, desc[UR10][R20.64+0x3008] ;  /* 0x0030080a14107981 */ /* 0x000164000c1e9b00 */
[----:B-----5:R-:W-:Y:S01]  /*06b0*/  DSETP.GEU.AND P0, PT, |R2|, |R6|, PT ;  /* 0x400000060200722a */ /* 0x020fe20003f0e200 */
[----:B------:R-:W-:Y:S01]  /*06c0*/  BSSY.RECONVERGENT B2, `(.L_x_14) ;  /* 0x0000014000027945 */ /* 0x000fe20003800200 */
[----:B------:R-:W-:-:S02]  /*06d0*/  IMAD.MOV.U32 R26, RZ, RZ, R6 ;  /* 0x000000ffff1a7224 */ /* 0x000fc400078e0006 */
[----:B------:R-:W-:Y:S02]  /*06e0*/  IMAD.MOV.U32 R27, RZ, RZ, R7 ;  /* 0x000000ffff1b7224 */ /* 0x000fe400078e0007 */
[----:B------:R-:W-:Y:S02]  /*06f0*/  IMAD.MOV.U32 R29, RZ, RZ, R4 ;  /* 0x000000ffff1d7224 */ /* 0x000fe400078e0004 */
[----:B------:R-:W-:-:S06]  /*0700*/  IMAD.MOV.U32 R18, RZ, RZ, R5 ;  /* 0x000000ffff127224 */ /* 0x000fcc00078e0005 */
[----:B0-----:R-:W-:Y:S05]  /*0710*/  @!P0 BRA `(.L_x_15) ;  /* 0x0000000000388947 */ /* 0x001fea0003800000 */
        /* <DEDUP_REMOVED lines=14> */
.L_x_15:
[----:B------:R-:W-:Y:S05]  /*0800*/  BSYNC.RECONVERGENT B2 ;  /* 0x0000000000027941 */ /* 0x000fea0003800200 */
.L_x_14:
[----:B------:R-:W-:Y:S01]  /*0810*/  DSETP.GEU.AND P0, PT, |R26|, |R14|, PT ;  /* 0x4000000e1a00722a */ /* 0x000fe20003f0e200 */
[----:B------:R-:W-:Y:S01]  /*0820*/  BSSY.RECONVERGENT B2, `(.L_x_16) ;  /* 0x0000014000027945 */ /* 0x000fe20003800200 */
[----:B------:R-:W-:Y:S02]  /*0830*/  IMAD.MOV.U32 R2, RZ, RZ, R14 ;  /* 0x000000ffff027224 */ /* 0x000fe400078e000e */
[----:B------:R-:W-:Y:S02]  /*0840*/  IMAD.MOV.U32 R3, RZ, RZ, R15 ;  /* 0x000000ffff037224 */ /* 0x000fe400078e000f */
[----:B------:R-:W-:Y:S02]  /*0850*/  IMAD.MOV.U32 R5, RZ, RZ, R12 ;  /* 0x000000ffff057224 */ /* 0x000fe400078e000c */
[----:B------:R-:W-:-:S06]  /*0860*/  IMAD.MOV.U32 R7, RZ, RZ, R13 ;  /* 0x000000ffff077224 */ /* 0x000fcc00078e000d */
        /* <DEDUP_REMOVED lines=15> */
.L_x_17:
[----:B------:R-:W-:Y:S05]  /*0960*/  BSYNC.RECONVERGENT B2 ;  /* 0x0000000000027941 */ /* 0x000fea0003800200 */
.L_x_16:
        /* <DEDUP_REMOVED lines=21> */
.L_x_19:
[----:B------:R-:W-:Y:S05]  /*0ac0*/  BSYNC.RECONVERGENT B2 ;  /* 0x0000000000027941 */ /* 0x000fea0003800200 */
.L_x_18:
[----:B------:R-:W-:-:S05]  /*0ad0*/  VIADD R19, R19, 0x400 ;  /* 0x0000040013137836 */ /* 0x000fca0000000000 */
[----:B------:R-:W-:-:S13]  /*0ae0*/  ISETP.GE.AND P0, PT, R19, UR4, PT ;  /* 0x0000000413007c0c */ /* 0x000fda000bf06270 */
[----:B------:R-:W-:Y:S05]  /*0af0*/  @!P0 BRA `(.L_x_20) ;  /* 0xfffffff800708947 */ /* 0x000fea000383ffff */
.L_x_6:
[----:B------:R-:W-:Y:S05]  /*0b00*/  BSYNC.RECONVERGENT B1 ;  /* 0x0000000000017941 */ /* 0x000fea0003800200 */
.L_x_5:
[----:B------:R-:W2:Y:S02]  /*0b10*/  LDCU UR6, c[0x0][0x390] ;  /* 0x00007200ff0677ac */ /* 0x000ea40008000800 */
[----:B--2---:R-:W-:-:S09]  /*0b20*/  UISETP.GE.AND UP0, UPT, UR6, 0x100, UPT ;  /* 0x000001000600788c */ /* 0x004fd2000bf06270 */
[----:B------:R-:W-:Y:S05]  /*0b30*/  BRA.U !UP0, `(.L_x_21) ;  /* 0x0000001508507547 */ /* 0x000fea000b800000 */
[----:B0-----:R-:W0:Y:S01]  /*0b40*/  S2R R9, SR_LANEID ;  /* 0x0000000000097919 */ /* 0x001e220000000000 */
[----:B------:R-:W-:Y:S01]  /*0b50*/  BSSY.RECONVERGENT B1, `(.L_x_22) ;  /* 0x000001f000017945 */ /* 0x000fe20003800200 */
[----:B-----5:R-:W-:Y:S01]  /*0b60*/  IMAD.MOV.U32 R11, RZ, RZ, R12 ;  /* 0x000000ffff0b7224 */ /* 0x020fe200078e000c */
[----:B------:R2:W3:Y:S01]  /*0b70*/  SHFL.DOWN PT, R4, R14, 0x1, 0x1f ;  /* 0x08201f000e047f89 */ /* 0x0004e200000e0000 */
[----:B------:R-:W-:Y:S02]  /*0b80*/  IMAD.MOV.U32 R16, RZ, RZ, R13 ;  /* 0x000000ffff107224 */ /* 0x000fe400078e000d */
[----:B-1----:R-:W-:Y:S01]  /*0b90*/  IMAD.MOV.U32 R2, RZ, RZ, R14 ;  /* 0x000000ffff027224 */ /* 0x002fe200078e000e */
[----:B------:R2:W1:Y:S01]  /*0ba0*/  SHFL.DOWN PT, R5, R15, 0x1, 0x1f ;  /* 0x08201f000f057f89 */ /* 0x00046200000e0000 */
[----:B------:R-:W-:-:S03]  /*0bb0*/  IMAD.MOV.U32 R3, RZ, RZ, R15 ;  /* 0x000000ffff037224 */ /* 0x000fc600078e000f */
[----:B------:R2:W4:Y:S04]  /*0bc0*/  SHFL.DOWN PT, R7, R12, 0x1, 0x1f ;  /* 0x08201f000c077f89 */ /* 0x00052800000e0000 */
[----:B------:R2:W1:Y:S01]  /*0bd0*/  SHFL.DOWN PT, R17, R13, 0x1, 0x1f ;  /* 0x08201f000d117f89 */ /* 0x00046200000e0000 */
[----:B0-----:R-:W-:-:S13]  /*0be0*/  ISETP.GT.AND P0, PT, R9, 0x1e, PT ;  /* 0x0000001e0900780c */ /* 0x001fda0003f04270 */
[----:B-1234-:R-:W-:Y:S05]  /*0bf0*/  @P0 BRA `(.L_x_23) ;  /* 0x0000000000500947 */ /* 0x01efea0003800000 */
[----:B------:R-:W-:Y:S01]  /*0c00*/  DSETP.GEU.AND P0, PT, |R14|, |R4|, PT ;  /* 0x400000040e00722a */ /* 0x000fe20003f0e200 */
[----:B------:R-:W-:Y:S02]  /*0c10*/  IMAD.MOV.U32 R11, RZ, RZ, R7 ;  /* 0x000000ffff0b7224 */ /* 0x000fe400078e0007 */
[----:B------:R-:W-:Y:S02]  /*0c20*/  IMAD.MOV.U32 R16, RZ, RZ, R17 ;  /* 0x000000ffff107224 */ /* 0x000fe400078e0011 */
        /* <DEDUP_REMOVED lines=9> */
[CC--:B------:R-:W-:Y:S02]  /*0cc0*/  ISETP.LT.U32.AND P1, PT, R12.reuse, R7.reuse, PT ;  /* 0x000000070c00720c */ /* 0x0c0fe40003f21070 */
[C---:B------:R-:W-:Y:S02]  /*0cd0*/  ISETP.GE.U32.AND P0, PT, R12.reuse, R7, PT ;  /* 0x000000070c00720c */ /* 0x040fe40003f06070 */
[CC--:B------:R-:W-:Y:S02]  /*0ce0*/  ISETP.LT.AND.EX P1, PT, R13.reuse, R17.reuse, PT, P1 ;  /* 0x000000110d00720c */ /* 0x0c0fe40003f21310 */
[C---:B------:R-:W-:Y:S02]  /*0cf0*/  ISETP.GE.AND.EX P0, PT, R13.reuse, R17, PT, P0 ;  /* 0x000000110d00720c */ /* 0x040fe40003f06300 */
[----:B------:R-:W-:Y:S02]  /*0d00*/  SEL R11, R12, R7, P1 ;  /* 0x000000070c0b7207 */ /* 0x000fe40000800000 */
[----:B------:R-:W-:-:S02]  /*0d10*/  SEL R16, R13, R17, P1 ;  /* 0x000000110d107207 */ /* 0x000fc40000800000 */
[----:B------:R-:W-:Y:S02]  /*0d20*/  FSEL R2, R14, R4, !P0 ;  /* 0x000000040e027208 */ /* 0x000fe40004000000 */
[----:B------:R-:W-:-:S07]  /*0d30*/  FSEL R3, R15, R5, !P0 ;  /* 0x000000050f037208 */ /* 0x000fce0004000000 */
.L_x_23:
[----:B------:R-:W-:Y:S05]  /*0d40*/  BSYNC.RECONVERGENT B1 ;  /* 0x0000000000017941 */ /* 0x000fea0003800200 */
.L_x_22:
[----:B------:R-:W-:Y:S01]  /*0d50*/  ISETP.GT.AND P0, PT, R9, 0x1d, PT ;  /* 0x0000001d0900780c */ /* 0x000fe20003f04270 */
[----:B------:R0:W1:Y:S01]  /*0d60*/  SHFL.DOWN PT, R6, R2, 0x2, 0x1f ;  /* 0x08401f0002067f89 */ /* 0x00006200000e0000 */
[----:B------:R-:W-:Y:S01]  /*0d70*/  BSSY.RECONVERGENT B1, `(.L_x_24) ;  /* 0x000001d000017945 */ /* 0x000fe20003800200 */
[----:B------:R-:W-:Y:S02]  /*0d80*/  IMAD.MOV.U32 R8, RZ, RZ, R11 ;  /* 0x000000ffff087224 */ /* 0x000fe400078e000b */
[----:B------:R0:W2:Y:S01]  /*0d90*/  SHFL.DOWN PT, R7, R3, 0x2, 0x1f ;  /* 0x08401f0003077f89 */ /* 0x0000a200000e0000 */
[----:B------:R-:W-:Y:S02]  /*0da0*/  IMAD.MOV.U32 R10, RZ, RZ, R16 ;  /* 0x000000ffff0a7224 */ /* 0x000fe400078e0010 */
[----:B------:R-:W-:Y:S01]  /*0db0*/  IMAD.MOV.U32 R4, RZ, RZ, R2 ;  /* 0x000000ffff047224 */ /* 0x000fe200078e0002 */
[----:B------:R0:W3:Y:S01]  /*0dc0*/  SHFL.DOWN PT, R12, R11, 0x2, 0x1f ;  /* 0x08401f000b0c7f89 */ /* 0x0000e200000e0000 */
[----:B------:R-:W-:-:S03]  /*0dd0*/  IMAD.MOV.U32 R5, RZ, RZ, R3 ;  /* 0x000000ffff057224 */ /* 0x000fc600078e0003 */
[----:B------:R0:W4:Y:S01]  /*0de0*/  SHFL.DOWN PT, R13, R16, 0x2, 0x1f ;  /* 0x08401f00100d7f89 */ /* 0x00012200000e0000 */
[----:B------:R-:W-:Y:S05]  /*0df0*/  @P0 BRA `(.L_x_25) ;  /* 0x0000000000500947 */ /* 0x000fea0003800000 */
[----:B-12---:R-:W-:Y:S01]  /*0e00*/  DSETP.GEU.AND P0, PT, |R2|, |R6|, PT ;  /* 0x400000060200722a */ /* 0x006fe20003f0e200 */
[----:B---3--:R-:W-:Y:S02]  /*0e10*/  IMAD.MOV.U32 R8, RZ, RZ, R12 ;  /* 0x000000ffff087224 */ /* 0x008fe400078e000c */
[----:B----4-:R-:W-:Y:S02]  /*0e20*/  IMAD.MOV.U32 R10, RZ, RZ, R13 ;  /* 0x000000ffff0a7224 */ /* 0x010fe400078e000d */
        /* <DEDUP_REMOVED lines=17> */
.L_x_25:
[----:B------:R-:W-:Y:S05]  /*0f40*/  BSYNC.RECONVERGENT B1 ;  /* 0x0000000000017941 */ /* 0x000fea0003800200 */
.L_x_24:
[----:B------:R-:W-:Y:S01]  /*0f50*/  ISETP.GT.AND P0, PT, R9, 0x1b, PT ;  /* 0x0000001b0900780c */ /* 0x000fe20003f04270 */
[----:B-1----:R1:W1:Y:S01]  /*0f60*/  SHFL.DOWN PT, R6, R4, 0x4, 0x1f ;  /* 0x08801f0004067f89 */ /* 0x00226200000e0000 */
[----:B------:R-:W-:Y:S01]  /*0f70*/  BSSY.RECONVERGENT B1, `(.L_x_26) ;  /* 0x000001d000017945 */ /* 0x000fe20003800200 */
[----:B0-----:R-:W-:Y:S02]  /*0f80*/  IMAD.MOV.U32 R11, RZ, RZ, R8 ;  /* 0x000000ffff0b7224 */ /* 0x001fe400078e0008 */
[----:B--2---:R0:W2:Y:S01]  /*0f90*/  SHFL.DOWN PT, R7, R5, 0x4, 0x1f ;  /* 0x08801f0005077f89 */ /* 0x0040a200000e0000 */
[----:B---3--:R-:W-:Y:S02]  /*0fa0*/  IMAD.MOV.U32 R12, RZ, RZ, R10 ;  /* 0x000000ffff0c7224 */ /* 0x008fe400078e000a */
[----:B------:R-:W-:Y:S01]  /*0fb0*/  IMAD.MOV.U32 R2, RZ, RZ, R4 ;  /* 0x000000ffff027224 */ /* 0x000fe200078e0004 */
[----:B----4-:R0:W3:Y:S01]  /*0fc0*/  SHFL.DOWN PT, R13, R8, 0x4, 0x1f ;  /* 0x08801f00080d7f89 */ /* 0x0100e200000e0000 */
        /* <DEDUP_REMOVED lines=23> */
.L_x_27:
[----:B------:R-:W-:Y:S05]  /*1140*/  BSYNC.RECONVERGENT B1 ;  /* 0x0000000000017941 */ /* 0x000fea0003800200 */
.L_x_26:
[----:B------:R-:W-:Y:S01]  /*1150*/  ISETP.GT.AND P0, PT, R9, 0x17, PT ;  /* 0x000000170900780c */ /* 0x000fe20003f04270 */
[----:B-1----:R1:W1:Y:S01]  /*1160*/  SHFL.DOWN PT, R6, R2, 0x8, 0x1f ;  /* 0x09001f0002067f89 */ /* 0x00226200000e0000 */
[----:B------:R-:W-:Y:S01]  /*1170*/  BSSY.RECONVERGENT B1, `(.L_x_28) ;  /* 0x000001d000017945 */ /* 0x000fe20003800200 */
[----:B0-----:R-:W-:Y:S02]  /*1180*/  IMAD.MOV.U32 R8, RZ, RZ, R11 ;  /* 0x000000ffff087224 */ /* 0x001fe400078e000b */
[----:B--2---:R0:W2:Y:S01]  /*1190*/  SHFL.DOWN PT, R7, R3, 0x8, 0x1f ;  /* 0x09001f0003077f89 */ /* 0x0040a200000e0000 */
[----:B------:R-:W-:Y:S02]  /*11a0*/  IMAD.MOV.U32 R10, RZ, RZ, R12 ;  /* 0x000000ffff0a7224 */ /* 0x000fe400078e000c */
[----:B------:R-:W-:Y:S01]  /*11b0*/  IMAD.MOV.U32 R4, RZ, RZ, R2 ;  /* 0x000000ffff047224 */ /* 0x000fe200078e0002 */
[----:B------:R0:W0:Y:S01]  /*11c0*/  SHFL.DOWN PT, R14, R11, 0x8, 0x1f ;  /* 0x09001f000b0e7f89 */ /* 0x00002200000e0000 */
[----:B------:R-:W-:-:S03]  /*11d0*/  IMAD.MOV.U32 R5, RZ, RZ, R3 ;  /* 0x000000ffff057224 */ /* 0x000fc600078e0003 */
[----:B---3--:R3:W0:Y:S01]  /*11e0*/  SHFL.DOWN PT, R13, R12, 0x8, 0x1f ;  /* 0x09001f000c0d7f89 */ /* 0x00862200000e0000 */
[----:B------:R-:W-:Y:S05]  /*11f0*/  @P0 BRA `(.L_x_29) ;  /* 0x0000000000500947 */ /* 0x000fea0003800000 */
[----:B-12---:R-:W-:Y:S01]  /*1200*/  DSETP.GEU.AND P0, PT, |R2|, |R6|, PT ;  /* 0x400000060200722a */ /* 0x006fe20003f0e200 */
[----:B0-----:R-:W-:Y:S02]  /*1210*/  IMAD.MOV.U32 R8, RZ, RZ, R14 ;  /* 0x000000ffff087224 */ /* 0x001fe400078e000e */
        /* <DEDUP_REMOVED lines=18> */
.L_x_29:
[----:B------:R-:W-:Y:S05]  /*1340*/  BSYNC.RECONVERGENT B1 ;  /* 0x0000000000017941 */ /* 0x000fea0003800200 */
.L_x_28:
[----:B------:R-:W-:Y:S01]  /*1350*/  ISETP.GT.AND P0, PT, R9, 0xf, PT ;  /* 0x0000000f0900780c */ /* 0x000fe20003f04270 */
[----:B-1----:R1:W1:Y:S01]  /*1360*/  SHFL.DOWN PT, R6, R4, 0x10, 0x1f ;  /* 0x0a001f0004067f89 */ /* 0x00226200000e0000 */
[----:B------:R-:W-:Y:S01]  /*1370*/  BSSY.RECONVERGENT B1, `(.L_x_30) ;  /* 0x000001d000017945 */ /* 0x000fe20003800200 */
[----:B0-----:R-:W-:Y:S02]  /*1380*/  IMAD.MOV.U32 R14, RZ, RZ, R8 ;  /* 0x000000ffff0e7224 */ /* 0x001fe400078e0008 */
[----:B--2---:R0:W2:Y:S01]  /*1390*/  SHFL.DOWN PT, R7, R5, 0x10, 0x1f ;  /* 0x0a001f0005077f89 */ /* 0x0040a200000e0000 */
[----:B----4-:R-:W-:Y:S02]  /*13a0*/  IMAD.MOV.U32 R15, RZ, RZ, R10 ;  /* 0x000000ffff0f7224 */ /* 0x010fe400078e000a */
[----:B------:R-:W-:Y:S01]  /*13b0*/  IMAD.MOV.U32 R2, RZ, RZ, R4 ;  /* 0x000000ffff027224 */ /* 0x000fe200078e0004 */
[----:B------:R0:W4:Y:S01]  /*13c0*/  SHFL.DOWN PT, R11, R8, 0x10, 0x1f ;  /* 0x0a001f00080b7f89 */ /* 0x00012200000e0000 */
[----:B------:R-:W-:-:S03]  /*13d0*/  IMAD.MOV.U32 R3, RZ, RZ, R5 ;  /* 0x000000ffff037224 */ /* 0x000fc600078e0005 */
[----:B------:R0:W0:Y:S01]  /*13e0*/  SHFL.DOWN PT, R13, R10, 0x10, 0x1f ;  /* 0x0a001f000a0d7f89 */ /* 0x00002200000e0000 */
[----:B------:R-:W-:Y:S05]  /*13f0*/  @P0 BRA `(.L_x_31) ;  /* 0x0000000000500947 */ /* 0x000fea0003800000 */
[----:B-12---:R-:W-:Y:S01]  /*1400*/  DSETP.GEU.AND P0, PT, |R4|, |R6|, PT ;  /* 0x400000060400722a */ /* 0x006fe20003f0e200 */
[----:B----4-:R-:W-:Y:S02]  /*1410*/  IMAD.MOV.U32 R14, RZ, RZ, R11 ;  /* 0x000000ffff0e7224 */ /* 0x010fe400078e000b */
[----:B0-----:R-:W-:Y:S02]  /*1420*/  IMAD.MOV.U32 R15, RZ, RZ, R13 ;  /* 0x000000ffff0f7224 */ /* 0x001fe400078e000d */
        /* <DEDUP_REMOVED lines=17> */
.L_x_31:
[----:B------:R-:W-:Y:S05]  /*1540*/  BSYNC.RECONVERGENT B1 ;  /* 0x0000000000017941 */ /* 0x000fea0003800200 */
.L_x_30:
[----:B------:R-:W-:Y:S01]  /*1550*/  ISETP.NE.AND P0, PT, R9, RZ, PT ;  /* 0x000000ff0900720c */ /* 0x000fe20003f05270 */
[----:B------:R-:W-:-:S12]  /*1560*/  BSSY.RECONVERGENT B1, `(.L_x_32) ;  /* 0x000000a000017945 */ /* 0x000fd80003800200 */
[----:B------:R-:W-:Y:S05]  /*1570*/  @P0 BRA `(.L_x_33) ;  /* 0x0000000000200947 */ /* 0x000fea0003800000 */
[----:B-1----:R-:W1:Y:S01]  /*1580*/  S2R R6, SR_CgaCtaId ;  /* 0x0000000000067919 */ /* 0x002e620000008800 */
[----:B0-----:R-:W-:Y:S02]  /*1590*/  MOV R5, 0x400 ;  /* 0x0000040000057802 */ /* 0x001fe40000000f00 */
[----:B------:R-:W-:-:S04]  /*15a0*/  SHF.R.U32.HI R4, RZ, 0x1, R0 ;  /* 0x00000001ff047819 */ /* 0x000fc80000011600 */
[----:B------:R-:W-:Y:S02]  /*15b0*/  LOP3.LUT R4, R4, 0x1f0, RZ, 0xc0, !PT ;  /* 0x000001f004047812 */ /* 0x000fe400078ec0ff */
[----:B-1----:R-:W-:-:S05]  /*15c0*/  LEA R5, R6, R5, 0x18 ;  /* 0x0000000506057211 */ /* 0x002fca00078ec0ff */
[----:B------:R-:W-:-:S05]  /*15d0*/  IMAD.IADD R5, R4, 0x1, R5 ;  /* 0x0000000104057824 */ /* 0x000fca00078e0205 */
[----:B------:R0:W-:Y:S04]  /*15e0*/  STS.64 [R5+0x10], R14 ;  /* 0x0000100e05007388 */ /* 0x0001e80000000a00 */
[----:B------:R0:W-:Y:S02]  /*15f0*/  STS.64 [R5+0x8], R2 ;  /* 0x0000080205007388 */ /* 0x0001e40000000a00 */
.L_x_33:
[----:B------:R-:W-:Y:S05]  /*1600*/  BSYNC.RECONVERGENT B1 ;  /* 0x0000000000017941 */ /* 0x000fea0003800200 */
.L_x_32:
[----:B------:R-:W-:Y:S01]  /*1610*/  BAR.SYNC.DEFER_BLOCKING 0x0 ;  /* 0x0000000000007b1d */ /* 0x000fe20000010000 */
[----:B------:R-:W-:-:S13]  /*1620*/  ISETP.NE.AND P1, PT, R0, RZ, PT ;  /* 0x000000ff0000720c */ /* 0x000fda0003f25270 */
[----:B------:R-:W-:Y:S05]  /*1630*/  @P1 BRA `(.L_x_34) ;  /* 0x0000005400881947 */ /* 0x000fea0003800000 */
[----:B0-----:R-:W0:Y:S01]  /*1640*/  S2R R5, SR_CgaCtaId ;  /* 0x0000000000057919 */ /* 0x001e220000008800 */
[----:B------:R-:W-:Y:S01]  /*1650*/  MOV R0, 0x400 ;  /* 0x0000040000007802 */ /* 0x000fe20000000f00 */
[----:B------:R-:W-:Y:S03]  /*1660*/  BSSY.RECONVERGENT B1, `(.L_x_35) ;  /* 0x000001a000017945 */ /* 0x000fe60003800200 */
[----:B0-----:R-:W-:-:S05]  /*1670*/  LEA R0, R5, R0, 0x18 ;  /* 0x0000000005007211 */ /* 0x001fca00078ec0ff */
[----:B------:R-:W0:Y:S04]  /*1680*/  LDS.64 R16, [R0+0x18] ;  /* 0x0000180000107984 */ /* 0x000e280000000a00 */
[----:B-12---:R-:W1:Y:S04]  /*1690*/  LDS.128 R4, [R0+0x20] ;  /* 0x0000200000047984 */ /* 0x006e680000000c00 */
[----:B---3--:R2:W3:Y:S04]  /*16a0*/  LDS.64 R12, [R0+0x80] ;  /* 0x00008000000c7984 */ /* 0x0084e80000000a00 */
[----:B----4-:R2:W4:Y:S01]  /*16b0*/  LDS.128 R8, [R0+0x30] ;  /* 0x0000300000087984 */ /* 0x0105220000000c00 */
[----:B0-----:R-:W-:Y:S01]  /*16c0*/  DSETP.GEU.AND P0, PT, |R2|, |R16|, PT ;  /* 0x400000100200722a */ /* 0x001fe20003f0e200 */
[----:B------:R-:W-:-:S02]  /*16d0*/  IMAD.MOV.U32 R24, RZ, RZ, R16 ;  /* 0x000000ffff187224 */ /* 0x000fc400078e0010 */
[----:B------:R-:W-:Y:S02]  /*16e0*/  IMAD.MOV.U32 R25, RZ, RZ, R17 ;  /* 0x000000ffff197224 */ /* 0x000fe400078e0011 */
[----:B-1----:R-:W-:Y:S02]  /*16f0*/  IMAD.MOV.U32 R26, RZ, RZ, R4 ;  /* 0x000000ffff1a7224 */ /* 0x002fe400078e0004 */
[----:B------:R-:W-:-:S07]  /*1700*/  IMAD.MOV.U32 R27, RZ, RZ, R5 ;  /* 0x000000ffff1b7224 */ /* 0x000fce00078e0005 */
[----:B--234-:R-:W-:Y:S05]  /*1710*/  @!P0 BRA `(.L_x_36) ;  /* 0x0000000000388947 */ /* 0x01cfea0003800000 */
        /* <DEDUP_REMOVED lines=14> */
.L_x_36:
[----:B------:R-:W-:Y:S05]  /*1800*/  BSYNC.RECONVERGENT B1 ;  /* 0x0000000000017941 */ /* 0x000fea0003800200 */
.L_x_35:
[----:B------:R0:W1:Y:S01]  /*1810*/  LDS.128 R16, [R0+0x40] ;  /* 0x0000400000107984 */ /* 0x0000620000000c00 */
[----:B------:R-:W-:Y:S01]  /*1820*/  DSETP.GEU.AND P0, PT, |R24|, |R6|, PT ;  /* 0x400000061800722a */ /* 0x000fe20003f0e200 */
[----:B------:R-:W-:Y:S01]  /*1830*/  BSSY.RECONVERGENT B1, `(.L_x_37) ;  /* 0x0000015000017945 */ /* 0x000fe20003800200 */
[----:B------:R-:W-:Y:S01]  /*1840*/  IMAD.MOV.U32 R4, RZ, RZ, R6 ;  /* 0x000000ffff047224 */ /* 0x000fe200078e0006 */
[----:B------:R0:W2:Y:S01]  /*1850*/  LDS.128 R20, [R0+0x50] ;  /* 0x0000500000147984 */ /* 0x0000a20000000c00 */
        /* <DEDUP_REMOVED lines=18> */
.L_x_38:
[----:B------:R-:W-:Y:S05]  /*1980*/  BSYNC.RECONVERGENT B1 ;  /* 0x0000000000017941 */ /* 0x000fea0003800200 */
.L_x_37:
[----:B------:R-:W-:Y:S01]  /*1990*/  DSETP.GEU.AND P0, PT, |R4|, |R10|, PT ;  /* 0x4000000a0400722a */ /* 0x000fe20003f0e200 */
[----:B------:R-:W-:Y:S01]  /*19a0*/  BSSY.RECONVERGENT B1, `(.L_x_39) ;  /* 0x0000014000017945 */ /* 0x000fe20003800200 */
[----:B------:R-:W-:Y:S02]  /*19b0*/  IMAD.MOV.U32 R2, RZ, RZ, R10 ;  /* 0x000000ffff027224 */ /* 0x000fe400078e000a */
[----:B------:R-:W-:Y:S02]  /*19c0*/  IMAD.MOV.U32 R3, RZ, RZ, R11 ;  /* 0x000000ffff037224 */ /* 0x000fe400078e000b */
[----:B-1----:R-:W-:Y:S02]  /*19d0*/  IMAD.MOV.U32 R27, RZ, RZ, R16 ;  /* 0x000000ffff1b7224 */ /* 0x002fe400078e0010 */
        /* <DEDUP_REMOVED lines=16> */
.L_x_40:
[----:B------:R-:W-:Y:S05]  /*1ae0*/  BSYNC.RECONVERGENT B1 ;  /* 0x0000000000017941 */ /* 0x000fea0003800200 */
.L_x_39:
[----:B------:R0:W1:Y:S01]  /*1af0*/  LDS.128 R8, [R0+0x60] ;  /* 0x0000600000087984 */ /* 0x0000620000000c00 */
[----:B------:R-:W-:Y:S01]  /*1b00*/  DSETP.GEU.AND P0, PT, |R2|, |R18|, PT ;  /* 0x400000120200722a */ /* 0x000fe20003f0e200 */
[----:B------:R-:W-:Y:S01]  /*1b10*/  BSSY.RECONVERGENT B1, `(.L_x_41) ;  /* 0x0000015000017945 */ /* 0x000fe20003800200 */
[----:B------:R-:W-:Y:S01]  /*1b20*/  IMAD.MOV.U32 R14, RZ, RZ, R18 ;  /* 0x000000ffff0e7224 */ /* 0x000fe200078e0012 */
[----:B------:R0:W3:Y:S01]  /*1b30*/  LDS.128 R4, [R0+0x70] ;  /* 0x0000700000047984 */ /* 0x0000e20000000c00 */
[----:B------:R-:W-:Y:S02]  /*1b40*/  IMAD.MOV.U32 R15, RZ, RZ, R19 ;  /* 0x000000ffff0f7224 */ /* 0x000fe400078e0013 */
[----:B--2---:R-:W-:Y:S02]  /*1b50*/  IMAD.MOV.U32 R17, RZ, RZ, R20 ;  /* 0x000000ffff117224 */ /* 0x004fe400078e0014 */
        /* <DEDUP_REMOVED lines=16> */
.L_x_42:
[----:B------:R-:W-:Y:S05]  /*1c60*/  BSYNC.RECONVERGENT B1 ;  /* 0x0000000000017941 */ /* 0x000fea0003800200 */
.L_x_41:
        /* <DEDUP_REMOVED lines=21> */
.L_x_44:
[----:B------:R-:W-:Y:S05]  /*1dc0*/  BSYNC.RECONVERGENT B1 ;  /* 0x0000000000017941 */ /* 0x000fea0003800200 */
.L_x_43:
[----:B------:R-:W-:Y:S01]  /*1dd0*/  DSETP.GEU.AND P0, PT, |R2|, |R10|, PT ;  /* 0x4000000a0200722a */ /* 0x000fe20003f0e200 */
[----:B------:R-:W-:Y:S01]  /*1de0*/  BSSY.RECONVERGENT B1, `(.L_x_45) ;  /* 0x0000014000017945 */ /* 0x000fe20003800200 */
[----:B------:R-:W-:Y:S02]  /*1df0*/  IMAD.MOV.U32 R8, RZ, RZ, R10 ;  /* 0x000000ffff087224 */ /* 0x000fe400078e000a */
[----:B------:R-:W-:Y:S02]  /*1e00*/  IMAD.MOV.U32 R9, RZ, RZ, R11 ;  /* 0x000000ffff097224 */ /* 0x000fe400078e000b */
[----:B---3--:R-:W-:Y:S02]  /*1e10*/  IMAD.MOV.U32 R17, RZ, RZ, R4 ;  /* 0x000000ffff117224 */ /* 0x008fe400078e0004 */
        /* <DEDUP_REMOVED lines=16> */
.L_x_46:
[----:B------:R-:W-:Y:S05]  /*1f20*/  BSYNC.RECONVERGENT B1 ;  /* 0x0000000000017941 */ /* 0x000fea0003800200 */
.L_x_45:
        /* <DEDUP_REMOVED lines=19> */
[----:B------:R-:W-:Y:S01]  /*2060*/  SEL R15, R0, R13, P2 ;  /* 0x0000000d000f7207 */ /* 0x000fe20001000000 */
[----:B------:R-:W-:Y:S06]  /*2070*/  BRA `(.L_x_34) ;  /* 0x0000004800f87947 */ /* 0x000fec0003800000 */
.L_x_21:
[----:B------:R-:W2:Y:S01]  /*2080*/  S2R R4, SR_LANEID ;  /* 0x0000000000047919 */ /* 0x000ea20000000000 */
[----:B-1----:R-:W-:Y:S01]  /*2090*/  LOP3.LUT R2, R0, 0x3e0, RZ, 0xc0, !PT ;  /* 0x000003e000027812 */ /* 0x002fe200078ec0ff */
[----:B------:R-:W-:Y:S01]  /*20a0*/  BSSY.RECONVERGENT B1, `(.L_x_47) ;  /* 0x0000024000017945 */ /* 0x000fe20003800200 */
[----:B-----5:R-:W-:Y:S02]  /*20b0*/  IMAD.MOV.U32 R16, RZ, RZ, R12 ;  /* 0x000000ffff107224 */ /* 0x020fe400078e000c */
[----:B------:R-:W-:Y:S02]  /*20c0*/  IMAD.MOV.U32 R18, RZ, RZ, R13 ;  /* 0x000000ffff127224 */ /* 0x000fe400078e000d */
[----:B------:R-:W-:Y:S01]  /*20d0*/  VIADD R3, R2, 0x20 ;  /* 0x0000002002037836 */ /* 0x000fe20000000000 */
[----:B------:R-:W-:-:S04]  /*20e0*/  LOP3.LUT R2, RZ, R2, RZ, 0x33, !PT ;  /* 0x00000002ff027212 */ /* 0x000fc800078e33ff */
[----:B------:R-:W-:Y:S01]  /*20f0*/  ISETP.GT.AND P0, PT, R3, UR6, PT ;  /* 0x0000000603007c0c */ /* 0x000fe2000bf04270 */
[----:B------:R-:W-:Y:S02]  /*2100*/  VIADD R2, R2, UR6 ;  /* 0x0000000602027c36 */ /* 0x000fe40008000000 */
[----:B------:R-:W-:-:S03]  /*2110*/  IMAD.MOV.U32 R3, RZ, RZ, R15 ;  /* 0x000000ffff037224 */ /* 0x000fc600078e000f */
[----:B------:R-:W-:Y:S01]  /*2120*/  SEL R5, R2, 0x1f, P0 ;  /* 0x0000001f02057807 */ /* 0x000fe20000000000 */
[----:B------:R-:W-:-:S04]  /*2130*/  IMAD.MOV.U32 R2, RZ, RZ, R14 ;  /* 0x000000ffff027224 */ /* 0x000fc800078e000e */
[----:B------:R1:W3:Y:S04]  /*2140*/  SHFL.DOWN PT, R6, R14, 0x1, R5 ;  /* 0x082000000e067989 */ /* 0x0002e800000e0005 */
[----:B------:R1:W4:Y:S04]  /*2150*/  SHFL.DOWN PT, R7, R15, 0x1, R5 ;  /* 0x082000000f077989 */ /* 0x00032800000e0005 */
[----:B0-----:R1:W0:Y:S01]  /*2160*/  SHFL.DOWN PT, R9, R12, 0x1, R5 ;  /* 0x082000000c097989 */ /* 0x00122200000e0005 */
[----:B--2---:R-:W-:-:S03]  /*2170*/  ISETP.GE.AND P0, PT, R4, R5, PT ;  /* 0x000000050400720c */ /* 0x004fc60003f06270 */
[----:B------:R1:W2:Y:S10]  /*2180*/  SHFL.DOWN PT, R11, R13, 0x1, R5 ;  /* 0x082000000d0b7989 */ /* 0x0002b400000e0005 */
[----:B-1----:R-:W-:Y:S05]  /*2190*/  @P0 BRA `(.L_x_48) ;  /* 0x0000000000500947 */ /* 0x002fea0003800000 */
[----:B---34-:R-:W-:Y:S01]  /*21a0*/  DSETP.GEU.AND P0, PT, |R14|, |R6|, PT ;  /* 0x400000060e00722a */ /* 0x018fe20003f0e200 */
[----:B0-----:R-:W-:Y:S02]  /*21b0*/  IMAD.MOV.U32 R16, RZ, RZ, R9 ;  /* 0x000000ffff107224 */ /* 0x001fe400078e0009 */
[----:B--2---:R-:W-:Y:S02]  /*21c0*/  IMAD.MOV.U32 R18, RZ, RZ, R11 ;  /* 0x000000ffff127224 */ /* 0x004fe400078e000b */
        /* <DEDUP_REMOVED lines=17> */
.L_x_48:
[----:B------:R-:W-:Y:S05]  /*22e0*/  BSYNC.RECONVERGENT B1 ;  /* 0x0000000000017941 */ /* 0x000fea0003800200 */
.L_x_47:
[----:B---3--:R-:W-:Y:S01]  /*22f0*/  VIADD R6, R4, 0x2 ;  /* 0x0000000204067836 */ /* 0x008fe20000000000 */
[----:B------:R1:W3:Y:S01]  /*2300*/  SHFL.DOWN PT, R8, R2, 0x2, R5 ;  /* 0x0840000002087989 */ /* 0x0002e200000e0005 */
[----:B------:R-:W-:Y:S01]  /*2310*/  BSSY.RECONVERGENT B1, `(.L_x_49) ;  /* 0x000001e000017945 */ /* 0x000fe20003800200 */
[----:B------:R-:W-:Y:S02]  /*2320*/  IMAD.MOV.U32 R10, RZ, RZ, R16 ;  /* 0x000000ffff0a7224 */ /* 0x000fe400078e0010 */
[----:B------:R-:W-:Y:S01]  /*2330*/  ISETP.GT.AND P0, PT, R6, R5, PT ;  /* 0x000000050600720c */ /* 0x000fe20003f04270 */
[----:B0-----:R1:W0:Y:S01]  /*2340*/  SHFL.DOWN PT, R9, R3, 0x2, R5 ;  /* 0x0840000003097989 */ /* 0x00122200000e0005 */
[----:B------:R-:W-:Y:S02]  /*2350*/  IMAD.MOV.U32 R12, RZ, RZ, R18 ;  /* 0x000000ffff0c7224 */ /* 0x000fe400078e0012 */
[----:B------:R-:W-:Y:S01]  /*2360*/  IMAD.MOV.U32 R6, RZ, RZ, R2 ;  /* 0x000000ffff067224 */ /* 0x000fe200078e0002 */
[----:B--2---:R1:W2:Y:S01]  /*2370*/  SHFL.DOWN PT, R11, R16, 0x2, R5 ;  /* 0x08400000100b7989 */ /* 0x0042a200000e0005 */
[----:B----4-:R-:W-:-:S03]  /*2380*/  IMAD.MOV.U32 R7, RZ, RZ, R3 ;  /* 0x000000ffff077224 */ /* 0x010fc600078e0003 */
[----:B------:R1:W4:Y:S04]  /*2390*/  SHFL.DOWN PT, R13, R18, 0x2, R5 ;  /* 0x08400000120d7989 */ /* 0x00032800000e0005 */
[----:B------:R-:W-:Y:S05]  /*23a0*/  @P0 BRA `(.L_x_50) ;  /* 0x0000000000500947 */ /* 0x000fea0003800000 */
[----:B0--3--:R-:W-:Y:S01]  /*23b0*/  DSETP.GEU.AND P0, PT, |R2|, |R8|, PT ;  /* 0x400000080200722a */ /* 0x009fe20003f0e200 */
[----:B--2---:R-:W-:Y:S02]  /*23c0*/  IMAD.MOV.U32 R10, RZ, RZ, R11 ;  /* 0x000000ffff0a7224 */ /* 0x004fe400078e000b */
        /* <DEDUP_REMOVED lines=18> */
.L_x_50:
[----:B------:R-:W-:Y:S05]  /*24f0*/  BSYNC.RECONVERGENT B1 ;  /* 0x0000000000017941 */ /* 0x000fea0003800200 */
.L_x_49:
[----:B-1----:R-:W-:Y:S01]  /*2500*/  VIADD R2, R4, 0x4 ;  /* 0x0000000404027836 */ /* 0x002fe20000000000 */
[----:B---3--:R1:W3:Y:S01]  /*2510*/  SHFL.DOWN PT, R8, R6, 0x4, R5 ;  /* 0x0880000006087989 */ /* 0x0082e200000e0005 */
[----:B------:R-:W-:Y:S01]  /*2520*/  BSSY.RECONVERGENT B1, `(.L_x_51) ;  /* 0x000001e000017945 */ /* 0x000fe20003800200 */
[----:B------:R-:W-:Y:S02]  /*2530*/  IMAD.MOV.U32 R14, RZ, RZ, R10 ;  /* 0x000000ffff0e7224 */ /* 0x000fe400078e000a */
[----:B------:R-:W-:Y:S01]  /*2540*/  ISETP.GT.AND P0, PT, R2, R5, PT ;  /* 0x000000050200720c */ /* 0x000fe20003f04270 */
[----:B0-----:R1:W0:Y:S01]  /*2550*/  SHFL.DOWN PT, R9, R7, 0x4, R5 ;  /* 0x0880000007097989 */ /* 0x00122200000e0005 */
[----:B------:R-:W-:Y:S02]  /*2560*/  IMAD.MOV.U32 R16, RZ, RZ, R12 ;  /* 0x000000ffff107224 */ /* 0x000fe400078e000c */
[----:B------:R-:W-:Y:S01]  /*2570*/  IMAD.MOV.U32 R2, RZ, RZ, R6 ;  /* 0x000000ffff027224 */ /* 0x000fe200078e0006 */
[----:B--2---:R1:W2:Y:S01]  /*2580*/  SHFL.DOWN PT, R11, R10, 0x4, R5 ;  /* 0x088000000a0b7989 */ /* 0x0042a200000e0005 */
[----:B------:R-:W-:-:S03]  /*2590*/  IMAD.MOV.U32 R3, RZ, RZ, R7 ;  /* 0x000000ffff037224 */ /* 0x000fc600078e0007 */
[----:B----4-:R1:W4:Y:S04]  /*25a0*/  SHFL.DOWN PT, R13, R12, 0x4, R5 ;  /* 0x088000000c0d7989 */ /* 0x01032800000e0005 */
        /* <DEDUP_REMOVED lines=21> */
.L_x_52:
[----:B------:R-:W-:Y:S05]  /*2700*/  BSYNC.RECONVERGENT B1 ;  /* 0x0000000000017941 */ /* 0x000fea0003800200 */
.L_x_51:
        /* <DEDUP_REMOVED lines=32> */
.L_x_54:
[----:B------:R-:W-:Y:S05]  /*2910*/  BSYNC.RECONVERGENT B1 ;  /* 0x0000000000017941 */ /* 0x000fea0003800200 */
.L_x_53:
        /* <DEDUP_REMOVED lines=32> */
.L_x_56:
[----:B------:R-:W-:Y:S05]  /*2b20*/  BSYNC.RECONVERGENT B1 ;  /* 0x0000000000017941 */ /* 0x000fea0003800200 */
.L_x_55:
[----:B------:R-:W-:Y:S01]  /*2b30*/  ISETP.NE.AND P0, PT, R4, RZ, PT ;  /* 0x000000ff0400720c */ /* 0x000fe20003f05270 */
[----:B------:R-:W-:-:S12]  /*2b40*/  BSSY.RECONVERGENT B1, `(.L_x_57) ;  /* 0x000000a000017945 */ /* 0x000fd80003800200 */
[----:B------:R-:W-:Y:S05]  /*2b50*/  @P0 BRA `(.L_x_58) ;  /* 0x0000000000200947 */ /* 0x000fea0003800000 */
[----:B-1----:R-:W1:Y:S01]  /*2b60*/  S2R R6, SR_CgaCtaId ;  /* 0x0000000000067919 */ /* 0x002e620000008800 */
[----:B------:R-:W-:Y:S02]  /*2b70*/  MOV R5, 0x400 ;  /* 0x0000040000057802 */ /* 0x000fe40000000f00 */
[----:B------:R-:W-:-:S04]  /*2b80*/  SHF.R.U32.HI R4, RZ, 0x1, R0 ;  /* 0x00000001ff047819 */ /* 0x000fc80000011600 */
[----:B------:R-:W-:Y:S02]  /*2b90*/  LOP3.LUT R4, R4, 0x1f0, RZ, 0xc0, !PT ;  /* 0x000001f004047812 */ /* 0x000fe400078ec0ff */
[----:B-1----:R-:W-:-:S05]  /*2ba0*/  LEA R5, R6, R5, 0x18 ;  /* 0x0000000506057211 */ /* 0x002fca00078ec0ff */
[----:B------:R-:W-:-:S05]  /*2bb0*/  IMAD.IADD R5, R4, 0x1, R5 ;  /* 0x0000000104057824 */ /* 0x000fca00078e0205 */
[----:B------:R1:W-:Y:S04]  /*2bc0*/  STS.64 [R5+0x10], R14 ;  /* 0x0000100e05007388 */ /* 0x0003e80000000a00 */
[----:B------:R1:W-:Y:S02]  /*2bd0*/  STS.64 [R5+0x8], R2 ;  /* 0x0000080205007388 */ /* 0x0003e40000000a00 */
.L_x_58:
[----:B------:R-:W-:Y:S05]  /*2be0*/  BSYNC.RECONVERGENT B1 ;  /* 0x0000000000017941 */ /* 0x000fea0003800200 */
.L_x_57:
[----:B------:R-:W-:Y:S01]  /*2bf0*/  BAR.SYNC.DEFER_BLOCKING 0x0 ;  /* 0x0000000000007b1d */ /* 0x000fe20000010000 */
[----:B------:R-:W-:-:S13]  /*2c00*/  ISETP.NE.AND P1, PT, R0, RZ, PT ;  /* 0x000000ff0000720c */ /* 0x000fda0003f25270 */
[----:B------:R-:W-:Y:S05]  /*2c10*/  @P1 BRA `(.L_x_34) ;  /* 0x0000004000101947 */ /* 0x000fea0003800000 */
[----:B------:R-:W-:Y:S01]  /*2c20*/  UISETP.GE.AND UP0, UPT, UR6, 0x21, UPT ;  /* 0x000000210600788c */ /* 0x000fe2000bf06270 */
[----:B--2---:R-:W-:Y:S02]  /*2c30*/  IMAD.MOV.U32 R11, RZ, RZ, R14 ;  /* 0x000000ffff0b7224 */ /* 0x004fe400078e000e */
[----:B---3--:R-:W-:Y:S02]  /*2c40*/  IMAD.MOV.U32 R8, RZ, RZ, R15 ;  /* 0x000000ffff087224 */ /* 0x008fe400078e000f */
[----:B------:R-:W-:Y:S02]  /*2c50*/  IMAD.MOV.U32 R4, RZ, RZ, R2 ;  /* 0x000000ffff047224 */ /* 0x000fe400078e0002 */
[----:B-1----:R-:W-:Y:S02]  /*2c60*/  IMAD.MOV.U32 R5, RZ, RZ, R3 ;  /* 0x000000ffff057224 */ /* 0x002fe400078e0003 */
[----:B------:R-:W-:Y:S05]  /*2c70*/  BRA.U !UP0, `(.L_x_59) ;  /* 0x00000001086c7547 */ /* 0x000fea000b800000 */
[----:B------:R-:W1:Y:S01]  /*2c80*/  S2UR UR5, SR_CgaCtaId ;  /* 0x00000000000579c3 */ /* 0x000e620000008800 */
[----:B------:R-:W-:Y:S01]  /*2c90*/  UMOV UR4, 0x400 ;  /* 0x0000040000047882 */ /* 0x000fe20000000000 */
[----:B------:R-:W-:Y:S01]  /*2ca0*/  BSSY.RECONVERGENT B1, `(.L_x_59) ;  /* 0x0000018000017945 */ /* 0x000fe20003800200 */
[----:B-1----:R-:W-:-:S09]  /*2cb0*/  ULEA UR4, UR5, UR4, 0x18 ;  /* 0x0000000405047291 */ /* 0x002fd2000f8ec0ff */
[----:B------:R-:W1:Y:S04]  /*2cc0*/  LDS.64 R6, [UR4+0x18] ;  /* 0x00001804ff067984 */ /* 0x000e680008000a00 */
[----:B----4-:R-:W2:Y:S01]  /*2cd0*/  LDS.64 R12, [UR4+0x20] ;  /* 0x00002004ff0c7984 */ /* 0x010ea20008000a00 */
[----:B-1----:R-:W-:Y:S01]  /*2ce0*/  DSETP.GEU.AND P0, PT, |R2|, |R6|, PT ;  /* 0x400000060200722a */ /* 0x002fe20003f0e200 */
[----:B------:R-:W-:Y:S02]  /*2cf0*/  IMAD.MOV.U32 R4, RZ, RZ, R6 ;  /* 0x000000ffff047224 */ /* 0x000fe400078e0006 */
[----:B------:R-:W-:Y:S02]  /*2d00*/  IMAD.MOV.U32 R5, RZ, RZ, R7 ;  /* 0x000000ffff057224 */ /* 0x000fe400078e0007 */
[----:B--2---:R-:W-:-:S02]  /*2d10*/  IMAD.MOV.U32 R11, RZ, RZ, R12 ;  /* 0x000000ffff0b7224 */ /* 0x004fc400078e000c */
        /* <DEDUP_REMOVED lines=16> */
.L_x_60:
[----:B------:R-:W-:Y:S05]  /*2e20*/  BSYNC.RECONVERGENT B1 ;  /* 0x0000000000017941 */ /* 0x000fea0003800200 */
.L_x_59:
[----:B------:R-:W-:Y:S01]  /*2e30*/  UISETP.GE.AND UP0, UPT, UR6, 0x41, UPT ;  /* 0x000000410600788c */ /* 0x000fe2000bf06270 */
[----:B0-----:R-:W-:Y:S02]  /*2e40*/  IMAD.MOV.U32 R9, RZ, RZ, R11 ;  /* 0x000000ffff097224 */ /* 0x001fe400078e000b */
[----:B------:R-:W-:Y:S02]  /*2e50*/  IMAD.MOV.U32 R0, RZ, RZ, R8 ;  /* 0x000000ffff007224 */ /* 0x000fe400078e0008 */
[----:B------:R-:W-:Y:S02]  /*2e60*/  IMAD.MOV.U32 R2, RZ, RZ, R4 ;  /* 0x000000ffff027224 */ /* 0x000fe400078e0004 */
[----:B------:R-:W-:Y:S02]  /*2e70*/  IMAD.MOV.U32 R3, RZ, RZ, R5 ;  /* 0x000000ffff037224 */ /* 0x000fe400078e0005 */
[----:B------:R-:W-:Y:S05]  /*2e80*/  BRA.U !UP0, `(.L_x_61) ;  /* 0x00000001086c7547 */ /* 0x000fea000b800000 */
[----:B------:R-:W0:Y:S01]  /*2e90*/  S2UR UR5, SR_CgaCtaId ;  /* 0x00000000000579c3 */ /* 0x000e220000008800 */
[----:B------:R-:W-:Y:S01]  /*2ea0*/  UMOV UR4, 0x400 ;  /* 0x0000040000047882 */ /* 0x000fe20000000000 */
[----:B------:R-:W-:Y:S01]  /*2eb0*/  BSSY.RECONVERGENT B1, `(.L_x_61) ;  /* 0x0000018000017945 */ /* 0x000fe20003800200 */
[----:B0-----:R-:W-:-:S09]  /*2ec0*/  ULEA UR4, UR5, UR4, 0x18 ;  /* 0x0000000405047291 */ /* 0x001fd2000f8ec0ff */
[----:B------:R-:W0:Y:S04]  /*2ed0*/  LDS.64 R6, [UR4+0x28] ;  /* 0x00002804ff067984 */ /* 0x000e280008000a00 */
[----:B----4-:R-:W1:Y:S01]  /*2ee0*/  LDS.64 R12, [UR4+0x30] ;  /* 0x00003004ff0c7984 */ /* 0x010e620008000a00 */
[----:B0-----:R-:W-:Y:S01]  /*2ef0*/  DSETP.GEU.AND P0, PT, |R4|, |R6|, PT ;  /* 0x400000060400722a */ /* 0x001fe20003f0e200 */
[----:B------:R-:W-:Y:S02]  /*2f00*/  IMAD.MOV.U32 R2, RZ, RZ, R6 ;  /* 0x000000ffff027224 */ /* 0x000fe400078e0006 */
[----:B------:R-:W-:Y:S02]  /*2f10*/  IMAD.MOV.U32 R3, RZ, RZ, R7 ;  /* 0x000000ffff037224 */ /* 0x000fe400078e0007 */
[----:B-1----:R-:W-:-:S02]  /*2f20*/  IMAD.MOV.U32 R9, RZ, RZ, R12 ;  /* 0x000000ffff097224 */ /* 0x002fc400078e000c */
        /* <DEDUP_REMOVED lines=16> */
.L_x_62:
[----:B------:R-:W-:Y:S05]  /*3030*/  BSYNC.RECONVERGENT B1 ;  /* 0x0000000000017941 */ /* 0x000fea0003800200 */
.L_x_61:
[----:B------:R-:W-:Y:S01]  /*3040*/  UISETP.GE.AND UP0, UPT, UR6, 0x61, UPT ;  /* 0x000000610600788c */ /* 0x000fe2000bf06270 */
[----:B------:R-:W-:Y:S02]  /*3050*/  IMAD.MOV.U32 R11, RZ, RZ, R9 ;  /* 0x000000ffff0b7224 */ /* 0x000fe400078e0009 */
        /* <DEDUP_REMOVED lines=30> */
.L_x_64:
[----:B------:R-:W-:Y:S05]  /*3240*/  BSYNC.RECONVERGENT B1 ;  /* 0x0000000000017941 */ /* 0x000fea0003800200 */
.L_x_63:
        /* <DEDUP_REMOVED lines=32> */
.L_x_66:
[----:B------:R-:W-:Y:S05]  /*3450*/  BSYNC.RECONVERGENT B1 ;  /* 0x0000000000017941 */ /* 0x000fea0003800200 */
.L_x_65:
        /* <DEDUP_REMOVED lines=32> */
.L_x_68:
[----:B------:R-:W-:Y:S05]  /*3660*/  BSYNC.RECONVERGENT B1 ;  /* 0x0000000000017941 */ /* 0x000fea0003800200 */
.L_x_67:
        /* <DEDUP_REMOVED lines=32> */
.L_x_70:
[----:B------:R-:W-:Y:S05]  /*3870*/  BSYNC.RECONVERGENT B1 ;  /* 0x0000000000017941 */ /* 0x000fea0003800200 */
.L_x_69:
[----:B------:R-:W-:Y:S01]  /*3880*/  UISETP.GE.AND UP0, UPT, UR6, 0xe1, UPT ;  /* 0x000000e10600788c */ /* 0x000fe2000bf06270 */
[----:B------:R-:W-:Y:S02]  /*3890*/  IMAD.MOV.U32 R14, RZ, RZ, R9 ;  /* 0x000000ffff0e7224 */ /* 0x000fe400078e0009 */
[----:B------:R-:W-:Y:S02]  /*38a0*/  IMAD.MOV.U32 R15, RZ, RZ, R0 ;  /* 0x000000ffff0f7224 */ /* 0x000fe400078e0000 */
[----:B------:R-:W-:Y:S02]  /*38b0*/  IMAD.MOV.U32 R2, RZ, RZ, R6 ;  /* 0x000000ffff027224 */ /* 0x000fe400078e0006 */
[----:B------:R-:W-:Y:S02]  /*38c0*/  IMAD.MOV.U32 R3, RZ, RZ, R7 ;  /* 0x000000ffff037224 */ /* 0x000fe400078e0007 */
[----:B------:R-:W-:Y:S05]  /*38d0*/  BRA.U !UP0, `(.L_x_34) ;  /* 0x0000003108e07547 */ /* 0x000fea000b800000 */
[----:B------:R-:W0:Y:S01]  /*38e0*/  S2UR UR5, SR_CgaCtaId ;  /* 0x00000000000579c3 */ /* 0x000e220000008800 */
[----:B------:R-:W-:Y:S02]  /*38f0*/  UMOV UR4, 0x400 ;  /* 0x0000040000047882 */ /* 0x000fe40000000000 */
[----:B0-----:R-:W-:-:S09]  /*3900*/  ULEA UR4, UR5, UR4, 0x18 ;  /* 0x0000000405047291 */ /* 0x001fd2000f8ec0ff */
[----:B------:R-:W0:Y:S04]  /*3910*/  LDS.64 R4, [UR4+0x78] ;  /* 0x00007804ff047984 */ /* 0x000e280008000a00 */
[----:B------:R-:W1:Y:S01]  /*3920*/  LDS.64 R10, [UR4+0x80] ;  /* 0x00008004ff0a7984 */ /* 0x000e620008000a00 */
        /* <DEDUP_REMOVED lines=21> */
.L_x_2:
[----:B------:R-:W1:Y:S01]  /*3a80*/  S2R R0, SR_TID.X ;  /* 0x0000000000007919 */ /* 0x000e620000002100 */
[----:B------:R-:W1:Y:S02]  /*3a90*/  LDC.64 R2, c[0x0][0x380] ;  /* 0x0000e000ff027b82 */ /* 0x000e640000000a00 */
[----:B-1----:R-:W-:-:S05]  /*3aa0*/  IMAD.WIDE.U32 R18, R0, 0x10, R2 ;  /* 0x0000001000127825 */ /* 0x002fca00078e0002 */
[----:B0-----:R-:W2:Y:S04]  /*3ab0*/  LDG.E.64.CONSTANT R20, desc[UR10][R18.64] ;  /* 0x0000000a12147981 */ /* 0x001ea8000c1e9b00 */
[----:B------:R-:W2:Y:S04]  /*3ac0*/  LDG.E.64.CONSTANT R14, desc[UR10][R18.64+0x1000] ;  /* 0x0010000a120e7981 */ /* 0x000ea8000c1e9b00 */
[----:B------:R-:W3:Y:S04]  /*3ad0*/  LDG.E.64.CONSTANT R12, desc[UR10][R18.64+0x8] ;  /* 0x0000080a120c7981 */ /* 0x000ee8000c1e9b00 */
[----:B------:R-:W3:Y:S04]  /*3ae0*/  LDG.E.64.CONSTANT R10, desc[UR10][R18.64+0x1008] ;  /* 0x0010080a120a7981 */ /* 0x000ee8000c1e9b00 */
[----:B------:R-:W4:Y:S04]  /*3af0*/  LDG.E.64.CONSTANT R8, desc[UR10][R18.64+0x2000] ;  /* 0x0020000a12087981 */ /* 0x000f28000c1e9b00 */
[----:B------:R-:W5:Y:S04]  /*3b00*/  LDG.E.64.CONSTANT R6, desc[UR10][R18.64+0x2008] ;  /* 0x0020080a12067981 */ /* 0x000f68000c1e9b00 */
[----:B------:R-:W5:Y:S04]  /*3b10*/  LDG.E.64.CONSTANT R4, desc[UR10][R18.64+0x3000] ;  /* 0x0030000a12047981 */ /* 0x000f68000c1e9b00 */
[----:B------:R-:W5:Y:S04]  /*3b20*/  LDG.E.64.CONSTANT R2, desc[UR10][R18.64+0x3008] ;  /* 0x0030080a12027981 */ /* 0x000f68000c1e9b00 */
[----:B------:R-:W5:Y:S04]  /*3b30*/  LDG.E.64.CONSTANT R16, desc[UR10][R18.64+0x4000] ;  /* 0x0040000a12107981 */ /* 0x000f68000c1e9b00 */
[----:B------:R-:W5:Y:S01]  /*3b40*/  LDG.E.64.CONSTANT R22, desc[UR10][R18.64+0x4008] ;  /* 0x0040080a12167981 */ /* 0x000f62000c1e9b00 */
[----:B------:R-:W-:Y:S01]  /*3b50*/  UISETP.GE.U32.AND UP0, UPT, UR8, 0xa00, UPT ;  /* 0x00000a000800788c */ /* 0x000fe2000bf06070 */
[----:B--2---:R-:W-:-:S14]  /*3b60*/  DSETP.GEU.AND P2, PT, |R20|, |R14|, PT ;  /* 0x4000000e1400722a */ /* 0x004fdc0003f4e200 */
[----:B---3--:R-:W-:-:S04]  /*3b70*/  @P2 ISETP.GE.U32.AND P0, PT, R12, R10, PT ;  /* 0x0000000a0c00220c */ /* 0x008fc80003f06070 */
[----:B------:R-:W-:-:S13]  /*3b80*/  @P2 ISETP.GE.AND.EX P0, PT, R13, R11, PT, P0 ;  /* 0x0000000b0d00220c */ /* 0x000fda0003f06300 */
[----:B------:R-:W-:-:S06]  /*3b90*/  @P2 DSETP.LT.OR P0, PT, |R14|, |R20|, !P0 ;  /* 0x400000140e00222a */ /* 0x000fcc0004701600 */
[----:B------:R-:W-:Y:S02]  /*3ba0*/  @P2 FSEL R20, R20, R14, P0 ;  /* 0x0000000e14142208 */ /* 0x000fe40000000000 */
[----:B------:R-:W-:Y:S02]  /*3bb0*/  @P2 FSEL R21, R21, R15, P0 ;  /* 0x0000000f15152208 */ /* 0x000fe40000000000 */
[----:B------:R-:W-:Y:S01]  /*3bc0*/  @P2 SEL R10, R12, R10, P0 ;  /* 0x0000000a0c0a2207 */ /* 0x000fe20000000000 */
[----:B------:R-:W-:Y:S01]  /*3bd0*/  @P2 IMAD.MOV.U32 R14, RZ, RZ, R20 ;  /* 0x000000ffff0e2224 */ /* 0x000fe200078e0014 */
[----:B------:R-:W-:Y:S01]  /*3be0*/  @P2 SEL R11, R13, R11, P0 ;  /* 0x0000000b0d0b2207 */ /* 0x000fe20000000000 */
[----:B------:R-:W-:-:S06]  /*3bf0*/  @P2 IMAD.MOV.U32 R15, RZ, RZ, R21 ;  /* 0x000000ffff0f2224 */ /* 0x000fcc00078e0015 */
[----:B----4-:R-:W-:-:S14]  /*3c00*/  DSETP.GEU.AND P1, PT, |R14|, |R8|, PT ;  /* 0x400000080e00722a */ /* 0x010fdc0003f2e200 */
[----:B-----5:R-:W-:-:S04]  /*3c10*/  @P1 ISETP.GE.U32.AND P0, PT, R10, R6, PT ;  /* 0x000000060a00120c */ /* 0x020fc80003f06070 */
        /* <DEDUP_REMOVED lines=8> */
[----:B------:R-:W-:-:S14]  /*3ca0*/  DSETP.GEU.AND P2, PT, |R8|, |R4|, PT ;  /* 0x400000040800722a */ /* 0x000fdc0003f4e200 */
[----:B------:R-:W-:-:S04]  /*3cb0*/  @P2 ISETP.GE.U32.AND P0, PT, R6, R2, PT ;  /* 0x000000020600220c */ /* 0x000fc80003f06070 */
        /* <DEDUP_REMOVED lines=15> */
[----:B------:R-:W-:Y:S01]  /*3db0*/  IMAD.MOV.U32 R2, RZ, RZ, RZ ;  /* 0x000000ffff027224 */ /* 0x000fe200078e00ff */
[----:B------:R-:W-:Y:S01]  /*3dc0*/  @P1 SEL R23, R3, R23, P0 ;  /* 0x0000001703171207 */ /* 0x000fe20000000000 */
[----:B------:R-:W-:Y:S02]  /*3dd0*/  IMAD.MOV.U32 R3, RZ, RZ, 0x500 ;  /* 0x00000500ff037424 */ /* 0x000fe400078e00ff */
[----:B------:R-:W-:Y:S02]  /*3de0*/  @P1 IMAD.MOV.U32 R16, RZ, RZ, R4 ;  /* 0x000000ffff101224 */ /* 0x000fe400078e0004 */
[----:B------:R-:W-:Y:S01]  /*3df0*/  @P1 IMAD.MOV.U32 R17, RZ, RZ, R5 ;  /* 0x000000ffff111224 */ /* 0x000fe200078e0005 */
[----:B------:R-:W-:Y:S06]  /*3e00*/  BRA.U !UP0, `(.L_x_71) ;  /* 0x0000000d08987547 */ /* 0x000fec000b800000 */
[----:B------:R-:W-:Y:S01]  /*3e10*/  UIADD3 UR9, UP0, UPT, UR8, -0xa00, URZ ;  /* 0xfffff60008097890 */ /* 0x000fe2000ff1e0ff */
[----:B------:R-:W-:Y:S02]  /*3e20*/  IMAD.MOV.U32 R3, RZ, RZ, 0x500 ;  /* 0x00000500ff037424 */ /* 0x000fe400078e00ff */
[----:B------:R-:W-:Y:S01]  /*3e30*/  IMAD.MOV.U32 R2, RZ, RZ, RZ ;  /* 0x000000ffff027224 */ /* 0x000fe200078e00ff */
[----:B------:R-:W-:Y:S02]  /*3e40*/  ULEA.HI.X.SX32 UR8, UR8, 0xffffffff, 0x1, UP0 ;  /* 0xffffffff08087891 */ /* 0x000fe400080f0eff */
[----:B------:R-:W-:Y:S02]  /*3e50*/  UIMAD.WIDE.U32 UR12, UR9, -0x33333333, URZ ;  /* 0xcccccccd090c78a5 */ /* 0x000fe4000f8e00ff */
[----:B------:R-:W-:Y:S02]  /*3e60*/  UIMAD.WIDE.U32 UR4, UR8, -0x33333333, URZ ;  /* 0xcccccccd080478a5 */ /* 0x000fe4000f8e00ff */
[----:B------:R-:W-:-:S02]  /*3e70*/  UISETP.GE.U32.AND UP1, UPT, UR9, 0x500, UPT ;  /* 0x000005000900788c */ /* 0x000fc4000bf26070 */
[----:B------:R-:W-:Y:S02]  /*3e80*/  UIMAD.WIDE.U32 UR4, UP0, UR9, -0x33333334, UR4 ;  /* 0xcccccccc090478a5 */ /* 0x000fe4000f800004 */
[----:B------:R-:W-:Y:S02]  /*3e90*/  UISETP.GE.U32.AND.EX UP1, UPT, UR8, URZ, UPT, UP1 ;  /* 0x000000ff0800728c */ /* 0x000fe4000bf26110 */
[----:B------:R-:W-:Y:S02]  /*3ea0*/  UIADD3.X UR7, UPT, UPT, URZ, URZ, URZ, UP0, !UPT ;  /* 0x000000ffff077290 */ /* 0x000fe400087fe4ff */
[----:B------:R-:W-:Y:S01]  /*3eb0*/  UIADD3 URZ, UP0, UPT, UR13, UR4, URZ ;  /* 0x000000040dff7290 */ /* 0x000fe2000ff1e0ff */
[----:B------:R-:W-:-:S03]  /*3ec0*/  UMOV UR6, UR5 ;  /* 0x0000000500067c82 */ /* 0x000fc60008000000 */
[----:B------:R-:W-:-:S04]  /*3ed0*/  UIMAD.WIDE.U32.X UR4, UR8, -0x33333334, UR6, UP0 ;  /* 0xcccccccc080478a5 */ /* 0x000fc800080e0406 */
[----:B------:R-:W-:-:S04]  /*3ee0*/  USHF.R.U64 UR6, UR4, 0xa, UR5 ;  /* 0x0000000a04067899 */ /* 0x000fc80008001205 */
[----:B------:R-:W-:-:S04]  /*3ef0*/  ULOP3.LUT UR7, UR6, 0x1, URZ, 0xc0, !UPT ;  /* 0x0000000106077892 */ /* 0x000fc8000f8ec0ff */
[----:B------:R-:W-:-:S04]  /*3f00*/  UISETP.NE.U32.AND UP0, UPT, UR7, 0x1, UPT ;  /* 0x000000010700788c */ /* 0x000fc8000bf05070 */
[----:B------:R-:W-:Y:S01]  /*3f10*/  UISETP.NE.U32.AND.EX UP0, UPT, URZ, URZ, UPT, UP0 ;  /* 0x000000ffff00728c */ /* 0x000fe2000bf05100 */
[----:B------:R-:W-:Y:S10]  /*3f20*/  BRA.U !UP1, `(.L_x_72) ;  /* 0x00000009093c7547 */ /* 0x000ff4000b800000 */
[----:B------:R-:W0:Y:S01]  /*3f30*/  LDCU.64 UR8, c[0x0][0x380] ;  /* 0x00007000ff0877ac */ /* 0x000e220008000a00 */
[----:B------:R-:W-:Y:S02]  /*3f40*/  IMAD.MOV.U32 R3, RZ, RZ, 0x500 ;  /* 0x00000500ff037424 */ /* 0x000fe400078e00ff */
[----:B------:R-:W-:Y:S01]  /*3f50*/  IMAD.MOV.U32 R2, RZ, RZ, RZ ;  /* 0x000000ffff027224 */ /* 0x000fe200078e00ff */
[----:B------:R-:W-:-:S04]  /*3f60*/  UIADD3 UR4, UP1, UPT, UR6, 0x1, URZ ;  /* 0x0000000106047890 */ /* 0x000fc8000ff3e0ff */
[----:B------:R-:W-:Y:S02]  /*3f70*/  ULEA.HI.X UR5, UR5, URZ, URZ, 0x16, UP1 ;  /* 0x000000ff05057291 */ /* 0x000fe400088fb4ff */
[----:B------:R-:W-:Y:S02]  /*3f80*/  ULOP3.LUT UR4, UR4, 0xfffffffe, URZ, 0xc0, !UPT ;  /* 0xfffffffe04047892 */ /* 0x000fe4000f8ec0ff */
[----:B------:R-:W-:Y:S01]  /*3f90*/  ULOP3.LUT UR5, UR5, 0x7fffff, URZ, 0xc0, !UPT ;  /* 0x007fffff05057892 */ /* 0x000fe2000f8ec0ff */
[----:B0-----:R-:W-:-:S04]  /*3fa0*/  LEA R6, P0, R0, UR8, 0x4 ;  /* 0x0000000800067c11 */ /* 0x001fc8000f8020ff */
[----:B------:R-:W-:Y:S02]  /*3fb0*/  IADD3 R6, P1, PT, R6, 0xe008, RZ ;  /* 0x0000e00806067810 */ /* 0x000fe40007f3e0ff */
[----:B------:R-:W-:-:S05]  /*3fc0*/  LEA.HI.X R5, R0, UR9, RZ, 0x4, P0 ;  /* 0x0000000900057c11 */ /* 0x000fca00080f24ff */
[----:B------:R-:W-:-:S07]  /*3fd0*/  IMAD.X R5, RZ, RZ, R5, P1 ;  /* 0x000000ffff057224 */ /* 0x000fce00008e0605 */
.L_x_73:
[----:B------:R-:W-:-:S05]  /*3fe0*/  IMAD.MOV.U32 R4, RZ, RZ, R6 ;  /* 0x000000ffff047224 */ /* 0x000fca00078e0006 */
[----:B------:R-:W2:Y:S04]  /*3ff0*/  LDG.E.64.CONSTANT R12, desc[UR10][R4.64+-0x9008] ;  /* 0xff6ff80a040c7981 */ /* 0x000ea8000c1e9b00 */
[----:B------:R-:W3:Y:S04]  /*4000*/  LDG.E.64.CONSTANT R8, desc[UR10][R4.64+-0x9000] ;  /* 0xff70000a04087981 */ /* 0x000ee8000c1e9b00 */
[----:B------:R-:W4:Y:S04]  /*4010*/  LDG.E.64.CONSTANT R10, desc[UR10][R4.64+-0x8008] ;  /* 0xff7ff80a040a7981 */ /* 0x000f28000c1e9b00 */
[----:B------:R-:W5:Y:S04]  /*4020*/  LDG.E.64.CONSTANT R6, desc[UR10][R4.64+-0x8000] ;  /* 0xff80000a04067981 */ /* 0x000f68000c1e9b00 */
[----:B------:R-:W5:Y:S04]  /*4030*/  LDG.E.64.CONSTANT R26, desc[UR10][R4.64+-0x7008] ;  /* 0xff8ff80a041a7981 */ /* 0x000f68000c1e9b00 */
[----:B------:R-:W5:Y:S04]  /*4040*/  LDG.E.64.CONSTANT R24, desc[UR10][R4.64+-0x7000] ;  /* 0xff90000a04187981 */ /* 0x000f68000c1e9b00 */
[----:B------:R-:W5:Y:S04]  /*4050*/  LDG.E.64.CONSTANT R20, desc[UR10][R4.64+-0x6008] ;  /* 0xff9ff80a04147981 */ /* 0x000f68000c1e9b00 */
[----:B------:R-:W5:Y:S01]  /*4060*/  LDG.E.64.CONSTANT R18, desc[UR10][R4.64+-0x6000] ;  /* 0xffa0000a04127981 */ /* 0x000f62000c1e9b00 */
[----:B--2---:R-:W-:-:S14]  /*4070*/  DSETP.GEU.AND P2, PT, |R16|, |R12|, PT ;  /* 0x4000000c1000722a */ /* 0x004fdc0003f4e200 */
[----:B---3--:R-:W-:-:S04]  /*4080*/  @P2 ISETP.GE.U32.AND P0, PT, R22, R8, PT ;  /* 0x000000081600220c */ /* 0x008fc80003f06070 */
[----:B------:R-:W-:-:S13]  /*4090*/  @P2 ISETP.GE.AND.EX P0, PT, R23, R9, PT, P0 ;  /* 0x000000091700220c */ /* 0x000fda0003f06300 */
[----:B------:R-:W-:-:S06]  /*40a0*/  @P2 DSETP.LT.OR P0, PT, |R12|, |R16|, !P0 ;  /* 0x400000100c00222a */ /* 0x000fcc0004701600 */
[----:B------:R-:W-:Y:S02]  /*40b0*/  @P2 FSEL R17, R17, R13, P0 ;  /* 0x0000000d11112208 */ /* 0x000fe40000000000 */
[----:B------:R-:W-:-:S03]  /*40c0*/  @P2 FSEL R14, R16, R12, P0 ;  /* 0x0000000c100e2208 */ /* 0x000fc60000000000 */
[----:B------:R-:W-:Y:S02]  /*40d0*/  @P2 IMAD.MOV.U32 R13, RZ, RZ, R17 ;  /* 0x000000ffff0d2224 */ /* 0x000fe400078e0011 */
[----:B------:R-:W2:Y:S01]  /*40e0*/  LDG.E.64.CONSTANT R16, desc[UR10][R4.64+-0x5008] ;  /* 0xffaff80a04107981 */ /* 0x000ea2000c1e9b00 */
[----:B------:R-:W-:-:S03]  /*40f0*/  @P2 IMAD.MOV.U32 R12, RZ, RZ, R14 ;  /* 0x000000ffff0c2224 */ /* 0x000fc600078e000e */
[----:B------:R-:W3:Y:S03]  /*4100*/  LDG.E.64.CONSTANT R14, desc[UR10][R4.64+-0x5000] ;  /* 0xffb0000a040e7981 */ /* 0x000ee6000c1e9b00 */
[----:B----4-:R-:W-:Y:S01]  /*4110*/  DSETP.GEU.AND P1, PT, |R12|, |R10|, PT ;  /* 0x4000000a0c00722a */ /* 0x010fe20003f2e200 */
[----:B------:R-:W-:Y:S02]  /*4120*/  @P2 SEL R8, R22, R8, P0 ;  /* 0x0000000816082207 */ /* 0x000fe40000000000 */
[----:B------:R-:W-:Y:S02]  /*4130*/  @P2 SEL R9, R23, R9, P0 ;  /* 0x0000000917092207 */ /* 0x000fe40000000000 */
[----:B------:R-:W4:Y:S09]  /*4140*/  LDG.E.64.CONSTANT R22, desc[UR10][R4.64+-0x4008] ;  /* 0xffbff80a04167981 */ /* 0x000f32000c1e9b00 */
[----:B-----5:R-:W-:-:S04]  /*4150*/  @P1 ISETP.GE.U32.AND P0, PT, R8, R6, PT ;  /* 0x000000060800120c */ /* 0x020fc80003f06070 */
[----:B------:R-:W-:-:S13]  /*4160*/  @P1 ISETP.GE.AND.EX P0, PT, R9, R7, PT, P0 ;  /* 0x000000070900120c */ /* 0x000fda0003f06300 */
[----:B------:R-:W-:-:S06]  /*4170*/  @P1 DSETP.LT.OR P0, PT, |R10|, |R12|, !P0 ;  /* 0x4000000c0a00122a */ /* 0x000fcc0004701600 */
[----:B------:R-:W-:Y:S02]  /*4180*/  @P1 FSEL R12, R12, R10, P0 ;  /* 0x0000000a0c0c1208 */ /* 0x000fe40000000000 */
[----:B------:R-:W-:-:S03]  /*4190*/  @P1 FSEL R13, R13, R11, P0 ;  /* 0x0000000b0d0d1208 */ /* 0x000fc60000000000 */
[----:B------:R-:W-:Y:S02]  /*41a0*/  @P1 IMAD.MOV.U32 R10, RZ, RZ, R12 ;  /* 0x000000ffff0a1224 */ /* 0x000fe400078e000c */
[----:B------:R-:W-:Y:S02]  /*41b0*/  @P1 IMAD.MOV.U32 R11, RZ, RZ, R13 ;  /* 0x000000ffff0b1224 */ /* 0x000fe400078e000d */
[----:B------:R-:W5:Y:S04]  /*41c0*/  LDG.E.64.CONSTANT R12, desc[UR10][R4.64+-0x4000] ;  /* 0xffc0000a040c7981 */ /* 0x000f68000c1e9b00 */
[----:B------:R-:W-:Y:S01]  /*41d0*/  DSETP.GEU.AND P2, PT, |R10|, |R26|, PT ;  /* 0x4000001a0a00722a */ /* 0x000fe20003f4e200 */
[----:B------:R-:W-:Y:S02]  /*41e0*/  @P1 SEL R6, R8, R6, P0 ;  /* 0x0000000608061207 */ /* 0x000fe40000000000 */
[----:B------:R-:W-:-:S11]  /*41f0*/  @P1 SEL R7, R9, R7, P0 ;  /* 0x0000000709071207 */ /* 0x000fd60000000000 */
[----:B------:R-:W-:-:S04]  /*4200*/  @P2 ISETP.GE.U32.AND P0, PT, R6, R24, PT ;  /* 0x000000180600220c */ /* 0x000fc80003f06070 */
[----:B------:R-:W-:-:S13]  /*4210*/  @P2 ISETP.GE.AND.EX P0, PT, R7, R25, PT, P0 ;  /* 0x000000190700220c */ /* 0x000fda0003f06300 */
[----:B------:R-:W-:-:S06]  /*4220*/  @P2 DSETP.LT.OR P0, PT, |R26|, |R10|, !P0 ;  /* 0x4000000a1a00222a */ /* 0x000fcc0004701600 */
[----:B------:R-:W-:Y:S02]  /*4230*/  @P2 FSEL R8, R10, R26, P0 ;  /* 0x0000001a0a082208 */ /* 0x000fe40000000000 */
[----:B------:R-:W-:-:S03]  /*4240*/  @P2 FSEL R11, R11, R27, P0 ;  /* 0x0000001b0b0b2208 */ /* 0x000fc60000000000 */
[----:B------:R-:W-:Y:S02]  /*4250*/  @P2 IMAD.MOV.U32 R26, RZ, RZ, R8 ;  /* 0x000000ffff1a2224 */ /* 0x000fe400078e0008 */
[----:B------:R-:W-:Y:S01]  /*4260*/  @P2 IMAD.MOV.U32 R27, RZ, RZ, R11 ;  /* 0x000000ffff1b2224 */ /* 0x000fe200078e000b */
[----:B------:R-:W5:Y:S04]  /*4270*/  LDG.E.64.CONSTANT R8, desc[UR10][R4.64+-0x3000] ;  /* 0xffd0000a04087981 */ /* 0x000f68000c1e9b00 */
[----:B------:R-:W5:Y:S01]  /*4280*/  LDG.E.64.CONSTANT R10, desc[UR10][R4.64+-0x3008] ;  /* 0xffcff80a040a7981 */ /* 0x000f62000c1e9b00 */
        /* <DEDUP_REMOVED lines=10> */
[----:B------:R-:W5:Y:S01]  /*4330*/  LDG.E.64.CONSTANT R6, desc[UR10][R4.64+-0x2008] ;  /* 0xffdff80a04067981 */ /* 0x000f62000c1e9b00 */
[----:B------:R-:W-:Y:S02]  /*4340*/  @P1 SEL R18, R24, R18, P0 ;  /* 0x0000001218121207 */ /* 0x000fe40000000000 */
[----:B------:R-:W-:Y:S02]  /*4350*/  @P1 SEL R19, R25, R19, P0 ;  /* 0x0000001319131207 */ /* 0x000fe40000000000 */
        /* <DEDUP_REMOVED lines=8> */
[----:B------:R-:W-:Y:S02]  /*43e0*/  @P2 IMAD.MOV.U32 R17, RZ, RZ, R21 ;  /* 0x000000ffff112224 */ /* 0x000fe400078e0015 */
[----:B------:R-:W2:Y:S04]  /*43f0*/  LDG.E.64.CONSTANT R20, desc[UR10][R4.64+-0x1008] ;  /* 0xffeff80a04147981 */ /* 0x000ea8000c1e9b00 */
[----:B----4-:R-:W-:Y:S01]  /*4400*/  DSETP.GEU.AND P1, PT, |R16|, |R22|, PT ;  /* 0x400000161000722a */ /* 0x010fe20003f2e200 */
[----:B------:R-:W-:Y:S02]  /*4410*/  @P2 SEL R14, R18, R14, P0 ;  /* 0x0000000e120e2207 */ /* 0x000fe40000000000 */
[----:B------:R-:W-:-:S02]  /*4420*/  @P2 SEL R15, R19, R15, P0 ;  /* 0x0000000f130f2207 */ /* 0x000fc40000000000 */
[----:B------:R-:W3:Y:S09]  /*4430*/  LDG.E.64.CONSTANT R18, desc[UR10][R4.64+-0x1000] ;  /* 0xfff0000a04127981 */ /* 0x000ef2000c1e9b00 */
[----:B-----5:R-:W-:-:S04]  /*4440*/  @P1 ISETP.GE.U32.AND P0, PT, R14, R12, PT ;  /* 0x0000000c0e00120c */ /* 0x020fc80003f06070 */
[----:B------:R-:W-:Y:S01]  /*4450*/  @P1 ISETP.GE.AND.EX P0, PT, R15, R13, PT, P0 ;  /* 0x0000000d0f00120c */ /* 0x000fe20003f06300 */
[----:B------:R-:W-:Y:S02]  /*4460*/  IMAD.MOV.U32 R26, RZ, RZ, R22 ;  /* 0x000000ffff1a7224 */ /* 0x000fe400078e0016 */
[----:B------:R-:W-:-:S10]  /*4470*/  IMAD.MOV.U32 R27, RZ, RZ, R23 ;  /* 0x000000ffff1b7224 */ /* 0x000fd400078e0017 */
[----:B------:R-:W-:Y:S01]  /*4480*/  @P1 DSETP.LT.OR P0, PT, |R22|, |R16|, !P0 ;  /* 0x400000101600122a */ /* 0x000fe20004701600 */
[----:B------:R-:W4:Y:S05]  /*4490*/  LDG.E.64.CONSTANT R22, desc[UR10][R4.64] ;  /* 0x0000000a04167981 */ /* 0x000f2a000c1e9b00 */
        /* <DEDUP_REMOVED lines=14> */
[----:B------:R-:W-:-:S06]  /*4580*/  @P2 IMAD.MOV.U32 R11, RZ, RZ, R27 ;  /* 0x000000ffff0b2224 */ /* 0x000fcc00078e001b */
        /* <DEDUP_REMOVED lines=10> */
[----:B------:R-:W-:Y:S02]  /*4630*/  @P1 SEL R24, R8, R24, P0 ;  /* 0x0000001808181207 */ /* 0x000fe40000000000 */
[----:B------:R-:W-:Y:S01]  /*4640*/  @P1 SEL R25, R9, R25, P0 ;  /* 0x0000001909191207 */ /* 0x000fe20000000000 */
[----:B------:R-:W-:-:S04]  /*4650*/  UIADD3 UR4, UP1, UPT, UR4, -0x2, URZ ;  /* 0xfffffffe04047890 */ /* 0x000fc8000ff3e0ff */
[----:B------:R-:W-:Y:S02]  /*4660*/  UIADD3.X UR5, UPT, UPT, UR5, -0x1, URZ, UP1, !UPT ;  /* 0xffffffff05057890 */ /* 0x000fe40008ffe4ff */
[----:B------:R-:W-:-:S04]  /*4670*/  UISETP.NE.U32.AND UP1, UPT, UR4, URZ, UPT ;  /* 0x000000ff0400728c */ /* 0x000fc8000bf25070 */
[----:B------:R-:W-:Y:S01]  /*4680*/  UISETP.NE.AND.EX UP1, UPT, UR5, URZ, UPT, UP1 ;  /* 0x000000ff0500728c */ /* 0x000fe2000bf25310 */
[----:B--2---:R-:W-:-:S14]  /*4690*/  DSETP.GEU.AND P2, PT, |R6|, |R20|, PT ;  /* 0x400000140600722a */ /* 0x004fdc0003f4e200 */
[----:B---3--:R-:W-:-:S04]  /*46a0*/  @P2 ISETP.GE.U32.AND P0, PT, R24, R18, PT ;  /* 0x000000121800220c */ /* 0x008fc80003f06070 */
[----:B------:R-:W-:-:S13]  /*46b0*/  @P2 ISETP.GE.AND.EX P0, PT, R25, R19, PT, P0 ;  /* 0x000000131900220c */ /* 0x000fda0003f06300 */
[----:B------:R-:W-:-:S06]  /*46c0*/  @P2 DSETP.LT.OR P0, PT, |R20|, |R6|, !P0 ;  /* 0x400000061400222a */ /* 0x000fcc0004701600 */
[----:B------:R-:W-:Y:S02]  /*46d0*/  @P2 FSEL R6, R6, R20, P0 ;  /* 0x0000001406062208 */ /* 0x000fe40000000000 */
[----:B------:R-:W-:-:S03]  /*46e0*/  @P2 FSEL R7, R7, R21, P0 ;  /* 0x0000001507072208 */ /* 0x000fc60000000000 */
[----:B------:R-:W-:Y:S02]  /*46f0*/  @P2 IMAD.MOV.U32 R20, RZ, RZ, R6 ;  /* 0x000000ffff142224 */ /* 0x000fe400078e0006 */
[----:B------:R-:W-:-:S06]  /*4700*/  @P2 IMAD.MOV.U32 R21, RZ, RZ, R7 ;  /* 0x000000ffff152224 */ /* 0x000fcc00078e0007 */
[----:B-----5:R-:W-:Y:S01]  /*4710*/  DSETP.GEU.AND P1, PT, |R20|, |R16|, PT ;  /* 0x400000101400722a */ /* 0x020fe20003f2e200 */
[----:B------:R-:W-:Y:S02]  /*4720*/  @P2 SEL R18, R24, R18, P0 ;  /* 0x0000001218122207 */ /* 0x000fe40000000000 */
[----:B------:R-:W-:-:S11]  /*4730*/  @P2 SEL R19, R25, R19, P0 ;  /* 0x0000001319132207 */ /* 0x000fd60000000000 */
[----:B----4-:R-:W-:-:S04]  /*4740*/  @P1 ISETP.GE.U32.AND P0, PT, R18, R22, PT ;  /* 0x000000161200120c */ /* 0x010fc80003f06070 */
[----:B------:R-:W-:Y:S02]  /*4750*/  @P1 ISETP.GE.AND.EX P0, PT, R19, R23, PT, P0 ;  /* 0x000000171300120c */ /* 0x000fe40003f06300 */
[----:B------:R-:W-:-:S05]  /*4760*/  IADD3 R6, P2, PT, R4, 0xa000, RZ ;  /* 0x0000a00004067810 */ /* 0x000fca0007f5e0ff */
[----:B------:R-:W-:-:S06]  /*4770*/  IMAD.X R5, RZ, RZ, R5, P2 ;  /* 0x000000ffff057224 */ /* 0x000fcc00010e0605 */
[----:B------:R-:W-:Y:S01]  /*4780*/  @P1 DSETP.LT.OR P0, PT, |R16|, |R20|, !P0 ;  /* 0x400000141000122a */ /* 0x000fe20004701600 */
[----:B------:R-:W-:-:S05]  /*4790*/  IADD3 R3, P2, PT, R3, 0xa00, RZ ;  /* 0x00000a0003037810 */ /* 0x000fca0007f5e0ff */
[----:B------:R-:W-:Y:S02]  /*47a0*/  @P1 FSEL R4, R20, R16, P0 ;  /* 0x0000001014041208 */ /* 0x000fe40000000000 */
[----:B------:R-:W-:Y:S01]  /*47b0*/  @P1 FSEL R21, R21, R17, P0 ;  /* 0x0000001115151208 */ /* 0x000fe20000000000 */
[----:B------:R-:W-:Y:S01]  /*47c0*/  IMAD.X R2, RZ, RZ, R2, P2 ;  /* 0x000000ffff027224 */ /* 0x000fe200010e0602 */
[----:B------:R-:W-:Y:S01]  /*47d0*/  @P1 SEL R22, R18, R22, P0 ;  /* 0x0000001612161207 */ /* 0x000fe20000000000 */
[----:B------:R-:W-:Y:S01]  /*47e0*/  @P1 IMAD.MOV.U32 R16, RZ, RZ, R4 ;  /* 0x000000ffff101224 */ /* 0x000fe200078e0004 */
[----:B------:R-:W-:Y:S01]  /*47f0*/  @P1 SEL R23, R19, R23, P0 ;  /* 0x0000001713171207 */ /* 0x000fe20000000000 */
[----:B------:R-:W-:Y:S01]  /*4800*/  @P1 IMAD.MOV.U32 R17, RZ, RZ, R21 ;  /* 0x000000ffff111224 */ /* 0x000fe200078e0015 */
[----:B------:R-:W-:Y:S06]  /*4810*/  BRA.U UP1, `(.L_x_73) ;  /* 0xfffffff501f07547 */ /* 0x000fec000b83ffff */
.L_x_72:
[----:B------:R-:W-:Y:S05]  /*4820*/  BRA.U !UP0, `(.L_x_71) ;  /* 0x0000000508107547 */ /* 0x000fea000b800000 */
[----:B------:R-:W0:Y:S02]  /*4830*/  LDC.64 R4, c[0x0][0x380] ;  /* 0x0000e000ff047b82 */ /* 0x000e240000000a00 */
[----:B0-----:R-:W-:-:S03]  /*4840*/  IMAD.WIDE.U32 R4, R0, 0x10, R4 ;  /* 0x0000001000047825 */ /* 0x001fc600078e0004 */
[----:B------:R-:W-:-:S04]  /*4850*/  LEA R24, P0, R3, R4, 0x4 ;  /* 0x0000000403187211 */ /* 0x000fc800078020ff */
[----:B------:R-:W-:-:S05]  /*4860*/  LEA.HI.X R25, R3, R5, R2, 0x4, P0 ;  /* 0x0000000503197211 */ /* 0x000fca00000f2402 */
[----:B------:R-:W2:Y:S04]  /*4870*/  LDG.E.64.CONSTANT R20, desc[UR10][R24.64] ;  /* 0x0000000a18147981 */ /* 0x000ea8000c1e9b00 */
[----:B------:R-:W3:Y:S04]  /*4880*/  LDG.E.64.CONSTANT R18, desc[UR10][R24.64+0x8] ;  /* 0x0000080a18127981 */ /* 0x000ee8000c1e9b00 */
[----:B------:R-:W4:Y:S04]  /*4890*/  LDG.E.64.CONSTANT R14, desc[UR10][R24.64+0x1000] ;  /* 0x0010000a180e7981 */ /* 0x000f28000c1e9b00 */
[----:B------:R-:W5:Y:S04]  /*48a0*/  LDG.E.64.CONSTANT R12, desc[UR10][R24.64+0x1008] ;  /* 0x0010080a180c7981 */ /* 0x000f68000c1e9b00 */
        /* <DEDUP_REMOVED lines=16> */
[----:B------:R-:W-:-:S11]  /*49b0*/  @P2 SEL R19, R23, R19, P0 ;  /* 0x0000001317132207 */ /* 0x000fd60000000000 */
[----:B-----5:R-:W-:-:S04]  /*49c0*/  @P1 ISETP.GE.U32.AND P0, PT, R18, R12, PT ;  /* 0x0000000c1200120c */ /* 0x020fc80003f06070 */
        /* <DEDUP_REMOVED lines=27> */
[----:B------:R-:W-:Y:S02]  /*4b80*/  @P1 SEL R5, R9, R5, P0 ;  /* 0x0000000509051207 */ /* 0x000fe40000000000 */
[----:B------:R-:W-:-:S05]  /*4b90*/  IADD3 R3, P1, PT, R3, 0x500, RZ ;  /* 0x0000050003037810 */ /* 0x000fca0007f3e0ff */
[----:B------:R-:W-:Y:S01]  /*4ba0*/  IMAD.X R2, RZ, RZ, R2, P1 ;  /* 0x000000ffff027224 */ /* 0x000fe200008e0602 */
[----:B--2---:R-:W-:-:S14]  /*4bb0*/  DSETP.GEU.AND P2, PT, |R6|, |R16|, PT ;  /* 0x400000100600722a */ /* 0x004fdc0003f4e200 */
[----:B------:R-:W-:-:S04]  /*4bc0*/  @P2 ISETP.GE.U32.AND P0, PT, R4, R26, PT ;  /* 0x0000001a0400220c */ /* 0x000fc80003f06070 */
[----:B------:R-:W-:-:S13]  /*4bd0*/  @P2 ISETP.GE.AND.EX P0, PT, R5, R27, PT, P0 ;  /* 0x0000001b0500220c */ /* 0x000fda0003f06300 */
[----:B------:R-:W-:-:S06]  /*4be0*/  @P2 DSETP.LT.OR P0, PT, |R16|, |R6|, !P0 ;  /* 0x400000061000222a */ /* 0x000fcc0004701600 */
[----:B------:R-:W-:Y:S02]  /*4bf0*/  @P2 FSEL R6, R6, R16, P0 ;  /* 0x0000001006062208 */ /* 0x000fe40000000000 */
[----:B------:R-:W-:Y:S02]  /*4c00*/  @P2 FSEL R7, R7, R17, P0 ;  /* 0x0000001107072208 */ /* 0x000fe40000000000 */
[----:B------:R-:W-:Y:S02]  /*4c10*/  @P2 SEL R26, R4, R26, P0 ;  /* 0x0000001a041a2207 */ /* 0x000fe40000000000 */
[----:B------:R-:W-:Y:S01]  /*4c20*/  @P2 SEL R27, R5, R27, P0 ;  /* 0x0000001b051b2207 */ /* 0x000fe20000000000 */
[----:B------:R-:W-:Y:S02]  /*4c30*/  @P2 IMAD.MOV.U32 R16, RZ, RZ, R6 ;  /* 0x000000ffff102224 */ /* 0x000fe400078e0006 */
[----:B------:R-:W-:Y:S02]  /*4c40*/  @P2 IMAD.MOV.U32 R17, RZ, RZ, R7 ;  /* 0x000000ffff112224 */ /* 0x000fe400078e0007 */
[----:B------:R-:W-:-:S02]  /*4c50*/  IMAD.MOV.U32 R22, RZ, RZ, R26 ;  /* 0x000000ffff167224 */ /* 0x000fc400078e001a */
[----:B------:R-:W-:-:S07]  /*4c60*/  IMAD.MOV.U32 R23, RZ, RZ, R27 ;  /* 0x000000ffff177224 */ /* 0x000fce00078e001b */
.L_x_71:
[----:B------:R-:W0:Y:S02]  /*4c70*/  LDCU UR4, c[0x0][0x390] ;  /* 0x00007200ff0477ac */ /* 0x000e240008000800 */
[----:B0-----:R-:W-:Y:S02]  /*4c80*/  USHF.R.S32.HI UR5, URZ, 0x1f, UR4 ;  /* 0x0000001fff057899 */ /* 0x001fe40008011404 */
[----:B------:R-:W-:-:S04]  /*4c90*/  ISETP.GE.U32.AND P0, PT, R3, UR4, PT ;  /* 0x0000000403007c0c */ /* 0x000fc8000bf06070 */
[----:B------:R-:W-:-:S13]  /*4ca0*/  ISETP.GE.AND.EX P0, PT, R2, UR5, PT, P0 ;  /* 0x0000000502007c0c */ /* 0x000fda000bf06300 */
[----:B------:R-:W-:Y:S05]  /*4cb0*/  @P0 BRA `(.L_x_74) ;  /* 0x00000008009c0947 */ /* 0x000fea0003800000 */
[----:B------:R-:W-:Y:S01]  /*4cc0*/  IADD3 R21, PT, PT, -R3, UR4, RZ ;  /* 0x0000000403157c10 */ /* 0x000fe2000fffe1ff */
[----:B------:R-:W-:Y:S03]  /*4cd0*/  BSSY.RECONVERGENT B1, `(.L_x_74) ;  /* 0x00000a5000017945 */ /* 0x000fe60003800200 */
[----:B------:R-:W-:-:S13]  /*4ce0*/  ISETP.GE.AND P0, PT, R0, R21, PT ;  /* 0x000000150000720c */ /* 0x000fda0003f06270 */
[----:B------:R-:W-:Y:S05]  /*4cf0*/  @P0 BRA `(.L_x_75) ;  /* 0x0000000800880947 */ /* 0x000fea0003800000 */
[----:B------:R-:W-:Y:S01]  /*4d00*/  LOP3.LUT R12, RZ, R0, RZ, 0x33, !PT ;  /* 0x00000000ff0c7212 */ /* 0x000fe200078e33ff */
[----:B------:R-:W-:Y:S01]  /*4d10*/  BSSY.RECONVERGENT B2, `(.L_x_76) ;  /* 0x0000032000027945 */ /* 0x000fe20003800200 */
[----:B------:R-:W-:Y:S02]  /*4d20*/  IMAD.MOV.U32 R20, RZ, RZ, R0 ;  /* 0x000000ffff147224 */ /* 0x000fe400078e0000 */
[----:B------:R-:W-:-:S04]  /*4d30*/  IADD3 R12, PT, PT, -R3, UR4, R12 ;  /* 0x00000004030c7c10 */ /* 0x000fc8000fffe10c */
[----:B------:R-:W-:-:S04]  /*4d40*/  LOP3.LUT R4, R12, 0x300, RZ, 0xc0, !PT ;  /* 0x000003000c047812 */ /* 0x000fc800078ec0ff */
[----:B------:R-:W-:-:S13]  /*4d50*/  ISETP.NE.AND P0, PT, R4, 0x300, PT ;  /* 0x000003000400780c */ /* 0x000fda0003f05270 */
[----:B------:R-:W-:Y:S05]  /*4d60*/  @!P0 BRA `(.L_x_77) ;  /* 0x0000000000b08947 */ /* 0x000fea0003800000 */
[----:B------:R-:W0:Y:S01]  /*4d70*/  LDCU.64 UR6, c[0x0][0x380] ;  /* 0x00007000ff0677ac */ /* 0x000e220008000a00 */
[----:B------:R-:W-:Y:S01]  /*4d80*/  IADD3 R5, P0, PT, R0, R3, RZ ;  /* 0x0000000300057210 */ /* 0x000fe20007f1e0ff */
[----:B------:R-:W-:Y:S01]  /*4d90*/  IMAD.MOV.U32 R20, RZ, RZ, R0 ;  /* 0x000000ffff147224 */ /* 0x000fe200078e0000 */
[----:B------:R-:W-:-:S03]  /*4da0*/  LEA.HI R4, R12, 0x1, RZ, 0x18 ;  /* 0x000000010c047811 */ /* 0x000fc600078fc0ff */
[----:B------:R-:W-:Y:S01]  /*4db0*/  IMAD.X R6, RZ, RZ, R2, P0 ;  /* 0x000000ffff067224 */ /* 0x000fe200000e0602 */
[----:B------:R-:W-:-:S05]  /*4dc0*/  LOP3.LUT R4, R4, 0x3, RZ, 0xc0, !PT ;  /* 0x0000000304047812 */ /* 0x000fca00078ec0ff */
[----:B------:R-:W-:Y:S01]  /*4dd0*/  IMAD.MOV R13, RZ, RZ, -R4 ;  /* 0x000000ffff0d7224 */ /* 0x000fe200078e0a04 */
[----:B0-----:R-:W-:-:S04]  /*4de0*/  LEA R14, P1, R5, UR6, 0x4 ;  /* 0x00000006050e7c11 */ /* 0x001fc8000f8220ff */
[----:B------:R-:W-:-:S09]  /*4df0*/  LEA.HI.X R5, R5, UR7, R6, 0x4, P1 ;  /* 0x0000000705057c11 */ /* 0x000fd200088f2406 */
.L_x_80:
[----:B------:R-:W-:-:S05]  /*4e00*/  IMAD.MOV.U32 R4, RZ, RZ, R14 ;  /* 0x000000ffff047224 */ /* 0x000fca00078e000e */
[----:B------:R-:W2:Y:S04]  /*4e10*/  LDG.E.64.CONSTANT R8, desc[UR10][R4.64] ;  /* 0x0000000a04087981 */ /* 0x000ea8000c1e9b00 */
[----:B------:R-:W3:Y:S01]  /*4e20*/  LDG.E.64.CONSTANT R6, desc[UR10][R4.64+0x8] ;  /* 0x0000080a04067981 */ /* 0x000ee2000c1e9b00 */
[----:B------:R-:W-:Y:S01]  /*4e30*/  VIADD R13, R13, 0x1 ;  /* 0x000000010d0d7836 */ /* 0x000fe20000000000 */
[----:B------:R-:W-:Y:S01]  /*4e40*/  BSSY.RECONVERGENT B3, `(.L_x_78) ;  /* 0x000001b000037945 */ /* 0x000fe20003800200 */
[----:B------:R-:W-:Y:S01]  /*4e50*/  IMAD.MOV.U32 R15, RZ, RZ, R22 ;  /* 0x000000ffff0f7224 */ /* 0x000fe200078e0016 */
        /* <DEDUP_REMOVED lines=25> */
.L_x_79:
[----:B------:R-:W-:Y:S05]  /*4ff0*/  BSYNC.RECONVERGENT B3 ;  /* 0x0000000000037941 */ /* 0x000fea0003800200 */
.L_x_78:
[----:B------:R-:W-:Y:S02]  /*5000*/  IMAD.X R5, RZ, RZ, R5, P3 ;  /* 0x000000ffff057224 */ /* 0x000fe400018e0605 */
[----:B------:R-:W-:Y:S01]  /*5010*/  VIADD R20, R20, 0x100 ;  /* 0x0000010014147836 */ /* 0x000fe20000000000 */
[----:B------:R-:W-:Y:S06]  /*5020*/  @P2 BRA `(.L_x_80) ;  /* 0xfffffffc00742947 */ /* 0x000fec000383ffff */
.L_x_77:
[----:B------:R-:W-:Y:S05]  /*5030*/  BSYNC.RECONVERGENT B2 ;  /* 0x0000000000027941 */ /* 0x000fea0003800200 */
.L_x_76:
[----:B------:R-:W-:-:S13]  /*5040*/  ISETP.GE.U32.AND P0, PT, R12, 0x300, PT ;  /* 0x000003000c00780c */ /* 0x000fda0003f06070 */
[----:B------:R-:W-:Y:S05]  /*5050*/  @!P0 BRA `(.L_x_75) ;  /* 0x0000000400b08947 */ /* 0x000fea0003800000 */
[----:B------:R-:W0:Y:S01]  /*5060*/  LDCU.64 UR6, c[0x0][0x380] ;  /* 0x00007000ff0677ac */ /* 0x000e220008000a00 */
[----:B------:R-:W-:-:S05]  /*5070*/  IADD3 R3, P0, PT, R20, R3, RZ ;  /* 0x0000000314037210 */ /* 0x000fca0007f1e0ff */
[----:B------:R-:W-:Y:S01]  /*5080*/  IMAD.X R2, RZ, RZ, R2, P0 ;  /* 0x000000ffff027224 */ /* 0x000fe200000e0602 */
[----:B0-----:R-:W-:-:S04]  /*5090*/  LEA R8, P1, R3, UR6, 0x4 ;  /* 0x0000000603087c11 */ /* 0x001fc8000f8220ff */
[----:B------:R-:W-:Y:S02]  /*50a0*/  IADD3 R8, P0, PT, R8, 0x3008, RZ ;  /* 0x0000300808087810 */ /* 0x000fe40007f1e0ff */
[----:B------:R-:W-:-:S05]  /*50b0*/  LEA.HI.X R9, R3, UR7, R2, 0x4, P1 ;  /* 0x0000000703097c11 */ /* 0x000fca00088f2402 */
[----:B------:R-:W-:-:S07]  /*50c0*/  IMAD.X R9, RZ, RZ, R9, P0 ;  /* 0x000000ffff097224 */ /* 0x000fce00000e0609 */
.L_x_89:
[----:B------:R-:W2:Y:S04]  /*50d0*/  LDG.E.64.CONSTANT R10, desc[UR10][R8.64+-0x3008] ;  /* 0xffcff80a080a7981 */ /* 0x000ea8000c1e9b00 */
[----:B------:R-:W3:Y:S04]  /*50e0*/  LDG.E.64.CONSTANT R12, desc[UR10][R8.64+-0x3000] ;  /* 0xffd0000a080c7981 */ /* 0x000ee8000c1e9b00 */
[----:B------:R0:W5:Y:S04]  /*50f0*/  LDG.E.64.CONSTANT R6, desc[UR10][R8.64+-0x2008] ;  /* 0xffdff80a08067981 */ /* 0x000168000c1e9b00 */
        /* <DEDUP_REMOVED lines=22> */
.L_x_82:
[----:B------:R-:W-:Y:S05]  /*5260*/  BSYNC.RECONVERGENT B2 ;  /* 0x0000000000027941 */ /* 0x000fea0003800200 */
.L_x_81:
        /* <DEDUP_REMOVED lines=25> */
.L_x_84:
[----:B------:R-:W-:Y:S05]  /*5400*/  BSYNC.RECONVERGENT B2 ;  /* 0x0000000000027941 */ /* 0x000fea0003800200 */
.L_x_83:
        /* <DEDUP_REMOVED lines=21> */
.L_x_86:
[----:B------:R-:W-:Y:S05]  /*5560*/  BSYNC.RECONVERGENT B2 ;  /* 0x0000000000027941 */ /* 0x000fea0003800200 */
.L_x_85:
        /* <DEDUP_REMOVED lines=21> */
.L_x_88:
[----:B------:R-:W-:Y:S05]  /*56c0*/  BSYNC.RECONVERGENT B2 ;  /* 0x0000000000027941 */ /* 0x000fea0003800200 */
.L_x_87:
[----:B------:R-:W-:Y:S01]  /*56d0*/  VIADD R20, R20, 0x400 ;  /* 0x0000040014147836 */ /* 0x000fe20000000000 */
[----:B------:R-:W-:-:S04]  /*56e0*/  IADD3 R8, P1, PT, R8, 0x4000, RZ ;  /* 0x0000400008087810 */ /* 0x000fc80007f3e0ff */
[----:B------:R-:W-:Y:S01]  /*56f0*/  ISETP.GE.AND P0, PT, R20, R21, PT ;  /* 0x000000151400720c */ /* 0x000fe20003f06270 */
[----:B------:R-:W-:-:S12]  /*5700*/  IMAD.X R9, RZ, RZ, R9, P1 ;  /* 0x000000ffff097224 */ /* 0x000fd800008e0609 */
[----:B------:R-:W-:Y:S05]  /*5710*/  @!P0 BRA `(.L_x_89) ;  /* 0xfffffff8006c8947 */ /* 0x000fea000383ffff */
.L_x_75:
[----:B------:R-:W-:Y:S05]  /*5720*/  BSYNC.RECONVERGENT B1 ;  /* 0x0000000000017941 */ /* 0x000fea0003800200 */
.L_x_74:
[----:B------:R-:W0:Y:S01]  /*5730*/  S2R R8, SR_LANEID ;  /* 0x0000000000087919 */ /* 0x000e220000000000 */
[----:B------:R-:W-:Y:S01]  /*5740*/  BSSY.RECONVERGENT B1, `(.L_x_90) ;  /* 0x000001f000017945 */ /* 0x000fe20003800200 */
[----:B------:R-:W-:Y:S01]  /*5750*/  IMAD.MOV.U32 R11, RZ, RZ, R22 ;  /* 0x000000ffff0b7224 */ /* 0x000fe200078e0016 */
[----:B------:R1:W2:Y:S01]  /*5760*/  SHFL.DOWN PT, R4, R16, 0x1, 0x1f ;  /* 0x08201f0010047f89 */ /* 0x0002a200000e0000 */
[----:B------:R-:W-:Y:S02]  /*5770*/  IMAD.MOV.U32 R12, RZ, RZ, R23 ;  /* 0x000000ffff0c7224 */ /* 0x000fe400078e0017 */
[----:B------:R-:W-:Y:S01]  /*5780*/  IMAD.MOV.U32 R2, RZ, RZ, R16 ;  /* 0x000000ffff027224 */ /* 0x000fe200078e0010 */
[----:B------:R1:W3:Y:S01]  /*5790*/  SHFL.DOWN PT, R5, R17, 0x1, 0x1f ;  /* 0x08201f0011057f89 */ /* 0x0002e200000e0000 */
        /* <DEDUP_REMOVED lines=25> */
.L_x_91:
[----:B------:R-:W-:Y:S05]  /*5930*/  BSYNC.RECONVERGENT B1 ;  /* 0x0000000000017941 */ /* 0x000fea0003800200 */
.L_x_90:
        /* <DEDUP_REMOVED lines=31> */
.L_x_93:
[----:B------:R-:W-:Y:S05]  /*5b30*/  BSYNC.RECONVERGENT B1 ;  /* 0x0000000000017941 */ /* 0x000fea0003800200 */
.L_x_92:
[----:B------:R-:W-:Y:S01]  /*5b40*/  ISETP.GT.AND P0, PT, R8, 0x1b, PT ;  /* 0x0000001b0800780c */ /* 0x000fe20003f04270 */
[----:B-1----:R1:W1:Y:S01]  /*5b50*/  SHFL.DOWN PT, R6, R4, 0x4, 0x1f ;  /* 0x08801f0004067f89 */ /* 0x00226200000e0000 */
[----:B------:R-:W-:Y:S01]  /*5b60*/  BSSY.RECONVERGENT B1, `(.L_x_94) ;  /* 0x000001d000017945 */ /* 0x000fe20003800200 */
[----:B0-----:R-:W-:Y:S02]  /*5b70*/  IMAD.MOV.U32 R11, RZ, RZ, R9 ;  /* 0x000000ffff0b7224 */ /* 0x001fe400078e0009 */
[----:B--2---:R0:W2:Y:S01]  /*5b80*/  SHFL.DOWN PT, R7, R5, 0x4, 0x1f ;  /* 0x08801f0005077f89 */ /* 0x0040a200000e0000 */
[----:B------:R-:W-:Y:S02]  /*5b90*/  IMAD.MOV.U32 R12, RZ, RZ, R10 ;  /* 0x000000ffff0c7224 */ /* 0x000fe400078e000a */
[----:B------:R-:W-:Y:S01]  /*5ba0*/  IMAD.MOV.U32 R2, RZ, RZ, R4 ;  /* 0x000000ffff027224 */ /* 0x000fe200078e0004 */
[----:B---3--:R0:W3:Y:S01]  /*5bb0*/  SHFL.DOWN PT, R14, R9, 0x4, 0x1f ;  /* 0x08801f00090e7f89 */ /* 0x0080e200000e0000 */
[----:B------:R-:W-:-:S03]  /*5bc0*/  IMAD.MOV.U32 R3, RZ, RZ, R5 ;  /* 0x000000ffff037224 */ /* 0x000fc600078e0005 */
[----:B----4-:R0:W4:Y:S01]  /*5bd0*/  SHFL.DOWN PT, R13, R10, 0x4, 0x1f ;  /* 0x08801f000a0d7f89 */ /* 0x01012200000e0000 */
        /* <DEDUP_REMOVED lines=21> */
.L_x_95:
[----:B------:R-:W-:Y:S05]  /*5d30*/  BSYNC.RECONVERGENT B1 ;  /* 0x0000000000017941 */ /* 0x000fea0003800200 */
.L_x_94:
        /* <DEDUP_REMOVED lines=31> */
.L_x_97:
[----:B------:R-:W-:Y:S05]  /*5f30*/  BSYNC.RECONVERGENT B1 ;  /* 0x0000000000017941 */ /* 0x000fea0003800200 */
.L_x_96:
[----:B------:R-:W-:Y:S01]  /*5f40*/  ISETP.GT.AND P0, PT, R8, 0xf, PT ;  /* 0x0000000f0800780c */ /* 0x000fe20003f04270 */
[----:B-1----:R1:W1:Y:S01]  /*5f50*/  SHFL.DOWN PT, R6, R4, 0x10, 0x1f ;  /* 0x0a001f0004067f89 */ /* 0x00226200000e0000 */
[----:B------:R-:W-:Y:S01]  /*5f60*/  BSSY.RECONVERGENT B1, `(.L_x_98) ;  /* 0x000001d000017945 */ /* 0x000fe20003800200 */
[----:B---3--:R-:W-:Y:S02]  /*5f70*/  IMAD.MOV.U32 R14, RZ, RZ, R9 ;  /* 0x000000ffff0e7224 */ /* 0x008fe400078e0009 */
[----:B--2---:R2:W3:Y:S01]  /*5f80*/  SHFL.DOWN PT, R7, R5, 0x10, 0x1f ;  /* 0x0a001f0005077f89 */ /* 0x0044e200000e0000 */
[----:B------:R-:W-:Y:S02]  /*5f90*/  IMAD.MOV.U32 R15, RZ, RZ, R10 ;  /* 0x000000ffff0f7224 */ /* 0x000fe400078e000a */
[----:B------:R-:W-:Y:S01]  /*5fa0*/  IMAD.MOV.U32 R2, RZ, RZ, R4 ;  /* 0x000000ffff027224 */ /* 0x000fe200078e0004 */
[----:B0-----:R2:W0:Y:S01]  /*5fb0*/  SHFL.DOWN PT, R12, R9, 0x10, 0x1f ;  /* 0x0a001f00090c7f89 */ /* 0x00142200000e0000 */
[----:B------:R-:W-:-:S03]  /*5fc0*/  IMAD.MOV.U32 R3, RZ, RZ, R5 ;  /* 0x000000ffff037224 */ /* 0x000fc600078e0005 */
[----:B------:R2:W0:Y:S01]  /*5fd0*/  SHFL.DOWN PT, R11, R10, 0x10, 0x1f ;  /* 0x0a001f000a0b7f89 */ /* 0x00042200000e0000 */
[----:B------:R-:W-:Y:S05]  /*5fe0*/  @P0 BRA `(.L_x_99) ;  /* 0x0000000000500947 */ /* 0x000fea0003800000 */
[----:B-1-3--:R-:W-:Y:S01]  /*5ff0*/  DSETP.GEU.AND P0, PT, |R4|, |R6|, PT ;  /* 0x400000060400722a */ /* 0x00afe20003f0e200 */
        /* <DEDUP_REMOVED lines=19> */
.L_x_99:
[----:B------:R-:W-:Y:S05]  /*6130*/  BSYNC.RECONVERGENT B1 ;  /* 0x0000000000017941 */ /* 0x000fea0003800200 */
.L_x_98:
[----:B------:R-:W-:Y:S01]  /*6140*/  ISETP.NE.AND P0, PT, R8, RZ, PT ;  /* 0x000000ff0800720c */ /* 0x000fe20003f05270 */
[----:B------:R-:W-:-:S12]  /*6150*/  BSSY.RECONVERGENT B1, `(.L_x_100) ;  /* 0x000000a000017945 */ /* 0x000fd80003800200 */
[----:B------:R-:W-:Y:S05]  /*6160*/  @P0 BRA `(.L_x_101) ;  /* 0x0000000000200947 */ /* 0x000fea0003800000 */
[----:B-1----:R-:W1:Y:S01]  /*6170*/  S2R R6, SR_CgaCtaId ;  /* 0x0000000000067919 */ /* 0x002e620000008800 */
[----:B--2---:R-:W-:Y:S02]  /*6180*/  MOV R5, 0x400 ;  /* 0x0000040000057802 */ /* 0x004fe40000000f00 */
[----:B------:R-:W-:-:S04]  /*6190*/  SHF.R.U32.HI R4, RZ, 0x1, R0 ;  /* 0x00000001ff047819 */ /* 0x000fc80000011600 */
[----:B------:R-:W-:Y:S02]  /*61a0*/  LOP3.LUT R4, R4, 0x1f0, RZ, 0xc0, !PT ;  /* 0x000001f004047812 */ /* 0x000fe400078ec0ff */
[----:B-1----:R-:W-:-:S05]  /*61b0*/  LEA R5, R6, R5, 0x18 ;  /* 0x0000000506057211 */ /* 0x002fca00078ec0ff */
[----:B------:R-:W-:-:S05]  /*61c0*/  IMAD.IADD R5, R4, 0x1, R5 ;  /* 0x0000000104057824 */ /* 0x000fca00078e0205 */
[----:B------:R1:W-:Y:S04]  /*61d0*/  STS.64 [R5+0x10], R14 ;  /* 0x0000100e05007388 */ /* 0x0003e80000000a00 */
[----:B------:R1:W-:Y:S02]  /*61e0*/  STS.64 [R5+0x8], R2 ;  /* 0x0000080205007388 */ /* 0x0003e40000000a00 */
.L_x_101:
[----:B------:R-:W-:Y:S05]  /*61f0*/  BSYNC.RECONVERGENT B1 ;  /* 0x0000000000017941 */ /* 0x000fea0003800200 */
.L_x_100:
[----:B------:R-:W-:Y:S01]  /*6200*/  BAR.SYNC.DEFER_BLOCKING 0x0 ;  /* 0x0000000000007b1d */ /* 0x000fe20000010000 */
[----:B------:R-:W-:-:S13]  /*6210*/  ISETP.NE.AND P1, PT, R0, RZ, PT ;  /* 0x000000ff0000720c */ /* 0x000fda0003f25270 */
[----:B------:R-:W-:Y:S05]  /*6220*/  @P1 BRA `(.L_x_34) ;  /* 0x00000008008c1947 */ /* 0x000fea0003800000 */
[----:B-12---:R-:W1:Y:S01]  /*6230*/  S2R R5, SR_CgaCtaId ;  /* 0x0000000000057919 */ /* 0x006e620000008800 */
[----:B------:R-:W-:Y:S01]  /*6240*/  MOV R0, 0x400 ;  /* 0x0000040000007802 */ /* 0x000fe20000000f00 */
[----:B------:R-:W-:Y:S03]  /*6250*/  BSSY.RECONVERGENT B1, `(.L_x_102) ;  /* 0x000001a000017945 */ /* 0x000fe60003800200 */
[----:B-1----:R-:W-:-:S05]  /*6260*/  LEA R0, R5, R0, 0x18 ;  /* 0x0000000005007211 */ /* 0x002fca00078ec0ff */
[----:B------:R-:W1:Y:S04]  /*6270*/  LDS.64 R16, [R0+0x18] ;  /* 0x0000180000107984 */ /* 0x000e680000000a00 */
[----:B---3--:R-:W2:Y:S04]  /*6280*/  LDS.128 R4, [R0+0x20] ;  /* 0x0000200000047984 */ /* 0x008ea80000000c00 */
[----:B0---4-:R0:W3:Y:S04]  /*6290*/  LDS.64 R12, [R0+0x80] ;  /* 0x00008000000c7984 */ /* 0x0110e80000000a00 */
[----:B------:R0:W4:Y:S01]  /*62a0*/  LDS.128 R8, [R0+0x30] ;  /* 0x0000300000087984 */ /* 0x0001220000000c00 */
[----:B-1----:R-:W-:Y:S01]  /*62b0*/  DSETP.GEU.AND P0, PT, |R2|, |R16|, PT ;  /* 0x400000100200722a */ /* 0x002fe20003f0e200 */
[----:B------:R-:W-:-:S02]  /*62c0*/  IMAD.MOV.U32 R24, RZ, RZ, R16 ;  /* 0x000000ffff187224 */ /* 0x000fc400078e0010 */
[----:B------:R-:W-:Y:S02]  /*62d0*/  IMAD.MOV.U32 R25, RZ, RZ, R17 ;  /* 0x000000ffff197224 */ /* 0x000fe400078e0011 */
[----:B--2---:R-:W-:Y:S02]  /*62e0*/  IMAD.MOV.U32 R27, RZ, RZ, R4 ;  /* 0x000000ffff1b7224 */ /* 0x004fe400078e0004 */
[----:B------:R-:W-:-:S07]  /*62f0*/  IMAD.MOV.U32 R29, RZ, RZ, R5 ;  /* 0x000000ffff1d7224 */ /* 0x000fce00078e0005 */
[----:B0--34-:R-:W-:Y:S05]  /*6300*/  @!P0 BRA `(.L_x_103) ;  /* 0x0000000000388947 */ /* 0x019fea0003800000 */
        /* <DEDUP_REMOVED lines=14> */
.L_x_103:
[----:B------:R-:W-:Y:S05]  /*63f0*/  BSYNC.RECONVERGENT B1 ;  /* 0x0000000000017941 */ /* 0x000fea0003800200 */
.L_x_102:
        /* <DEDUP_REMOVED lines=23> */
.L_x_105:
[----:B------:R-:W-:Y:S05]  /*6570*/  BSYNC.RECONVERGENT B1 ;  /* 0x0000000000017941 */ /* 0x000fea0003800200 */
.L_x_104:
        /* <DEDUP_REMOVED lines=21> */
.L_x_107:
[----:B------:R-:W-:Y:S05]  /*66d0*/  BSYNC.RECONVERGENT B1 ;  /* 0x0000000000017941 */ /* 0x000fea0003800200 */
.L_x_106:
        /* <DEDUP_REMOVED lines=23> */
.L_x_109:
[----:B------:R-:W-:Y:S05]  /*6850*/  BSYNC.RECONVERGENT B1 ;  /* 0x0000000000017941 */ /* 0x000fea0003800200 */
.L_x_108:
        /* <DEDUP_REMOVED lines=21> */
.L_x_111:
[----:B------:R-:W-:Y:S05]  /*69b0*/  BSYNC.RECONVERGENT B1 ;  /* 0x0000000000017941 */ /* 0x000fea0003800200 */
.L_x_110:
        /* <DEDUP_REMOVED lines=21> */
.L_x_113:
[----:B------:R-:W-:Y:S05]  /*6b10*/  BSYNC.RECONVERGENT B1 ;  /* 0x0000000000017941 */ /* 0x000fea0003800200 */
.L_x_112:
        /* <DEDUP_REMOVED lines=20> */
.L_x_34:
[----:B------:R-:W-:Y:S05]  /*6c60*/  BSYNC.RECONVERGENT B0 ;  /* 0x0000000000007941 */ /* 0x000fea0003800200 */
.L_x_1:
[----:B------:R-:W-:Y:S05]  /*6c70*/  @P1 EXIT ;  /* 0x000000000000194d */ /* 0x000fea0003800000 */
[----:B012---:R-:W0:Y:S02]  /*6c80*/  LDC.64 R4, c[0x0][0x388] ;  /* 0x0000e200ff047b82 */ /* 0x007e240000000a00 */
[----:B0-----:R-:W-:Y:S04]  /*6c90*/  STG.E.64 desc[UR10][R4.64], R2 ;  /* 0x0000000204007986 */ /* 0x001fe8000c101b0a */
[----:B------:R-:W-:Y:S01]  /*6ca0*/  STG.E.64 desc[UR10][R4.64+0x8], R14 ;  /* 0x0000080e04007986 */ /* 0x000fe2000c101b0a */
[----:B------:R-:W-:Y:S05]  /*6cb0*/  EXIT ;  /* 0x000000000000794d */ /* 0x000fea0003800000 */
.L_x_114:
        /* <DEDUP_REMOVED lines=12> */
.L_x_767:


//--------------------- .text._ZN6thrust24THRUST_300001_SM_1000_NS8cuda_cub4core6detail13_kernel_agentINS1_8__reduce10DrainAgentIlEEJN3cub18CUB_300001_SM_10009GridQueueIyEElEEEvDpT0_ --------------------------
	.section	.text._ZN6thrust24THRUST_300001_SM_1000_NS8cuda_cub4core6detail13_kernel_agentINS1_8__reduce10DrainAgentIlEEJN3cub18CUB_300001_SM_10009GridQueueIyEElEEEvDpT0_,"ax",@progbits
	.align	128
        .global         _ZN6thrust24THRUST_300001_SM_1000_NS8cuda_cub4core6detail13_kernel_agentINS1_8__reduce10DrainAgentIlEEJN3cub18CUB_300001_SM_10009GridQueueIyEElEEEvDpT0_
        .type           _ZN6thrust24THRUST_300001_SM_1000_NS8cuda_cub4core6detail13_kernel_agentINS1_8__reduce10DrainAgentIlEEJN3cub18CUB_300001_SM_10009GridQueueIyEElEEEvDpT0_,@function
        .size           _ZN6thrust24THRUST_300001_SM_1000_NS8cuda_cub4core6detail13_kernel_agentINS1_8__reduce10DrainAgentIlEEJN3cub18CUB_300001_SM_10009GridQueueIyEElEEEvDpT0_,(.L_x_768 - _ZN6thrust24THRUST_300001_SM_1000_NS8cuda_cub4core6detail13_kernel_agentINS1_8__reduce10DrainAgentIlEEJN3cub18CUB_300001_SM_10009GridQueueIyEElEEEvDpT0_)
        .other          _ZN6thrust24THRUST_300001_SM_1000_NS8cuda_cub4core6detail13_kernel_agentINS1_8__reduce10DrainAgentIlEEJN3cub18CUB_300001_SM_10009GridQueueIyEElEEEvDpT0_,@"STO_CUDA_ENTRY STV_DEFAULT"
_ZN6thrust24THRUST_300001_SM_1000_NS8cuda_cub4core6detail13_kernel_agentINS1_8__reduce10DrainAgentIlEEJN3cub18CUB_300001_SM_10009GridQueueIyEElEEEvDpT0_:
.text._ZN6thrust24THRUST_300001_SM_1000_NS8cuda_cub4core6detail13_kernel_agentINS1_8__reduce10DrainAgentIlEEJN3cub18CUB_300001_SM_10009GridQueueIyEElEEEvDpT0_:
[----:B------:R-:W-:Y:S08]  /*0000*/  LDC R1, c[0x0][0x37c] ;  /* 0x0000df00ff017b82 */ /* 0x000ff00000000800 */
[----:B------:R-:W0:Y:S01]  /*0010*/  LDC.64 R2, c[0x0][0x380] ;  /* 0x0000e000ff027b82 */ /* 0x000e220000000a00 */
[----:B------:R-:W0:Y:S07]  /*0020*/  LDCU.64 UR4, c[0x0][0x358] ;  /* 0x00006b00ff0477ac */ /* 0x000e2e0008000a00 */
[----:B------:R-:W1:Y:S01]  /*0030*/  LDC.64 R4, c[0x0][0x388] ;  /* 0x0000e200ff047b82 */ /* 0x000e620000000a00 */
[----:B0-----:R-:W-:Y:S04]  /*0040*/  STG.E.64 desc[UR4][R2.64+0x8], RZ ;  /* 0x000008ff02007986 */ /* 0x001fe8000c101b04 */
[----:B-1----:R-:W-:Y:S01]  /*0050*/  STG.E.64 desc[UR4][R2.64], R4 ;  /* 0x0000000402007986 */ /* 0x002fe2000c101b04 */
[----:B------:R-:W-:Y:S05]  /*0060*/  EXIT ;  /* 0x000000000000794d */ /* 0x000fea0003800000 */
.L_x_115:
        /* <DEDUP_REMOVED lines=9> */
.L_x_768:


//--------------------- .text._ZN6thrust24THRUST_300001_SM_1000_NS8cuda_cub4core6detail13_kernel_agentINS1_8__reduce11ReduceAgentINS0_12zip_iteratorIN4cuda3std3__45tupleIJNS0_10device_ptrIdEENS0_17counting_iteratorIlNS0_11use_defaultESF_SF_EEEEEEEPNSB_IJdlEEESJ_lNS1_9__extrema9arg_max_fIdl13compare_valueEEEEJSI_SK_lN3cub18CUB_300001_SM_100013GridEvenShareIlEENSR_9GridQueueIyEESO_EEEvDpT0_ --------------------------
	.section	.text._ZN6thrust24THRUST_300001_SM_1000_NS8cuda_cub4core6detail13_kernel_agentINS1_8__reduce11ReduceAgentINS0_12zip_iteratorIN4cuda3std3__45tupleIJNS0_10device_ptrIdEENS0_17counting_iteratorIlNS0_11use_defaultESF_SF_EEEEEEEPNSB_IJdlEEESJ_lNS1_9__extrema9arg_max_fIdl13compare_valueEEEEJSI_SK_lN3cub18CUB_300001_SM_100013GridEvenShareIlEENSR_9GridQueueIyEESO_EEEvDpT0_,"ax",@progbits
	.align	128
        .global         _ZN6thrust24THRUST_300001_SM_1000_NS8cuda_cub4core6detail13_kernel_agentINS1_8__reduce11ReduceAgentINS0_12zip_iteratorIN4cuda3std3__45tupleIJNS0_10device_ptrIdEENS0_17counting_iteratorIlNS0_11use_defaultESF_SF_EEEEEEEPNSB_IJdlEEESJ_lNS1_9__extrema9arg_max_fIdl13compare_valueEEEEJSI_SK_lN3cub18CUB_300001_SM_100013GridEvenShareIlEENSR_9GridQueueIyEESO_EEEvDpT0_
        .type           _ZN6thrust24THRUST_300001_SM_1000_NS8cuda_cub4core6detail13_kernel_agentINS1_8__reduce11ReduceAgentINS0_12zip_iteratorIN4cuda3std3__45tupleIJNS0_10device_ptrIdEENS0_17counting_iteratorIlNS0_11use_defaultESF_SF_EEEEEEEPNSB_IJdlEEESJ_lNS1_9__extrema9arg_max_fIdl13compare_valueEEEEJSI_SK_lN3cub18CUB_300001_SM_100013GridEvenShareIlEENSR_9GridQueueIyEESO_EEEvDpT0_,@function
        .size           _ZN6thrust24THRUST_300001_SM_1000_NS8cuda_cub4core6detail13_kernel_agentINS1_8__reduce11ReduceAgentINS0_12zip_iteratorIN4cuda3std3__45tupleIJNS0_10device_ptrIdEENS0_17counting_iteratorIlNS0_11use_defaultESF_SF_EEEEEEEPNSB_IJdlEEESJ_lNS1_9__extrema9arg_max_fIdl13compare_valueEEEEJSI_SK_lN3cub18CUB_300001_SM_100013GridEvenShareIlEENSR_9GridQueueIyEESO_EEEvDpT0_,(.L_x_769 - _ZN6thrust24THRUST_300001_SM_1000_NS8cuda_cub4core6detail13_kernel_agentINS1_8__reduce11ReduceAgentINS0_12zip_iteratorIN4cuda3std3__45tupleIJNS0_10device_ptrIdEENS0_17counting_iteratorIlNS0_11use_defaultESF_SF_EEEEEEEPNSB_IJdlEEESJ_lNS1_9__extrema9arg_max_fIdl13compare_valueEEEEJSI_SK_lN3cub18CUB_300001_SM_100013GridEvenShareIlEENSR_9GridQueueIyEESO_EEEvDpT0_)
        .other          _ZN6thrust24THRUST_300001_SM_1000_NS8cuda_cub4core6detail13_kernel_agentINS1_8__reduce11ReduceAgentINS0_12zip_iteratorIN4cuda3std3__45tupleIJNS0_10device_ptrIdEENS0_17counting_iteratorIlNS0_11use_defaultESF_SF_EEEEEEEPNSB_IJdlEEESJ_lNS1_9__extrema9arg_max_fIdl13compare_valueEEEEJSI_SK_lN3cub18CUB_300001_SM_100013GridEvenShareIlEENSR_9GridQueueIyEESO_EEEvDpT0_,@"STO_CUDA_ENTRY STV_DEFAULT"
_ZN6thrust24THRUST_300001_SM_1000_NS8cuda_cub4core6detail13_kernel_agentINS1_8__reduce11ReduceAgentINS0_12zip_iteratorIN4cuda3std3__45tupleIJNS0_10device_ptrIdEENS0_17counting_iteratorIlNS0_11use_defaultESF_SF_EEEEEEEPNSB_IJdlEEESJ_lNS1_9__extrema9arg_max_fIdl13compare_valueEEEEJSI_SK_lN3cub18CUB_300001_SM_100013GridEvenShareIlEENSR_9GridQueueIyEESO_EEEvDpT0_:
.text._ZN6thrust24THRUST_300001_SM_1000_NS8cuda_cub4core6detail13_kernel_agentINS1_8__reduce11ReduceAgentINS0_12zip_iteratorIN4cuda3std3__45tupleIJNS0_10device_ptrIdEENS0_17counting_iteratorIlNS0_11use_defaultESF_SF_EEEEEEEPNSB_IJdlEEESJ_lNS1_9__extrema9arg_max_fIdl13compare_valueEEEEJSI_SK_lN3cub18CUB_300001_SM_100013GridEvenShareIlEENSR_9GridQueueIyEESO_EEEvDpT0_:
[----:B------:R-:W-:Y:S01]  /*0000*/  LDC R1, c[0x0][0x37c] ;  /* 0x0000df00ff017b82 */ /* 0x000fe20000000800 */
[----:B------:R-:W0:Y:S01]  /*0010*/  S2R R0, SR_CTAID.X ;  /* 0x0000000000007919 */ /* 0x000e220000002500 */
[----:B------:R-:W1:Y:S01]  /*0020*/  LDCU.64 UR4, c[0x0][0x398] ;  /* 0x00007300ff0477ac */ /* 0x000e620008000a00 */
[----:B------:R-:W-:Y:S01]  /*0030*/  BSSY.RECONVERGENT B0, `(.L_x_116) ;  /* 0x0000689000007945 */ /* 0x000fe20003800200 */
[----:B------:R-:W2:Y:S01]  /*0040*/  LDCU UR6, c[0x0][0x370] ;  /* 0x00006e00ff0677ac */ /* 0x000ea20008000800 */
[----:B------:R-:W3:Y:S01]  /*0050*/  LDCU.64 UR10, c[0x0][0x358] ;  /* 0x00006b00ff0a77ac */ /* 0x000ee20008000a00 */
[----:B-1----:R-:W-:Y:S02]  /*0060*/  IMAD.U32 R25, RZ, RZ, UR4 ;  /* 0x00000004ff197e24 */ /* 0x002fe4000f8e00ff */
[----:B------:R-:W-:Y:S01]  /*0070*/  IMAD.U32 R16, RZ, RZ, UR5 ;  /* 0x00000005ff107e24 */ /* 0x000fe2000f8e00ff */
[----:B--2---:R-:W-:Y:S01]  /*0080*/  UIMAD UR6, UR6, 0x500, URZ ;  /* 0x00000500060678a4 */ /* 0x004fe2000f8e02ff */
[----:B0-----:R-:W-:-:S05]  /*0090*/  IMAD R8, R0, 0x500, RZ ;  /* 0x0000050000087824 */ /* 0x001fca00078e02ff */
[----:B------:R-:W-:-:S04]  /*00a0*/  IADD3 R2, P1, PT, R8, 0x500, RZ ;  /* 0x0000050008027810 */ /* 0x000fc80007f3e0ff */
[----:B------:R-:W-:Y:S01]  /*00b0*/  ISETP.GT.U32.AND P0, PT, R2, R25, PT ;  /* 0x000000190200720c */ /* 0x000fe20003f04070 */
[----:B------:R-:W-:-:S05]  /*00c0*/  IMAD.X R3, RZ, RZ, RZ, P1 ;  /* 0x000000ffff037224 */ /* 0x000fca00008e06ff */
[----:B------:R-:W-:-:S13]  /*00d0*/  ISETP.GT.AND.EX P0, PT, R3, R16, PT, P0 ;  /* 0x000000100300720c */ /* 0x000fda0003f04300 */
[----:B---3--:R-:W-:Y:S05]  /*00e0*/  @!P0 BRA `(.L_x_117) ;  /* 0x0000003800e48947 */ /* 0x008fea0003800000 */
[----:B------:R-:W0:Y:S01]  /*00f0*/  S2R R10, SR_TID.X ;  /* 0x00000000000a7919 */ /* 0x000e220000002100 */
[----:B------:R-:W-:Y:S01]  /*0100*/  IMAD.IADD R9, R25, 0x1, -R8 ;  /* 0x0000000119097824 */ /* 0x000fe200078e0a08 */
[----:B------:R-:W-:Y:S01]  /*0110*/  BSSY.RECONVERGENT B1, `(.L_x_118) ;  /* 0x000000f000017945 */ /* 0x000fe20003800200 */
[----:B------:R-:W-:Y:S02]  /*0120*/  CS2R R20, SRZ ;  /* 0x0000000000147805 */ /* 0x000fe4000001ff00 */
[----:B------:R-:W-:Y:S02]  /*0130*/  CS2R R14, SRZ ;  /* 0x00000000000e7805 */ /* 0x000fe4000001ff00 */
[----:B0-----:R-:W-:Y:S01]  /*0140*/  ISETP.GE.AND P0, PT, R10, R9, PT ;  /* 0x000000090a00720c */ /* 0x001fe20003f06270 */
[----:B------:R-:W-:-:S12]  /*0150*/  IMAD.MOV.U32 R6, RZ, RZ, R10 ;  /* 0x000000ffff067224 */ /* 0x000fd800078e000a */
[----:B------:R-:W-:Y:S05]  /*0160*/  @P0 BRA `(.L_x_119) ;  /* 0x0000000000240947 */ /* 0x000fea0003800000 */
[----:B------:R-:W0:Y:S01]  /*0170*/  LDCU.128 UR4, c[0x0][0x380] ;  /* 0x00007000ff0477ac */ /* 0x000e220008000c00 */
[----:B------:R-:W-:-:S05]  /*0180*/  IADD3 R21, P0, PT, R8, R10, RZ ;  /* 0x0000000a08157210 */ /* 0x000fca0007f1e0ff */
[----:B------:R-:W-:Y:S01]  /*0190*/  IMAD.X R20, RZ, RZ, RZ, P0 ;  /* 0x000000ffff147224 */ /* 0x000fe200000e06ff */
[----:B0-----:R-:W-:-:S04]  /*01a0*/  LEA R14, P1, R21, UR4, 0x3 ;  /* 0x00000004150e7c11 */ /* 0x001fc8000f8218ff */
[----:B------:R-:W-:-:S06]  /*01b0*/  LEA.HI.X R15, R21, UR5, R20, 0x3, P1 ;  /* 0x00000005150f7c11 */ /* 0x000fcc00088f1c14 */
[----:B------:R-:W5:Y:S01]  /*01c0*/  LDG.E.64 R14, desc[UR10][R14.64] ;  /* 0x0000000a0e0e7981 */ /* 0x000f62000c1e1b00 */
[----:B------:R-:W-:Y:S01]  /*01d0*/  IADD3 R21, P0, PT, R21, UR6, RZ ;  /* 0x0000000615157c10 */ /* 0x000fe2000ff1e0ff */
[----:B------:R-:W-:-:S03]  /*01e0*/  VIADD R6, R10, 0x100 ;  /* 0x000001000a067836 */ /* 0x000fc60000000000 */
[----:B------:R-:W-:-:S09]  /*01f0*/  IADD3.X R20, PT, PT, R20, UR7, RZ, P0, !PT ;  /* 0x0000000714147c10 */ /* 0x000fd200087fe4ff */
.L_x_119:
[----:B------:R-:W-:Y:S05]  /*0200*/  BSYNC.RECONVERGENT B1 ;  /* 0x0000000000017941 */ /* 0x000fea0003800200 */
.L_x_118:
[----:B------:R-:W-:Y:S01]  /*0210*/  ISETP.GE.AND P0, PT, R6, R9, PT ;  /* 0x000000090600720c */ /* 0x000fe20003f06270 */
[----:B------:R-:W-:-:S12]  /*0220*/  BSSY.RECONVERGENT B1, `(.L_x_120) ;  /* 0x00000af000017945 */ /* 0x000fd80003800200 */
[----:B------:R-:W-:Y:S05]  /*0230*/  @P0 BRA `(.L_x_121) ;  /* 0x0000000800b40947 */ /* 0x000fea0003800000 */
[----:B------:R-:W-:Y:S01]  /*0240*/  LOP3.LUT R2, RZ, R6, RZ, 0x33, !PT ;  /* 0x00000006ff027212 */ /* 0x000fe200078e33ff */
[----:B------:R-:W-:Y:S03]  /*0250*/  BSSY.RECONVERGENT B2, `(.L_x_122) ;  /* 0x0000034000027945 */ /* 0x000fe60003800200 */
[----:B------:R-:W-:-:S04]  /*0260*/  IADD3 R25, PT, PT, -R8, R25, R2 ;  /* 0x0000001908197210 */ /* 0x000fc80007ffe102 */
[----:B------:R-:W-:-:S04]  /*0270*/  LOP3.LUT R2, R25, 0x300, RZ, 0xc0, !PT ;  /* 0x0000030019027812 */ /* 0x000fc800078ec0ff */
[----:B------:R-:W-:-:S13]  /*0280*/  ISETP.NE.AND P0, PT, R2, 0x300, PT ;  /* 0x000003000200780c */ /* 0x000fda0003f05270 */
[----:B------:R-:W-:Y:S05]  /*0290*/  @!P0 BRA `(.L_x_123) ;  /* 0x0000000000bc8947 */ /* 0x000fea0003800000 */
[----:B------:R-:W0:Y:S01]  /*02a0*/  LDCU.128 UR4, c[0x0][0x380] ;  /* 0x00007000ff0477ac */ /* 0x000e220008000c00 */
[----:B------:R-:W-:Y:S02]  /*02b0*/  IADD3 R12, P0, PT, R8, R6, RZ ;  /* 0x00000006080c7210 */ /* 0x000fe40007f1e0ff */
[----:B------:R-:W-:-:S03]  /*02c0*/  LEA.HI R2, R25, 0x1, RZ, 0x18 ;  /* 0x0000000119027811 */ /* 0x000fc600078fc0ff */
[----:B------:R-:W-:Y:S01]  /*02d0*/  IMAD.X R3, RZ, RZ, RZ, P0 ;  /* 0x000000ffff037224 */ /* 0x000fe200000e06ff */
[----:B------:R-:W-:-:S05]  /*02e0*/  LOP3.LUT R2, R2, 0x3, RZ, 0xc0, !PT ;  /* 0x0000000302027812 */ /* 0x000fca00078ec0ff */
[----:B------:R-:W-:Y:S01]  /*02f0*/  IMAD.MOV R7, RZ, RZ, -R2 ;  /* 0x000000ffff077224 */ /* 0x000fe200078e0a02 */
[C---:B0-----:R-:W-:Y:S02]  /*0300*/  IADD3 R13, P1, PT, R12.reuse, UR6, RZ ;  /* 0x000000060c0d7c10 */ /* 0x041fe4000ff3e0ff */
[C---:B------:R-:W-:Y:S02]  /*0310*/  LEA R11, P2, R12.reuse, UR4, 0x3 ;  /* 0x000000040c0b7c11 */ /* 0x040fe4000f8418ff */
[----:B------:R-:W-:Y:S02]  /*0320*/  IADD3.X R16, PT, PT, R3, UR7, RZ, P1, !PT ;  /* 0x0000000703107c10 */ /* 0x000fe40008ffe4ff */
[----:B------:R-:W-:-:S09]  /*0330*/  LEA.HI.X R12, R12, UR5, R3, 0x3, P2 ;  /* 0x000000050c0c7c11 */ /* 0x000fd200090f1c03 */
.L_x_126:
[----:B------:R-:W-:Y:S02]  /*0340*/  IMAD.MOV.U32 R2, RZ, RZ, R11 ;  /* 0x000000ffff027224 */ /* 0x000fe400078e000b */
[----:B------:R-:W-:-:S06]  /*0350*/  IMAD.MOV.U32 R3, RZ, RZ, R12 ;  /* 0x000000ffff037224 */ /* 0x000fcc00078e000c */
[----:B------:R-:W2:Y:S01]  /*0360*/  LDG.E.64 R2, desc[UR10][R2.64] ;  /* 0x0000000a02027981 */ /* 0x000ea2000c1e1b00 */
[----:B------:R-:W-:Y:S01]  /*0370*/  VIADD R7, R7, 0x1 ;  /* 0x0000000107077836 */ /* 0x000fe20000000000 */
[----:B------:R-:W-:Y:S01]  /*0380*/  BSSY.RECONVERGENT B3, `(.L_x_124) ;  /* 0x000001b000037945 */ /* 0x000fe20003800200 */
[----:B------:R-:W-:Y:S01]  /*0390*/  IMAD.MOV.U32 R18, RZ, RZ, R21 ;  /* 0x000000ffff127224 */ /* 0x000fe200078e0015 */
[----:B------:R-:W-:Y:S01]  /*03a0*/  IADD3 R11, P3, PT, R11, 0x800, RZ ;  /* 0x000008000b0b7810 */ /* 0x000fe20007f7e0ff */
[----:B------:R-:W-:Y:S01]  /*03b0*/  IMAD.MOV.U32 R17, RZ, RZ, R20 ;  /* 0x000000ffff117224 */ /* 0x000fe200078e0014 */
[----:B------:R-:W-:Y:S01]  /*03c0*/  ISETP.NE.AND P2, PT, R7, RZ, PT ;  /* 0x000000ff0700720c */ /* 0x000fe20003f45270 */
[----:B-----5:R-:W-:Y:S02]  /*03d0*/  IMAD.MOV.U32 R4, RZ, RZ, R14 ;  /* 0x000000ffff047224 */ /* 0x020fe400078e000e */
[----:B------:R-:W-:Y:S02]  /*03e0*/  IMAD.MOV.U32 R5, RZ, RZ, R15 ;  /* 0x000000ffff057224 */ /* 0x000fe400078e000f */
[----:B------:R-:W-:-:S02]  /*03f0*/  IMAD.MOV.U32 R21, RZ, RZ, R13 ;  /* 0x000000ffff157224 */ /* 0x000fc400078e000d */
[----:B------:R-:W-:Y:S01]  /*0400*/  IMAD.MOV.U32 R20, RZ, RZ, R16 ;  /* 0x000000ffff147224 */ /* 0x000fe200078e0010 */
[----:B--2---:R-:W-:Y:S01]  /*0410*/  DSETP.GEU.AND P0, PT, |R14|, |R2|, PT ;  /* 0x400000020e00722a */ /* 0x004fe20003f0e200 */
[----:B------:R-:W-:Y:S02]  /*0420*/  IMAD.MOV.U32 R14, RZ, RZ, R2 ;  /* 0x000000ffff0e7224 */ /* 0x000fe400078e0002 */
[----:B------:R-:W-:-:S11]  /*0430*/  IMAD.MOV.U32 R15, RZ, RZ, R3 ;  /* 0x000000ffff0f7224 */ /* 0x000fd600078e0003 */
        /* <DEDUP_REMOVED lines=15> */
.L_x_125:
[----:B------:R-:W-:Y:S05]  /*0530*/  BSYNC.RECONVERGENT B3 ;  /* 0x0000000000037941 */ /* 0x000fea0003800200 */
.L_x_124:
[----:B------:R-:W-:Y:S01]  /*0540*/  IADD3 R13, P0, PT, R13, 0x100, RZ ;  /* 0x000001000d0d7810 */ /* 0x000fe20007f1e0ff */
[----:B------:R-:W-:Y:S02]  /*0550*/  VIADD R6, R6, 0x100 ;  /* 0x0000010006067836 */ /* 0x000fe40000000000 */
[----:B------:R-:W-:Y:S02]  /*0560*/  IMAD.X R12, RZ, RZ, R12, P3 ;  /* 0x000000ffff0c7224 */ /* 0x000fe400018e060c */
[----:B------:R-:W-:Y:S01]  /*0570*/  IMAD.X R16, RZ, RZ, R16, P0 ;  /* 0x000000ffff107224 */ /* 0x000fe200000e0610 */
[----:B------:R-:W-:Y:S07]  /*0580*/  @P2 BRA `(.L_x_126) ;  /* 0xfffffffc006c2947 */ /* 0x000fee000383ffff */
.L_x_123:
[----:B------:R-:W-:Y:S05]  /*0590*/  BSYNC.RECONVERGENT B2 ;  /* 0x0000000000027941 */ /* 0x000fea0003800200 */
.L_x_122:
[----:B------:R-:W-:-:S13]  /*05a0*/  ISETP.GE.U32.AND P0, PT, R25, 0x300, PT ;  /* 0x000003001900780c */ /* 0x000fda0003f06070 */
[----:B------:R-:W-:Y:S05]  /*05b0*/  @!P0 BRA `(.L_x_121) ;  /* 0x0000000400d48947 */ /* 0x000fea0003800000 */
[----:B------:R-:W0:Y:S01]  /*05c0*/  LDC.64 R4, c[0x0][0x380] ;  /* 0x0000e000ff047b82 */ /* 0x000e220000000a00 */
[----:B------:R-:W-:-:S07]  /*05d0*/  VIADD R11, R6, 0x200 ;  /* 0x00000200060b7836 */ /* 0x000fce0000000000 */
[----:B------:R-:W1:Y:S02]  /*05e0*/  LDC.64 R2, c[0x0][0x388] ;  /* 0x0000e200ff027b82 */ /* 0x000e640000000a00 */
.L_x_135:
[----:B------:R-:W-:-:S05]  /*05f0*/  VIADD R7, R11, 0xfffffe00 ;  /* 0xfffffe000b077836 */ /* 0x000fca0000000000 */
[----:B------:R-:W-:-:S04]  /*0600*/  IADD3 R13, P0, PT, R8, R7, RZ ;  /* 0x00000007080d7210 */ /* 0x000fc80007f1e0ff */
[----:B------:R-:W-:Y:S02]  /*0610*/  LEA.HI.X.SX32 R12, R7, RZ, 0x1, P0 ;  /* 0x000000ff070c7211 */ /* 0x000fe400000f0eff */
[----:B0-----:R-:W-:-:S04]  /*0620*/  LEA R16, P0, R13, R4, 0x3 ;  /* 0x000000040d107211 */ /* 0x001fc800078018ff */
[----:B------:R-:W-:-:S05]  /*0630*/  LEA.HI.X R17, R13, R5, R12, 0x3, P0 ;  /* 0x000000050d117211 */ /* 0x000fca00000f1c0c */
[----:B------:R-:W2:Y:S04]  /*0640*/  LDG.E.64 R18, desc[UR10][R16.64] ;  /* 0x0000000a10127981 */ /* 0x000ea8000c1e1b00 */
[----:B-----5:R0:W5:Y:S01]  /*0650*/  LDG.E.64 R6, desc[UR10][R16.64+0x800] ;  /* 0x0008000a10067981 */ /* 0x020162000c1e1b00 */
[----:B-1----:R-:W-:Y:S01]  /*0660*/  IADD3 R24, P1, PT, R13, R2, RZ ;  /* 0x000000020d187210 */ /* 0x002fe20007f3e0ff */
[----:B------:R-:W-:Y:S04]  /*0670*/  BSSY.RECONVERGENT B2, `(.L_x_127) ;  /* 0x0000016000027945 */ /* 0x000fe80003800200 */
[----:B------:R-:W-:-:S02]  /*0680*/  IMAD.X R25, R12, 0x1, R3, P1 ;  /* 0x000000010c197824 */ /* 0x000fc400008e0603 */
[----:B------:R-:W-:Y:S02]  /*0690*/  IMAD.MOV.U32 R23, RZ, RZ, R24 ;  /* 0x000000ffff177224 */ /* 0x000fe400078e0018 */
[----:B------:R-:W-:Y:S01]  /*06a0*/  IMAD.MOV.U32 R22, RZ, RZ, R25 ;  /* 0x000000ffff167224 */ /* 0x000fe200078e0019 */
[----:B--2---:R-:W-:Y:S01]  /*06b0*/  DSETP.GEU.AND P0, PT, |R14|, |R18|, PT ;  /* 0x400000120e00722a */ /* 0x004fe20003f0e200 */
[----:B------:R-:W-:Y:S02]  /*06c0*/  IMAD.MOV.U32 R12, RZ, RZ, R18 ;  /* 0x000000ffff0c7224 */ /* 0x000fe400078e0012 */
[----:B------:R-:W-:-:S11]  /*06d0*/  IMAD.MOV.U32 R13, RZ, RZ, R19 ;  /* 0x000000ffff0d7224 */ /* 0x000fd600078e0013 */
        /* <DEDUP_REMOVED lines=15> */
.L_x_128:
[----:B------:R-:W-:Y:S05]  /*07d0*/  BSYNC.RECONVERGENT B2 ;  /* 0x0000000000027941 */ /* 0x000fea0003800200 */
.L_x_127:
[----:B------:R0:W5:Y:S04]  /*07e0*/  LDG.E.64 R14, desc[UR10][R16.64+0x1000] ;  /* 0x0010000a100e7981 */ /* 0x000168000c1e1b00 */
[----:B------:R0:W5:Y:S02]  /*07f0*/  LDG.E.64 R18, desc[UR10][R16.64+0x1800] ;  /* 0x0018000a10127981 */ /* 0x000164000c1e1b00 */
[----:B-----5:R-:W-:Y:S01]  /*0800*/  DSETP.GEU.AND P0, PT, |R12|, |R6|, PT ;  /* 0x400000060c00722a */ /* 0x020fe20003f0e200 */
[----:B------:R-:W-:Y:S01]  /*0810*/  VIADD R21, R11, 0xffffff00 ;  /* 0xffffff000b157836 */ /* 0x000fe20000000000 */
[----:B------:R-:W-:Y:S04]  /*0820*/  BSSY.RECONVERGENT B2, `(.L_x_129) ;  /* 0x0000017000027945 */ /* 0x000fe80003800200 */
[----:B------:R-:W-:-:S02]  /*0830*/  SHF.R.S32.HI R20, RZ, 0x1f, R21 ;  /* 0x0000001fff147819 */ /* 0x000fc40000011415 */
[----:B------:R-:W-:Y:S01]  /*0840*/  IADD3 R26, P1, P2, R21, R2, R8 ;  /* 0x00000002151a7210 */ /* 0x000fe20007a3e008 */
[----:B------:R-:W-:-:S03]  /*0850*/  IMAD.MOV.U32 R21, RZ, RZ, R7 ;  /* 0x000000ffff157224 */ /* 0x000fc600078e0007 */
[----:B------:R-:W-:Y:S01]  /*0860*/  IADD3.X R27, PT, PT, R20, R3, RZ, P1, P2 ;  /* 0x00000003141b7210 */ /* 0x000fe20000fe44ff */
[----:B------:R-:W-:Y:S02]  /*0870*/  IMAD.MOV.U32 R24, RZ, RZ, R26 ;  /* 0x000000ffff187224 */ /* 0x000fe400078e001a */
[----:B------:R-:W-:Y:S02]  /*0880*/  IMAD.MOV.U32 R20, RZ, RZ, R6 ;  /* 0x000000ffff147224 */ /* 0x000fe400078e0006 */
[----:B------:R-:W-:Y:S01]  /*0890*/  IMAD.MOV.U32 R25, RZ, RZ, R27 ;  /* 0x000000ffff197224 */ /* 0x000fe200078e001b */
[----:B0-----:R-:W-:Y:S06]  /*08a0*/  @!P0 BRA `(.L_x_130) ;  /* 0x0000000000388947 */ /* 0x001fec0003800000 */
        /* <DEDUP_REMOVED lines=14> */
.L_x_130:
[----:B------:R-:W-:Y:S05]  /*0990*/  BSYNC.RECONVERGENT B2 ;  /* 0x0000000000027941 */ /* 0x000fea0003800200 */
.L_x_129:
[----:B------:R-:W-:Y:S01]  /*09a0*/  DSETP.GEU.AND P0, PT, |R20|, |R14|, PT ;  /* 0x4000000e1400722a */ /* 0x000fe20003f0e200 */
[----:B------:R-:W-:Y:S01]  /*09b0*/  SHF.R.S32.HI R6, RZ, 0x1f, R11 ;  /* 0x0000001fff067819 */ /* 0x000fe2000001140b */
[----:B------:R-:W-:Y:S01]  /*09c0*/  BSSY.RECONVERGENT B2, `(.L_x_131) ;  /* 0x0000017000027945 */ /* 0x000fe20003800200 */
[C---:B------:R-:W-:Y:S01]  /*09d0*/  IADD3 R23, P1, P2, R11.reuse, R2, R8 ;  /* 0x000000020b177210 */ /* 0x040fe20007a3e008 */
[----:B------:R-:W-:Y:S02]  /*09e0*/  VIADD R17, R11, 0x100 ;  /* 0x000001000b117836 */ /* 0x000fe40000000000 */
[----:B------:R-:W-:Y:S01]  /*09f0*/  IMAD.MOV.U32 R7, RZ, RZ, R15 ;  /* 0x000000ffff077224 */ /* 0x000fe200078e000f */
[----:B------:R-:W-:Y:S01]  /*0a00*/  IADD3.X R16, PT, PT, R6, R3, RZ, P1, P2 ;  /* 0x0000000306107210 */ /* 0x000fe20000fe44ff */
[----:B------:R-:W-:Y:S02]  /*0a10*/  IMAD.MOV.U32 R12, RZ, RZ, R23 ;  /* 0x000000ffff0c7224 */ /* 0x000fe400078e0017 */
[----:B------:R-:W-:-:S02]  /*0a20*/  IMAD.MOV.U32 R6, RZ, RZ, R14 ;  /* 0x000000ffff067224 */ /* 0x000fc400078e000e */
[----:B------:R-:W-:Y:S02]  /*0a30*/  IMAD.MOV.U32 R13, RZ, RZ, R16 ;  /* 0x000000ffff0d7224 */ /* 0x000fe400078e0010 */
        /* <DEDUP_REMOVED lines=15> */
.L_x_132:
[----:B------:R-:W-:Y:S05]  /*0b30*/  BSYNC.RECONVERGENT B2 ;  /* 0x0000000000027941 */ /* 0x000fea0003800200 */
.L_x_131:
[----:B------:R-:W-:Y:S01]  /*0b40*/  DSETP.GEU.AND P0, PT, |R6|, |R18|, PT ;  /* 0x400000120600722a */ /* 0x000fe20003f0e200 */
[----:B------:R-:W-:Y:S01]  /*0b50*/  SHF.R.S32.HI R14, RZ, 0x1f, R17 ;  /* 0x0000001fff0e7819 */ /* 0x000fe20000011411 */
[----:B------:R-:W-:Y:S01]  /*0b60*/  BSSY.RECONVERGENT B2, `(.L_x_133) ;  /* 0x0000016000027945 */ /* 0x000fe20003800200 */
[----:B------:R-:W-:Y:S01]  /*0b70*/  IADD3 R17, P1, P2, R17, R2, R8 ;  /* 0x0000000211117210 */ /* 0x000fe20007a3e008 */
[----:B------:R-:W-:-:S03]  /*0b80*/  IMAD.MOV.U32 R15, RZ, RZ, R19 ;  /* 0x000000ffff0f7224 */ /* 0x000fc600078e0013 */
[----:B------:R-:W-:Y:S01]  /*0b90*/  IADD3.X R16, PT, PT, R14, R3, RZ, P1, P2 ;  /* 0x000000030e107210 */ /* 0x000fe20000fe44ff */
[----:B------:R-:W-:Y:S02]  /*0ba0*/  IMAD.MOV.U32 R21, RZ, RZ, R17 ;  /* 0x000000ffff157224 */ /* 0x000fe400078e0011 */
[----:B------:R-:W-:Y:S02]  /*0bb0*/  IMAD.MOV.U32 R14, RZ, RZ, R18 ;  /* 0x000000ffff0e7224 */ /* 0x000fe400078e0012 */
        /* <DEDUP_REMOVED lines=16> */
.L_x_134:
[----:B------:R-:W-:Y:S05]  /*0cc0*/  BSYNC.RECONVERGENT B2 ;  /* 0x0000000000027941 */ /* 0x000fea0003800200 */
.L_x_133:
[C---:B------:R-:W-:Y:S02]  /*0cd0*/  VIADD R6, R11.reuse, 0x200 ;  /* 0x000002000b067836 */ /* 0x040fe40000000000 */
[----:B------:R-:W-:-:S03]  /*0ce0*/  VIADD R11, R11, 0x400 ;  /* 0x000004000b0b7836 */ /* 0x000fc60000000000 */
[----:B------:R-:W-:-:S13]  /*0cf0*/  ISETP.GE.AND P0, PT, R6, R9, PT ;  /* 0x000000090600720c */ /* 0x000fda0003f06270 */
[----:B------:R-:W-:Y:S05]  /*0d00*/  @!P0 BRA `(.L_x_135) ;  /* 0xfffffff800388947 */ /* 0x000fea000383ffff */
.L_x_121:
[----:B------:R-:W-:Y:S05]  /*0d10*/  BSYNC.RECONVERGENT B1 ;  /* 0x0000000000017941 */ /* 0x000fea0003800200 */
.L_x_120:
[----:B------:R-:W-:-:S13]  /*0d20*/  ISETP.GE.AND P0, PT, R9, 0x100, PT ;  /* 0x000001000900780c */ /* 0x000fda0003f06270 */
[----:B------:R-:W-:Y:S05]  /*0d30*/  @!P0 BRA `(.L_x_136) ;  /* 0x0000001400508947 */ /* 0x000fea0003800000 */
[----:B------:R-:W0:Y:S01]  /*0d40*/  S2R R11, SR_LANEID ;  /* 0x00000000000b7919 */ /* 0x000e220000000000 */
[----:B------:R-:W-:Y:S01]  /*0d50*/  BSSY.RECONVERGENT B1, `(.L_x_137) ;  /* 0x000001f000017945 */ /* 0x000fe20003800200 */
[----:B------:R-:W-:Y:S01]  /*0d60*/  IMAD.MOV.U32 R12, RZ, RZ, R21 ;  /* 0x000000ffff0c7224 */ /* 0x000fe200078e0015 */
[----:B-----5:R1:W2:Y:S01]  /*0d70*/  SHFL.DOWN PT, R4, R14, 0x1, 0x1f ;  /* 0x08201f000e047f89 */ /* 0x0202a200000e0000 */
        /* <DEDUP_REMOVED lines=9> */
[----:B------:R-:W-:Y:S01]  /*0e10*/  IMAD.MOV.U32 R12, RZ, RZ, R6 ;  /* 0x000000ffff0c7224 */ /* 0x000fe200078e0006 */
[----:B------:R-:W-:Y:S01]  /*0e20*/  MOV R13, R7 ;  /* 0x00000007000d7202 */ /* 0x000fe20000000f00 */
[----:B------:R-:W-:Y:S02]  /*0e30*/  IMAD.MOV.U32 R2, RZ, RZ, R4 ;  /* 0x000000ffff027224 */ /* 0x000fe400078e0004 */
[----:B------:R-:W-:-:S09]  /*0e40*/  IMAD.MOV.U32 R3, RZ, RZ, R5 ;  /* 0x000000ffff037224 */ /* 0x000fd200078e0005 */
        /* <DEDUP_REMOVED lines=15> */
.L_x_138:
[----:B------:R-:W-:Y:S05]  /*0f40*/  BSYNC.RECONVERGENT B1 ;  /* 0x0000000000017941 */ /* 0x000fea0003800200 */
.L_x_137:
        /* <DEDUP_REMOVED lines=31> */
.L_x_140:
[----:B------:R-:W-:Y:S05]  /*1140*/  BSYNC.RECONVERGENT B1 ;  /* 0x0000000000017941 */ /* 0x000fea0003800200 */
.L_x_139:
[----:B------:R-:W-:Y:S01]  /*1150*/  ISETP.GT.AND P0, PT, R11, 0x1b, PT ;  /* 0x0000001b0b00780c */ /* 0x000fe20003f04270 */
[----:B-1----:R1:W1:Y:S01]  /*1160*/  SHFL.DOWN PT, R6, R4, 0x4, 0x1f ;  /* 0x08801f0004067f89 */ /* 0x00226200000e0000 */
[----:B------:R-:W-:Y:S01]  /*1170*/  BSSY.RECONVERGENT B1, `(.L_x_141) ;  /* 0x000001d000017945 */ /* 0x000fe20003800200 */
[----:B----4-:R-:W-:Y:S02]  /*1180*/  IMAD.MOV.U32 R14, RZ, RZ, R8 ;  /* 0x000000ffff0e7224 */ /* 0x010fe400078e0008 */
[----:B--2---:R2:W4:Y:S01]  /*1190*/  SHFL.DOWN PT, R7, R5, 0x4, 0x1f ;  /* 0x08801f0005077f89 */ /* 0x00452200000e0000 */
[----:B---3--:R-:W-:Y:S02]  /*11a0*/  IMAD.MOV.U32 R15, RZ, RZ, R9 ;  /* 0x000000ffff0f7224 */ /* 0x008fe400078e0009 */
[----:B0-----:R-:W-:Y:S01]  /*11b0*/  IMAD.MOV.U32 R2, RZ, RZ, R4 ;  /* 0x000000ffff027224 */ /* 0x001fe200078e0004 */
[----:B------:R2:W0:Y:S01]  /*11c0*/  SHFL.DOWN PT, R13, R8, 0x4, 0x1f ;  /* 0x08801f00080d7f89 */ /* 0x00042200000e0000 */
[----:B------:R-:W-:-:S03]  /*11d0*/  IMAD.MOV.U32 R3, RZ, RZ, R5 ;  /* 0x000000ffff037224 */ /* 0x000fc600078e0005 */
[----:B------:R2:W3:Y:S01]  /*11e0*/  SHFL.DOWN PT, R12, R9, 0x4, 0x1f ;  /* 0x08801f00090c7f89 */ /* 0x0004e200000e0000 */
[----:B------:R-:W-:Y:S05]  /*11f0*/  @P0 BRA `(.L_x_142) ;  /* 0x0000000000500947 */ /* 0x000fea0003800000 */
[----:B-1--4-:R-:W-:Y:S01]  /*1200*/  DSETP.GEU.AND P0, PT, |R4|, |R6|, PT ;  /* 0x400000060400722a */ /* 0x012fe20003f0e200 */
[----:B0-----:R-:W-:Y:S02]  /*1210*/  IMAD.MOV.U32 R14, RZ, RZ, R13 ;  /* 0x000000ffff0e7224 */ /* 0x001fe400078e000d */
        /* <DEDUP_REMOVED lines=18> */
.L_x_142:
[----:B------:R-:W-:Y:S05]  /*1340*/  BSYNC.RECONVERGENT B1 ;  /* 0x0000000000017941 */ /* 0x000fea0003800200 */
.L_x_141:
[----:B------:R-:W-:Y:S01]  /*1350*/  ISETP.GT.AND P0, PT, R11, 0x17, PT ;  /* 0x000000170b00780c */ /* 0x000fe20003f04270 */
[----:B-1----:R1:W1:Y:S01]  /*1360*/  SHFL.DOWN PT, R4, R2, 0x8, 0x1f ;  /* 0x09001f0002047f89 */ /* 0x00226200000e0000 */
[----:B------:R-:W-:Y:S01]  /*1370*/  BSSY.RECONVERGENT B1, `(.L_x_143) ;  /* 0x000001d000017945 */ /* 0x000fe20003800200 */
[----:B---3--:R-:W-:Y:S02]  /*1380*/  IMAD.MOV.U32 R12, RZ, RZ, R14 ;  /* 0x000000ffff0c7224 */ /* 0x008fe400078e000e */
[----:B--2---:R2:W3:Y:S01]  /*1390*/  SHFL.DOWN PT, R5, R3, 0x8, 0x1f ;  /* 0x09001f0003057f89 */ /* 0x0044e200000e0000 */
[----:B0-----:R-:W-:Y:S02]  /*13a0*/  IMAD.MOV.U32 R13, RZ, RZ, R15 ;  /* 0x000000ffff0d7224 */ /* 0x001fe400078e000f */
[----:B------:R-:W-:Y:S01]  /*13b0*/  IMAD.MOV.U32 R8, RZ, RZ, R2 ;  /* 0x000000ffff087224 */ /* 0x000fe200078e0002 */
[----:B----4-:R2:W0:Y:S01]  /*13c0*/  SHFL.DOWN PT, R7, R14, 0x8, 0x1f ;  /* 0x09001f000e077f89 */ /* 0x01042200000e0000 */
[----:B------:R-:W-:-:S03]  /*13d0*/  IMAD.MOV.U32 R9, RZ, RZ, R3 ;  /* 0x000000ffff097224 */ /* 0x000fc600078e0003 */
[----:B------:R2:W4:Y:S01]  /*13e0*/  SHFL.DOWN PT, R6, R15, 0x8, 0x1f ;  /* 0x09001f000f067f89 */ /* 0x00052200000e0000 */
[----:B------:R-:W-:Y:S05]  /*13f0*/  @P0 BRA `(.L_x_144) ;  /* 0x0000000000500947 */ /* 0x000fea0003800000 */
[----:B-1-3--:R-:W-:Y:S01]  /*1400*/  DSETP.GEU.AND P0, PT, |R2|, |R4|, PT ;  /* 0x400000040200722a */ /* 0x00afe20003f0e200 */
[----:B0-----:R-:W-:Y:S02]  /*1410*/  IMAD.MOV.U32 R12, RZ, RZ, R7 ;  /* 0x000000ffff0c7224 */ /* 0x001fe400078e0007 */
        /* <DEDUP_REMOVED lines=18> */
.L_x_144:
[----:B------:R-:W-:Y:S05]  /*1540*/  BSYNC.RECONVERGENT B1 ;  /* 0x0000000000017941 */ /* 0x000fea0003800200 */
.L_x_143:
[----:B------:R-:W-:Y:S01]  /*1550*/  ISETP.GT.AND P0, PT, R11, 0xf, PT ;  /* 0x0000000f0b00780c */ /* 0x000fe20003f04270 */
[----:B-1----:R1:W1:Y:S01]  /*1560*/  SHFL.DOWN PT, R2, R8, 0x10, 0x1f ;  /* 0x0a001f0008027f89 */ /* 0x00226200000e0000 */
[----:B------:R-:W-:Y:S01]  /*1570*/  BSSY.RECONVERGENT B1, `(.L_x_145) ;  /* 0x000001d000017945 */ /* 0x000fe20003800200 */
[----:B------:R-:W-:Y:S02]  /*1580*/  IMAD.MOV.U32 R4, RZ, RZ, R12 ;  /* 0x000000ffff047224 */ /* 0x000fe400078e000c */
[----:B--2---:R2:W1:Y:S01]  /*1590*/  SHFL.DOWN PT, R3, R9, 0x10, 0x1f ;  /* 0x0a001f0009037f89 */ /* 0x00446200000e0000 */
[----:B---3--:R-:W-:Y:S02]  /*15a0*/  IMAD.MOV.U32 R5, RZ, RZ, R13 ;  /* 0x000000ffff057224 */ /* 0x008fe400078e000d */
[----:B----4-:R-:W-:Y:S01]  /*15b0*/  IMAD.MOV.U32 R6, RZ, RZ, R8 ;  /* 0x000000ffff067224 */ /* 0x010fe200078e0008 */
[----:B------:R2:W3:Y:S01]  /*15c0*/  SHFL.DOWN PT, R15, R12, 0x10, 0x1f ;  /* 0x0a001f000c0f7f89 */ /* 0x0004e200000e0000 */
[----:B0-----:R-:W-:-:S03]  /*15d0*/  IMAD.MOV.U32 R7, RZ, RZ, R9 ;  /* 0x000000ffff077224 */ /* 0x001fc600078e0009 */
[----:B------:R2:W0:Y:S01]  /*15e0*/  SHFL.DOWN PT, R14, R13, 0x10, 0x1f ;  /* 0x0a001f000d0e7f89 */ /* 0x00042200000e0000 */
[----:B------:R-:W-:Y:S05]  /*15f0*/  @P0 BRA `(.L_x_146) ;  /* 0x0000000000500947 */ /* 0x000fea0003800000 */
[----:B-1----:R-:W-:Y:S01]  /*1600*/  DSETP.GEU.AND P0, PT, |R8|, |R2|, PT ;  /* 0x400000020800722a */ /* 0x002fe20003f0e200 */
[----:B---3--:R-:W-:Y:S02]  /*1610*/  IMAD.MOV.U32 R4, RZ, RZ, R15 ;  /* 0x000000ffff047224 */ /* 0x008fe400078e000f */
        /* <DEDUP_REMOVED lines=18> */
.L_x_146:
[----:B------:R-:W-:Y:S05]  /*1740*/  BSYNC.RECONVERGENT B1 ;  /* 0x0000000000017941 */ /* 0x000fea0003800200 */
.L_x_145:
        /* <DEDUP_REMOVED lines=11> */
.L_x_148:
[----:B------:R-:W-:Y:S05]  /*1800*/  BSYNC.RECONVERGENT B1 ;  /* 0x0000000000017941 */ /* 0x000fea0003800200 */
.L_x_147:
[----:B------:R-:W-:Y:S01]  /*1810*/  BAR.SYNC.DEFER_BLOCKING 0x0 ;  /* 0x0000000000007b1d */ /* 0x000fe20000010000 */
[----:B------:R-:W-:-:S13]  /*1820*/  ISETP.NE.AND P1, PT, R10, RZ, PT ;  /* 0x000000ff0a00720c */ /* 0x000fda0003f25270 */
[----:B------:R-:W-:Y:S05]  /*1830*/  @P1 BRA `(.L_x_149) ;  /* 0x0000005000201947 */ /* 0x000fea0003800000 */
[----:B-1--4-:R-:W1:Y:S01]  /*1840*/  S2R R3, SR_CgaCtaId ;  /* 0x0000000000037919 */ /* 0x012e620000008800 */
[----:B------:R-:W-:Y:S01]  /*1850*/  MOV R20, 0x400 ;  /* 0x0000040000147802 */ /* 0x000fe20000000f00 */
[----:B------:R-:W-:Y:S03]  /*1860*/  BSSY.RECONVERGENT B1, `(.L_x_150) ;  /* 0x000001a000017945 */ /* 0x000fe60003800200 */
[----:B-1----:R-:W-:-:S05]  /*1870*/  LEA R20, R3, R20, 0x18 ;  /* 0x0000001403147211 */ /* 0x002fca00078ec0ff */
[----:B------:R-:W1:Y:S04]  /*1880*/  LDS.64 R16, [R20+0x18] ;  /* 0x0000180014107984 */ /* 0x000e680000000a00 */
[----:B--2---:R-:W2:Y:S04]  /*1890*/  LDS.128 R8, [R20+0x20] ;  /* 0x0000200014087984 */ /* 0x004ea80000000c00 */
[----:B------:R4:W4:Y:S04]  /*18a0*/  LDS.64 R2, [R20+0x80] ;  /* 0x0000800014027984 */ /* 0x0009280000000a00 */
[----:B0--3--:R0:W3:Y:S01]  /*18b0*/  LDS.128 R12, [R20+0x30] ;  /* 0x00003000140c7984 */ /* 0x0090e20000000c00 */
[----:B-1----:R-:W-:Y:S01]  /*18c0*/  DSETP.GEU.AND P0, PT, |R6|, |R16|, PT ;  /* 0x400000100600722a */ /* 0x002fe20003f0e200 */
[----:B------:R-:W-:-:S02]  /*18d0*/  IMAD.MOV.U32 R22, RZ, RZ, R16 ;  /* 0x000000ffff167224 */ /* 0x000fc400078e0010 */
[----:B------:R-:W-:Y:S02]  /*18e0*/  IMAD.MOV.U32 R23, RZ, RZ, R17 ;  /* 0x000000ffff177224 */ /* 0x000fe400078e0011 */
[----:B--2---:R-:W-:Y:S02]  /*18f0*/  IMAD.MOV.U32 R24, RZ, RZ, R8 ;  /* 0x000000ffff187224 */ /* 0x004fe400078e0008 */
[----:B------:R-:W-:-:S07]  /*1900*/  IMAD.MOV.U32 R25, RZ, RZ, R9 ;  /* 0x000000ffff197224 */ /* 0x000fce00078e0009 */
[----:B0--34-:R-:W-:Y:S05]  /*1910*/  @!P0 BRA `(.L_x_151) ;  /* 0x0000000000388947 */ /* 0x019fea0003800000 */
[----:B------:R-:W-:Y:S01]  /*1920*/  DSETP.GEU.AND P0, PT, |R16|, |R6|, PT ;  /* 0x400000061000722a */ /* 0x000fe20003f0e200 */
[----:B------:R-:W-:Y:S01]  /*1930*/  IMAD.MOV.U32 R22, RZ, RZ, R6 ;  /* 0x000000ffff167224 */ /* 0x000fe200078e0006 */
[----:B------:R-:W-:Y:S01]  /*1940*/  MOV R25, R5 ;  /* 0x0000000500197202 */ /* 0x000fe20000000f00 */
[----:B------:R-:W-:Y:S02]  /*1950*/  IMAD.MOV.U32 R23, RZ, RZ, R7 ;  /* 0x000000ffff177224 */ /* 0x000fe400078e0007 */
[----:B------:R-:W-:-:S09]  /*1960*/  IMAD.MOV.U32 R24, RZ, RZ, R4 ;  /* 0x000000ffff187224 */ /* 0x000fd200078e0004 */
        /* <DEDUP_REMOVED lines=9> */
.L_x_151:
[----:B------:R-:W-:Y:S05]  /*1a00*/  BSYNC.RECONVERGENT B1 ;  /* 0x0000000000017941 */ /* 0x000fea0003800200 */
.L_x_150:
        /* <DEDUP_REMOVED lines=23> */
.L_x_153:
[----:B------:R-:W-:Y:S05]  /*1b80*/  BSYNC.RECONVERGENT B1 ;  /* 0x0000000000017941 */ /* 0x000fea0003800200 */
.L_x_152:
        /* <DEDUP_REMOVED lines=21> */
.L_x_155:
[----:B------:R-:W-:Y:S05]  /*1ce0*/  BSYNC.RECONVERGENT B1 ;  /* 0x0000000000017941 */ /* 0x000fea0003800200 */
.L_x_154:
        /* <DEDUP_REMOVED lines=23> */
.L_x_157:
[----:B------:R-:W-:Y:S05]  /*1e60*/  BSYNC.RECONVERGENT B1 ;  /* 0x0000000000017941 */ /* 0x000fea0003800200 */
.L_x_156:
        /* <DEDUP_REMOVED lines=21> */
.L_x_159:
[----:B------:R-:W-:Y:S05]  /*1fc0*/  BSYNC.RECONVERGENT B1 ;  /* 0x0000000000017941 */ /* 0x000fea0003800200 */
.L_x_158:
        /* <DEDUP_REMOVED lines=21> */
.L_x_161:
[----:B------:R-:W-:Y:S05]  /*2120*/  BSYNC.RECONVERGENT B1 ;  /* 0x0000000000017941 */ /* 0x000fea0003800200 */
.L_x_160:
        /* <DEDUP_REMOVED lines=21> */
.L_x_136:
[----:B------:R-:W0:Y:S01]  /*2280*/  S2R R2, SR_LANEID ;  /* 0x0000000000027919 */ /* 0x000e220000000000 */
[----:B------:R-:W-:Y:S01]  /*2290*/  LOP3.LUT R3, R10, 0x3e0, RZ, 0xc0, !PT ;  /* 0x000003e00a037812 */ /* 0x000fe200078ec0ff */
[----:B------:R-:W-:Y:S01]  /*22a0*/  BSSY.RECONVERGENT B1, `(.L_x_162) ;  /* 0x0000024000017945 */ /* 0x000fe20003800200 */
[----:B------:R-:W-:Y:S02]  /*22b0*/  IMAD.MOV.U32 R18, RZ, RZ, R21 ;  /* 0x000000ffff127224 */ /* 0x000fe400078e0015 */
[----:B------:R-:W-:Y:S01]  /*22c0*/  LOP3.LUT R6, RZ, R3, RZ, 0x33, !PT ;  /* 0x00000003ff067212 */ /* 0x000fe200078e33ff */
[----:B------:R-:W-:Y:S02]  /*22d0*/  VIADD R4, R3, 0x20 ;  /* 0x0000002003047836 */ /* 0x000fe40000000000 */
[----:B------:R-:W-:Y:S02]  /*22e0*/  IMAD.MOV.U32 R22, RZ, RZ, R20 ;  /* 0x000000ffff167224 */ /* 0x000fe400078e0014 */
[----:B------:R-:W-:Y:S01]  /*22f0*/  IMAD.IADD R3, R9, 0x1, R6 ;  /* 0x0000000109037824 */ /* 0x000fe200078e0206 */
[----:B------:R-:W-:Y:S01]  /*2300*/  ISETP.GT.AND P0, PT, R4, R9, PT ;  /* 0x000000090400720c */ /* 0x000fe20003f04270 */
[----:B-----5:R-:W-:-:S02]  /*2310*/  IMAD.MOV.U32 R4, RZ, RZ, R14 ;  /* 0x000000ffff047224 */ /* 0x020fc400078e000e */
[----:B------:R-:W-:Y:S01]  /*2320*/  IMAD.MOV.U32 R5, RZ, RZ, R15 ;  /* 0x000000ffff057224 */ /* 0x000fe200078e000f */
[----:B------:R-:W-:-:S05]  /*2330*/  SEL R3, R3, 0x1f, P0 ;  /* 0x0000001f03037807 */ /* 0x000fca0000000000 */
[----:B------:R1:W2:Y:S04]  /*2340*/  SHFL.DOWN PT, R6, R14, 0x1, R3 ;  /* 0x082000000e067989 */ /* 0x0002a800000e0003 */
[----:B------:R1:W3:Y:S04]  /*2350*/  SHFL.DOWN PT, R7, R15, 0x1, R3 ;  /* 0x082000000f077989 */ /* 0x0002e800000e0003 */
[----:B------:R1:W4:Y:S01]  /*2360*/  SHFL.DOWN PT, R8, R21, 0x1, R3 ;  /* 0x0820000015087989 */ /* 0x00032200000e0003 */
[----:B0-----:R-:W-:-:S03]  /*2370*/  ISETP.GE.AND P0, PT, R2, R3, PT ;  /* 0x000000030200720c */ /* 0x001fc60003f06270 */
[----:B------:R1:W0:Y:S10]  /*2380*/  SHFL.DOWN PT, R11, R20, 0x1, R3 ;  /* 0x08200000140b7989 */ /* 0x00023400000e0003 */
[----:B-12---:R-:W-:Y:S05]  /*2390*/  @P0 BRA `(.L_x_163) ;  /* 0x0000000000500947 */ /* 0x006fea0003800000 */
[----:B---3--:R-:W-:Y:S01]  /*23a0*/  DSETP.GEU.AND P0, PT, |R14|, |R6|, PT ;  /* 0x400000060e00722a */ /* 0x008fe20003f0e200 */
        /* <DEDUP_REMOVED lines=19> */
.L_x_163:
[----:B------:R-:W-:Y:S05]  /*24e0*/  BSYNC.RECONVERGENT B1 ;  /* 0x0000000000017941 */ /* 0x000fea0003800200 */
.L_x_162:
[----:B------:R-:W-:Y:S01]  /*24f0*/  IADD3 R6, PT, PT, R2, 0x2, RZ ;  /* 0x0000000202067810 */ /* 0x000fe20007ffe0ff */
[----:B------:R1:W2:Y:S01]  /*2500*/  SHFL.DOWN PT, R12, R4, 0x2, R3 ;  /* 0x08400000040c7989 */ /* 0x0002a200000e0003 */
[----:B------:R-:W-:Y:S01]  /*2510*/  BSSY.RECONVERGENT B1, `(.L_x_164) ;  /* 0x000001e000017945 */ /* 0x000fe20003800200 */
[----:B----4-:R-:W-:Y:S01]  /*2520*/  IMAD.MOV.U32 R8, RZ, RZ, R18 ;  /* 0x000000ffff087224 */ /* 0x010fe200078e0012 */
[----:B------:R-:W-:Y:S01]  /*2530*/  ISETP.GT.AND P0, PT, R6, R3, PT ;  /* 0x000000030600720c */ /* 0x000fe20003f04270 */
[----:B------:R1:W4:Y:S01]  /*2540*/  SHFL.DOWN PT, R13, R5, 0x2, R3 ;  /* 0x08400000050d7989 */ /* 0x00032200000e0003 */
[----:B------:R-:W-:Y:S02]  /*2550*/  IMAD.MOV.U32 R16, RZ, RZ, R22 ;  /* 0x000000ffff107224 */ /* 0x000fe400078e0016 */
[----:B------:R-:W-:Y:S01]  /*2560*/  IMAD.MOV.U32 R6, RZ, RZ, R4 ;  /* 0x000000ffff067224 */ /* 0x000fe200078e0004 */
[----:B0-----:R1:W0:Y:S01]  /*2570*/  SHFL.DOWN PT, R11, R18, 0x2, R3 ;  /* 0x08400000120b7989 */ /* 0x00122200000e0003 */
[----:B---3--:R-:W-:-:S03]  /*2580*/  IMAD.MOV.U32 R7, RZ, RZ, R5 ;  /* 0x000000ffff077224 */ /* 0x008fc600078e0005 */
[----:B------:R1:W3:Y:S04]  /*2590*/  SHFL.DOWN PT, R15, R22, 0x2, R3 ;  /* 0x08400000160f7989 */ /* 0x0002e800000e0003 */
[----:B------:R-:W-:Y:S05]  /*25a0*/  @P0 BRA `(.L_x_165) ;  /* 0x0000000000500947 */ /* 0x000fea0003800000 */
[----:B--2-4-:R-:W-:Y:S01]  /*25b0*/  DSETP.GEU.AND P0, PT, |R4|, |R12|, PT ;  /* 0x4000000c0400722a */ /* 0x014fe20003f0e200 */
        /* <DEDUP_REMOVED lines=19> */
.L_x_165:
[----:B------:R-:W-:Y:S05]  /*26f0*/  BSYNC.RECONVERGENT B1 ;  /* 0x0000000000017941 */ /* 0x000fea0003800200 */
.L_x_164:
[----:B-1----:R-:W-:Y:S01]  /*2700*/  VIADD R4, R2, 0x4 ;  /* 0x0000000402047836 */ /* 0x002fe20000000000 */
[----:B--2---:R1:W2:Y:S01]  /*2710*/  SHFL.DOWN PT, R12, R6, 0x4, R3 ;  /* 0x08800000060c7989 */ /* 0x0042a200000e0003 */
[----:B------:R-:W-:Y:S01]  /*2720*/  BSSY.RECONVERGENT B1, `(.L_x_166) ;  /* 0x000001e000017945 */ /* 0x000fe20003800200 */
[----:B------:R-:W-:Y:S02]  /*2730*/  IMAD.MOV.U32 R14, RZ, RZ, R8 ;  /* 0x000000ffff0e7224 */ /* 0x000fe400078e0008 */
[----:B------:R-:W-:Y:S01]  /*2740*/  ISETP.GT.AND P0, PT, R4, R3, PT ;  /* 0x000000030400720c */ /* 0x000fe20003f04270 */
[----:B----4-:R1:W4:Y:S01]  /*2750*/  SHFL.DOWN PT, R13, R7, 0x4, R3 ;  /* 0x08800000070d7989 */ /* 0x01032200000e0003 */
[----:B------:R-:W-:Y:S02]  /*2760*/  IMAD.MOV.U32 R18, RZ, RZ, R16 ;  /* 0x000000ffff127224 */ /* 0x000fe400078e0010 */
[----:B------:R-:W-:Y:S01]  /*2770*/  IMAD.MOV.U32 R4, RZ, RZ, R6 ;  /* 0x000000ffff047224 */ /* 0x000fe200078e0006 */
[----:B0-----:R1:W0:Y:S01]  /*2780*/  SHFL.DOWN PT, R11, R8, 0x4, R3 ;  /* 0x08800000080b7989 */ /* 0x00122200000e0003 */
[----:B------:R-:W-:-:S03]  /*2790*/  IMAD.MOV.U32 R5, RZ, RZ, R7 ;  /* 0x000000ffff057224 */ /* 0x000fc600078e0007 */
[----:B---3--:R1:W3:Y:S04]  /*27a0*/  SHFL.DOWN PT, R15, R16, 0x4, R3 ;  /* 0x08800000100f7989 */ /* 0x0082e800000e0003 */
        /* <DEDUP_REMOVED lines=21> */
.L_x_167:
[----:B------:R-:W-:Y:S05]  /*2900*/  BSYNC.RECONVERGENT B1 ;  /* 0x0000000000017941 */ /* 0x000fea0003800200 */
.L_x_166:
[----:B-1----:R-:W-:Y:S01]  /*2910*/  VIADD R8, R2, 0x8 ;  /* 0x0000000802087836 */ /* 0x002fe20000000000 */
[----:B------:R1:W1:Y:S01]  /*2920*/  SHFL.DOWN PT, R6, R4, 0x8, R3 ;  /* 0x0900000004067989 */ /* 0x00026200000e0003 */
[----:B------:R-:W-:Y:S01]  /*2930*/  BSSY.RECONVERGENT B1, `(.L_x_168) ;  /* 0x000001e000017945 */ /* 0x000fe20003800200 */
[----:B------:R-:W-:Y:S02]  /*2940*/  IMAD.MOV.U32 R16, RZ, RZ, R18 ;  /* 0x000000ffff107224 */ /* 0x000fe400078e0012 */
[----:B------:R-:W-:Y:S01]  /*2950*/  ISETP.GT.AND P0, PT, R8, R3, PT ;  /* 0x000000030800720c */ /* 0x000fe20003f04270 */
[----:B------:R1:W1:Y:S01]  /*2960*/  SHFL.DOWN PT, R7, R5, 0x8, R3 ;  /* 0x0900000005077989 */ /* 0x00026200000e0003 */
[----:B------:R-:W-:Y:S02]  /*2970*/  IMAD.MOV.U32 R8, RZ, RZ, R14 ;  /* 0x000000ffff087224 */ /* 0x000fe400078e000e */
[----:B--2---:R-:W-:Y:S01]  /*2980*/  IMAD.MOV.U32 R12, RZ, RZ, R4 ;  /* 0x000000ffff0c7224 */ /* 0x004fe200078e0004 */
[----:B0-----:R0:W2:Y:S01]  /*2990*/  SHFL.DOWN PT, R11, R14, 0x8, R3 ;  /* 0x090000000e0b7989 */ /* 0x0010a200000e0003 */
[----:B----4-:R-:W-:-:S03]  /*29a0*/  IMAD.MOV.U32 R13, RZ, RZ, R5 ;  /* 0x000000ffff0d7224 */ /* 0x010fc600078e0005 */
[----:B---3--:R0:W3:Y:S04]  /*29b0*/  SHFL.DOWN PT, R15, R18, 0x8, R3 ;  /* 0x09000000120f7989 */ /* 0x0080e800000e0003 */
[----:B------:R-:W-:Y:S05]  /*29c0*/  @P0 BRA `(.L_x_169) ;  /* 0x0000000000500947 */ /* 0x000fea0003800000 */
[----:B-1----:R-:W-:Y:S01]  /*29d0*/  DSETP.GEU.AND P0, PT, |R4|, |R6|, PT ;  /* 0x400000060400722a */ /* 0x002fe20003f0e200 */
[----:B--2---:R-:W-:Y:S02]  /*29e0*/  IMAD.MOV.U32 R8, RZ, RZ, R11 ;  /* 0x000000ffff087224 */ /* 0x004fe400078e000b */
        /* <DEDUP_REMOVED lines=18> */
.L_x_169:
[----:B------:R-:W-:Y:S05]  /*2b10*/  BSYNC.RECONVERGENT B1 ;  /* 0x0000000000017941 */ /* 0x000fea0003800200 */
.L_x_168:
[----:B-1----:R-:W-:Y:S01]  /*2b20*/  VIADD R4, R2, 0x10 ;  /* 0x0000001002047836 */ /* 0x002fe20000000000 */
[----:B0-----:R0:W1:Y:S01]  /*2b30*/  SHFL.DOWN PT, R14, R12, 0x10, R3 ;  /* 0x0a0000000c0e7989 */ /* 0x00106200000e0003 */
[----:B------:R-:W-:Y:S01]  /*2b40*/  BSSY.RECONVERGENT B1, `(.L_x_170) ;  /* 0x000001e000017945 */ /* 0x000fe20003800200 */
[----:B------:R-:W-:Y:S02]  /*2b50*/  IMAD.MOV.U32 R5, RZ, RZ, R16 ;  /* 0x000000ffff057224 */ /* 0x000fe400078e0010 */
[----:B------:R-:W-:Y:S01]  /*2b60*/  ISETP.GT.AND P0, PT, R4, R3, PT ;  /* 0x000000030400720c */ /* 0x000fe20003f04270 */
[----:B---3--:R0:W3:Y:S01]  /*2b70*/  SHFL.DOWN PT, R15, R13, 0x10, R3 ;  /* 0x0a0000000d0f7989 */ /* 0x0080e200000e0003 */
[----:B------:R-:W-:Y:S02]  /*2b80*/  IMAD.MOV.U32 R4, RZ, RZ, R8 ;  /* 0x000000ffff047224 */ /* 0x000fe400078e0008 */
[----:B------:R-:W-:Y:S01]  /*2b90*/  IMAD.MOV.U32 R6, RZ, RZ, R12 ;  /* 0x000000ffff067224 */ /* 0x000fe200078e000c */
[----:B--2---:R0:W2:Y:S01]  /*2ba0*/  SHFL.DOWN PT, R11, R8, 0x10, R3 ;  /* 0x0a000000080b7989 */ /* 0x0040a200000e0003 */
[----:B------:R-:W-:-:S03]  /*2bb0*/  IMAD.MOV.U32 R7, RZ, RZ, R13 ;  /* 0x000000ffff077224 */ /* 0x000fc600078e000d */
[----:B------:R0:W4:Y:S04]  /*2bc0*/  SHFL.DOWN PT, R17, R16, 0x10, R3 ;  /* 0x0a00000010117989 */ /* 0x00012800000e0003 */
[----:B------:R-:W-:Y:S05]  /*2bd0*/  @P0 BRA `(.L_x_171) ;  /* 0x0000000000500947 */ /* 0x000fea0003800000 */
[----:B-1-3--:R-:W-:Y:S01]  /*2be0*/  DSETP.GEU.AND P0, PT, |R12|, |R14|, PT ;  /* 0x4000000e0c00722a */ /* 0x00afe20003f0e200 */
        /* <DEDUP_REMOVED lines=19> */
.L_x_171:
[----:B------:R-:W-:Y:S05]  /*2d20*/  BSYNC.RECONVERGENT B1 ;  /* 0x0000000000017941 */ /* 0x000fea0003800200 */
.L_x_170:
[----:B------:R-:W-:Y:S01]  /*2d30*/  ISETP.NE.AND P0, PT, R2, RZ, PT ;  /* 0x000000ff0200720c */ /* 0x000fe20003f05270 */
[----:B------:R-:W-:-:S12]  /*2d40*/  BSSY.RECONVERGENT B1, `(.L_x_172) ;  /* 0x000000a000017945 */ /* 0x000fd80003800200 */
[----:B------:R-:W-:Y:S05]  /*2d50*/  @P0 BRA `(.L_x_173) ;  /* 0x0000000000200947 */ /* 0x000fea0003800000 */
[----:B0-----:R-:W0:Y:S01]  /*2d60*/  S2R R8, SR_CgaCtaId ;  /* 0x0000000000087919 */ /* 0x001e220000008800 */
[----:B------:R-:W-:Y:S02]  /*2d70*/  MOV R3, 0x400 ;  /* 0x0000040000037802 */ /* 0x000fe40000000f00 */
[----:B------:R-:W-:-:S04]  /*2d80*/  SHF.R.U32.HI R2, RZ, 0x1, R10 ;  /* 0x00000001ff027819 */ /* 0x000fc8000001160a */
[----:B------:R-:W-:Y:S02]  /*2d90*/  LOP3.LUT R2, R2, 0x1f0, RZ, 0xc0, !PT ;  /* 0x000001f002027812 */ /* 0x000fe400078ec0ff */
[----:B0-----:R-:W-:-:S05]  /*2da0*/  LEA R3, R8, R3, 0x18 ;  /* 0x0000000308037211 */ /* 0x001fca00078ec0ff */
[----:B------:R-:W-:-:S05]  /*2db0*/  IMAD.IADD R3, R2, 0x1, R3 ;  /* 0x0000000102037824 */ /* 0x000fca00078e0203 */
[----:B------:R0:W-:Y:S04]  /*2dc0*/  STS.64 [R3+0x10], R4 ;  /* 0x0000100403007388 */ /* 0x0001e80000000a00 */
[----:B------:R0:W-:Y:S02]  /*2dd0*/  STS.64 [R3+0x8], R6 ;  /* 0x0000080603007388 */ /* 0x0001e40000000a00 */
.L_x_173:
[----:B------:R-:W-:Y:S05]  /*2de0*/  BSYNC.RECONVERGENT B1 ;  /* 0x0000000000017941 */ /* 0x000fea0003800200 */
.L_x_172:
[----:B------:R-:W-:Y:S01]  /*2df0*/  BAR.SYNC.DEFER_BLOCKING 0x0 ;  /* 0x0000000000007b1d */ /* 0x000fe20000010000 */
[----:B------:R-:W-:-:S13]  /*2e00*/  ISETP.NE.AND P1, PT, R10, RZ, PT ;  /* 0x000000ff0a00720c */ /* 0x000fda0003f25270 */
[----:B------:R-:W-:Y:S05]  /*2e10*/  @P1 BRA `(.L_x_149) ;  /* 0x0000003800a81947 */ /* 0x000fea0003800000 */
[----:B------:R-:W-:Y:S01]  /*2e20*/  ISETP.GE.AND P0, PT, R9, 0x21, PT ;  /* 0x000000210900780c */ /* 0x000fe20003f06270 */
[----:B0-----:R-:W-:Y:S02]  /*2e30*/  IMAD.MOV.U32 R13, RZ, RZ, R4 ;  /* 0x000000ffff0d7224 */ /* 0x001fe400078e0004 */
[----:B------:R-:W-:Y:S02]  /*2e40*/  IMAD.MOV.U32 R8, RZ, RZ, R5 ;  /* 0x000000ffff087224 */ /* 0x000fe400078e0005 */
[----:B------:R-:W-:Y:S02]  /*2e50*/  IMAD.MOV.U32 R2, RZ, RZ, R6 ;  /* 0x000000ffff027224 */ /* 0x000fe400078e0006 */
[----:B------:R-:W-:-:S06]  /*2e60*/  IMAD.MOV.U32 R3, RZ, RZ, R7 ;  /* 0x000000ffff037224 */ /* 0x000fcc00078e0007 */
[----:B------:R-:W-:Y:S05]  /*2e70*/  @!P0 BRA `(.L_x_174) ;  /* 0x00000000006c8947 */ /* 0x000fea0003800000 */
[----:B------:R-:W0:Y:S01]  /*2e80*/  S2UR UR5, SR_CgaCtaId ;  /* 0x00000000000579c3 */ /* 0x000e220000008800 */
[----:B------:R-:W-:Y:S01]  /*2e90*/  UMOV UR4, 0x400 ;  /* 0x0000040000047882 */ /* 0x000fe20000000000 */
[----:B------:R-:W-:Y:S01]  /*2ea0*/  BSSY.RECONVERGENT B1, `(.L_x_174) ;  /* 0x0000018000017945 */ /* 0x000fe20003800200 */
[----:B0-----:R-:W-:-:S09]  /*2eb0*/  ULEA UR4, UR5, UR4, 0x18 ;  /* 0x0000000405047291 */ /* 0x001fd2000f8ec0ff */
[----:B--2---:R-:W0:Y:S04]  /*2ec0*/  LDS.64 R10, [UR4+0x18] ;  /* 0x00001804ff0a7984 */ /* 0x004e280008000a00 */
[----:B-1-3--:R-:W1:Y:S01]  /*2ed0*/  LDS.64 R14, [UR4+0x20] ;  /* 0x00002004ff0e7984 */ /* 0x00ae620008000a00 */
[----:B0-----:R-:W-:Y:S01]  /*2ee0*/  DSETP.GEU.AND P0, PT, |R6|, |R10|, PT ;  /* 0x4000000a0600722a */ /* 0x001fe20003f0e200 */
[----:B------:R-:W-:Y:S02]  /*2ef0*/  IMAD.MOV.U32 R2, RZ, RZ, R10 ;  /* 0x000000ffff027224 */ /* 0x000fe400078e000a */
[----:B------:R-:W-:Y:S02]  /*2f00*/  IMAD.MOV.U32 R3, RZ, RZ, R11 ;  /* 0x000000ffff037224 */ /* 0x000fe400078e000b */
[----:B-1----:R-:W-:-:S02]  /*2f10*/  IMAD.MOV.U32 R13, RZ, RZ, R14 ;  /* 0x000000ffff0d7224 */ /* 0x002fc400078e000e */
[----:B------:R-:W-:-:S07]  /*2f20*/  IMAD.MOV.U32 R8, RZ, RZ, R15 ;  /* 0x000000ffff087224 */ /* 0x000fce00078e000f */
[----:B------:R-:W-:Y:S05]  /*2f30*/  @!P0 BRA `(.L_x_175) ;  /* 0x0000000000388947 */ /* 0x000fea0003800000 */
        /* <DEDUP_REMOVED lines=14> */
.L_x_175:
[----:B------:R-:W-:Y:S05]  /*3020*/  BSYNC.RECONVERGENT B1 ;  /* 0x0000000000017941 */ /* 0x000fea0003800200 */
.L_x_174:
[----:B------:R-:W-:Y:S01]  /*3030*/  ISETP.GE.AND P0, PT, R9, 0x41, PT ;  /* 0x000000410900780c */ /* 0x000fe20003f06270 */
[----:B--2---:R-:W-:Y:S02]  /*3040*/  IMAD.MOV.U32 R11, RZ, RZ, R13 ;  /* 0x000000ffff0b7224 */ /* 0x004fe400078e000d */
        /* <DEDUP_REMOVED lines=8> */
[----:B------:R-:W0:Y:S04]  /*30d0*/  LDS.64 R6, [UR4+0x28] ;  /* 0x00002804ff067984 */ /* 0x000e280008000a00 */
        /* <DEDUP_REMOVED lines=21> */
.L_x_177:
[----:B------:R-:W-:Y:S05]  /*3230*/  BSYNC.RECONVERGENT B1 ;  /* 0x0000000000017941 */ /* 0x000fea0003800200 */
.L_x_176:
[----:B------:R-:W-:Y:S01]  /*3240*/  ISETP.GE.AND P0, PT, R9, 0x61, PT ;  /* 0x000000610900780c */ /* 0x000fe20003f06270 */
[----:B------:R-:W-:Y:S02]  /*3250*/  IMAD.MOV.U32 R13, RZ, RZ, R11 ;  /* 0x000000ffff0d7224 */ /* 0x000fe400078e000b */
        /* <DEDUP_REMOVED lines=30> */
.L_x_179:
[----:B------:R-:W-:Y:S05]  /*3440*/  BSYNC.RECONVERGENT B1 ;  /* 0x0000000000017941 */ /* 0x000fea0003800200 */
.L_x_178:
        /* <DEDUP_REMOVED lines=32> */
.L_x_181:
[----:B------:R-:W-:Y:S05]  /*3650*/  BSYNC.RECONVERGENT B1 ;  /* 0x0000000000017941 */ /* 0x000fea0003800200 */
.L_x_180:
        /* <DEDUP_REMOVED lines=32> */
.L_x_183:
[----:B------:R-:W-:Y:S05]  /*3860*/  BSYNC.RECONVERGENT B1 ;  /* 0x0000000000017941 */ /* 0x000fea0003800200 */
.L_x_182:
        /* <DEDUP_REMOVED lines=32> */
.L_x_185:
[----:B------:R-:W-:Y:S05]  /*3a70*/  BSYNC.RECONVERGENT B1 ;  /* 0x0000000000017941 */ /* 0x000fea0003800200 */
.L_x_184:
[----:B------:R-:W-:Y:S01]  /*3a80*/  ISETP.GE.AND P0, PT, R9, 0xe1, PT ;  /* 0x000000e10900780c */ /* 0x000fe20003f06270 */
[----:B------:R-:W-:Y:S01]  /*3a90*/  IMAD.MOV.U32 R5, RZ, RZ, R10 ;  /* 0x000000ffff057224 */ /* 0x000fe200078e000a */
[----:B------:R-:W-:Y:S01]  /*3aa0*/  MOV R4, R11 ;  /* 0x0000000b00047202 */ /* 0x000fe20000000f00 */
[----:B------:R-:W-:Y:S02]  /*3ab0*/  IMAD.MOV.U32 R6, RZ, RZ, R2 ;  /* 0x000000ffff067224 */ /* 0x000fe400078e0002 */
[----:B------:R-:W-:-:S08]  /*3ac0*/  IMAD.MOV.U32 R7, RZ, RZ, R3 ;  /* 0x000000ffff077224 */ /* 0x000fd000078e0003 */
[----:B------:R-:W-:Y:S05]  /*3ad0*/  @!P0 BRA `(.L_x_149) ;  /* 0x0000002c00788947 */ /* 0x000fea0003800000 */
[----:B------:R-:W0:Y:S01]  /*3ae0*/  S2UR UR5, SR_CgaCtaId ;  /* 0x00000000000579c3 */ /* 0x000e220000008800 */
[----:B------:R-:W-:Y:S02]  /*3af0*/  UMOV UR4, 0x400 ;  /* 0x0000040000047882 */ /* 0x000fe40000000000 */
[----:B0-----:R-:W-:-:S09]  /*3b00*/  ULEA UR4, UR5, UR4, 0x18 ;  /* 0x0000000405047291 */ /* 0x001fd2000f8ec0ff */
[----:B------:R-:W0:Y:S04]  /*3b10*/  LDS.64 R8, [UR4+0x78] ;  /* 0x00007804ff087984 */ /* 0x000e280008000a00 */
[----:B------:R-:W2:Y:S01]  /*3b20*/  LDS.64 R12, [UR4+0x80] ;  /* 0x00008004ff0c7984 */ /* 0x000ea20008000a00 */
[----:B0-----:R-:W-:Y:S01]  /*3b30*/  DSETP.GEU.AND P0, PT, |R2|, |R8|, PT ;  /* 0x400000080200722a */ /* 0x001fe20003f0e200 */
        /* <DEDUP_REMOVED lines=20> */
.L_x_117:
[----:B------:R-:W0:Y:S01]  /*3c80*/  S2R R3, SR_TID.X ;  /* 0x0000000000037919 */ /* 0x000e220000002100 */
[----:B------:R-:W1:Y:S02]  /*3c90*/  LDCU.128 UR12, c[0x0][0x380] ;  /* 0x00007000ff0c77ac */ /* 0x000e640008000c00 */
[----:B-1----:R-:W-:Y:S02]  /*3ca0*/  IMAD.U32 R2, RZ, RZ, UR12 ;  /* 0x0000000cff027e24 */ /* 0x002fe4000f8e00ff */
[----:B------:R-:W-:Y:S01]  /*3cb0*/  IMAD.U32 R4, RZ, RZ, UR13 ;  /* 0x0000000dff047e24 */ /* 0x000fe2000f8e00ff */
[----:B0-----:R-:W-:-:S05]  /*3cc0*/  IADD3 R5, P0, PT, R8, R3, RZ ;  /* 0x0000000308057210 */ /* 0x001fca0007f1e0ff */
[----:B------:R-:W-:Y:S01]  /*3cd0*/  IMAD.X R6, RZ, RZ, RZ, P0 ;  /* 0x000000ffff067224 */ /* 0x000fe200000e06ff */
[----:B------:R-:W-:-:S04]  /*3ce0*/  LEA R20, P0, R5, R2, 0x3 ;  /* 0x0000000205147211 */ /* 0x000fc800078018ff */
[----:B------:R-:W-:-:S05]  /*3cf0*/  LEA.HI.X R21, R5, R4, R6, 0x3, P0 ;  /* 0x0000000405157211 */ /* 0x000fca00000f1c06 */
[----:B------:R-:W2:Y:S04]  /*3d00*/  LDG.E.64 R6, desc[UR10][R20.64] ;  /* 0x0000000a14067981 */ /* 0x000ea8000c1e1b00 */
[----:B------:R-:W2:Y:S04]  /*3d10*/  LDG.E.64 R14, desc[UR10][R20.64+0x800] ;  /* 0x0008000a140e7981 */ /* 0x000ea8000c1e1b00 */
[----:B------:R-:W3:Y:S04]  /*3d20*/  LDG.E.64 R18, desc[UR10][R20.64+0x1000] ;  /* 0x0010000a14127981 */ /* 0x000ee8000c1e1b00 */
[----:B------:R-:W4:Y:S04]  /*3d30*/  LDG.E.64 R12, desc[UR10][R20.64+0x1800] ;  /* 0x0018000a140c7981 */ /* 0x000f28000c1e1b00 */
[----:B------:R-:W5:Y:S01]  /*3d40*/  LDG.E.64 R10, desc[UR10][R20.64+0x2000] ;  /* 0x0020000a140a7981 */ /* 0x000f62000c1e1b00 */
[----:B------:R-:W-:Y:S01]  /*3d50*/  IMAD.U32 R5, RZ, RZ, UR14 ;  /* 0x0000000eff057e24 */ /* 0x000fe2000f8e00ff */
[----:B------:R-:W-:Y:S01]  /*3d60*/  LOP3.LUT R9, R3, 0x400, RZ, 0xfc, !PT ;  /* 0x0000040003097812 */ /* 0x000fe200078efcff */
[----:B------:R-:W-:Y:S01]  /*3d70*/  BSSY.RECONVERGENT B1, `(.L_x_186) ;  /* 0x0000020000017945 */ /* 0x000fe20003800200 */
[----:B------:R-:W-:-:S04]  /*3d80*/  ISETP.LE.U32.AND P0, PT, R25, UR6, PT ;  /* 0x0000000619007c0c */ /* 0x000fc8000bf03070 */
[----:B------:R-:W-:Y:S01]  /*3d90*/  ISETP.GE.U32.AND.EX P0, PT, RZ, R16, PT, P0 ;  /* 0x00000010ff00720c */ /* 0x000fe20003f06100 */
[----:B--2---:R-:W-:-:S06]  /*3da0*/  DSETP.GEU.AND P2, PT, |R6|, |R14|, PT ;  /* 0x4000000e0600722a */ /* 0x004fcc0003f4e200 */
[----:B------:R-:W-:Y:S02]  /*3db0*/  FSEL R6, R6, R14, P2 ;  /* 0x0000000e06067208 */ /* 0x000fe40001000000 */
[----:B------:R-:W-:-:S06]  /*3dc0*/  FSEL R7, R7, R15, P2 ;  /* 0x0000000f07077208 */ /* 0x000fcc0001000000 */
[----:B---3--:R-:W-:-:S06]  /*3dd0*/  DSETP.GEU.AND P3, PT, |R6|, |R18|, PT ;  /* 0x400000120600722a */ /* 0x008fcc0003f6e200 */
[----:B------:R-:W-:Y:S01]  /*3de0*/  FSEL R14, R6, R18, P3 ;  /* 0x00000012060e7208 */ /* 0x000fe20001800000 */
[----:B------:R-:W-:Y:S01]  /*3df0*/  IMAD.U32 R6, RZ, RZ, UR15 ;  /* 0x0000000fff067e24 */ /* 0x000fe2000f8e00ff */
[----:B------:R-:W-:Y:S01]  /*3e00*/  FSEL R15, R7, R19, P3 ;  /* 0x00000013070f7208 */ /* 0x000fe20001800000 */
[----:B------:R-:W-:-:S05]  /*3e10*/  VIADD R18, R3, 0x100 ;  /* 0x0000010003127836 */ /* 0x000fca0000000000 */
[----:B----4-:R-:W-:-:S06]  /*3e20*/  DSETP.GEU.AND P1, PT, |R14|, |R12|, PT ;  /* 0x4000000c0e00722a */ /* 0x010fcc0003f2e200 */
[----:B------:R-:W-:Y:S01]  /*3e30*/  FSEL R12, R14, R12, P1 ;  /* 0x0000000c0e0c7208 */ /* 0x000fe20000800000 */
[----:B------:R-:W-:Y:S01]  /*3e40*/  VIADD R14, R3, 0x200 ;  /* 0x00000200030e7836 */ /* 0x000fe20000000000 */
[----:B------:R-:W-:Y:S02]  /*3e50*/  FSEL R13, R15, R13, P1 ;  /* 0x0000000d0f0d7208 */ /* 0x000fe40000800000 */
[----:B------:R-:W-:Y:S02]  /*3e60*/  IADD3 R15, P5, PT, R8, R5, RZ ;  /* 0x00000005080f7210 */ /* 0x000fe40007fbe0ff */
[----:B------:R-:W-:Y:S02]  /*3e70*/  @P3 SEL R14, R3, R18, P2 ;  /* 0x00000012030e3207 */ /* 0x000fe40001000000 */
[----:B-----5:R-:W-:Y:S01]  /*3e80*/  DSETP.GEU.AND P4, PT, |R12|, |R10|, PT ;  /* 0x4000000a0c00722a */ /* 0x020fe20003f8e200 */
[----:B------:R-:W-:Y:S01]  /*3e90*/  IMAD.X R17, RZ, RZ, R6, P5 ;  /* 0x000000ffff117224 */ /* 0x000fe200028e0606 */
[----:B------:R-:W-:Y:S01]  /*3ea0*/  IADD3 R7, P5, PT, R9, R15, RZ ;  /* 0x0000000f09077210 */ /* 0x000fe20007fbe0ff */
[----:B------:R-:W-:-:S04]  /*3eb0*/  @!P1 VIADD R14, R3, 0x300 ;  /* 0x00000300030e9836 */ /* 0x000fc80000000000 */
[----:B------:R-:W-:-:S07]  /*3ec0*/  IMAD.X R8, RZ, RZ, R17, P5 ;  /* 0x000000ffff087224 */ /* 0x000fce00028e0611 */
[----:B------:R-:W-:Y:S05]  /*3ed0*/  @!P4 BRA `(.L_x_187) ;  /* 0x000000000024c947 */ /* 0x000fea0003800000 */
[C---:B------:R-:W-:Y:S02]  /*3ee0*/  ISETP.GE.U32.AND P1, PT, R14.reuse, R9, PT ;  /* 0x000000090e00720c */ /* 0x040fe40003f26070 */
[----:B------:R-:W-:Y:S02]  /*3ef0*/  IADD3 R14, P2, PT, R14, R15, RZ ;  /* 0x0000000f0e0e7210 */ /* 0x000fe40007f5e0ff */
[----:B------:R-:W-:-:S03]  /*3f00*/  ISETP.GE.U32.AND.EX P1, PT, RZ, RZ, PT, P1 ;  /* 0x000000ffff00720c */ /* 0x000fc60003f26110 */
[----:B------:R-:W-:-:S10]  /*3f10*/  IMAD.X R9, RZ, RZ, R17, P2 ;  /* 0x000000ffff097224 */ /* 0x000fd400010e0611 */
[----:B------:R-:W-:-:S06]  /*3f20*/  DSETP.LT.OR P1, PT, |R10|, |R12|, !P1 ;  /* 0x4000000c0a00722a */ /* 0x000fcc0004f21600 */
[----:B------:R-:W-:Y:S02]  /*3f30*/  FSEL R10, R12, R10, P1 ;  /* 0x0000000a0c0a7208 */ /* 0x000fe40000800000 */
[----:B------:R-:W-:Y:S02]  /*3f40*/  FSEL R11, R13, R11, P1 ;  /* 0x0000000b0d0b7208 */ /* 0x000fe40000800000 */
[----:B------:R-:W-:Y:S02]  /*3f50*/  SEL R7, R14, R7, P1 ;  /* 0x000000070e077207 */ /* 0x000fe40000800000 */
[----:B------:R-:W-:-:S07]  /*3f60*/  SEL R8, R9, R8, P1 ;  /* 0x0000000809087207 */ /* 0x000fce0000800000 */
.L_x_187:
[----:B------:R-:W-:Y:S05]  /*3f70*/  BSYNC.RECONVERGENT B1 ;  /* 0x0000000000017941 */ /* 0x000fea0003800200 */
.L_x_186:
[----:B------:R-:W-:Y:S05]  /*3f80*/  @P0 BRA `(.L_x_188) ;  /* 0x0000001400000947 */ /* 0x000fea0003800000 */
[----:B------:R-:W0:Y:S01]  /*3f90*/  LDCU.64 UR8, c[0x0][0x3e8] ;  /* 0x00007d00ff0877ac */ /* 0x000e220008000a00 */
[----:B------:R-:W-:Y:S01]  /*3fa0*/  ISETP.NE.AND P0, PT, R3, RZ, PT ;  /* 0x000000ff0300720c */ /* 0x000fe20003f05270 */
[----:B------:R-:W-:Y:S01]  /*3fb0*/  BSSY.RECONVERGENT B1, `(.L_x_189) ;  /* 0x0000012000017945 */ /* 0x000fe20003800200 */
[----:B------:R-:W-:Y:S01]  /*3fc0*/  UMOV UR4, 0x8 ;  /* 0x0000000800047882 */ /* 0x000fe20000000000 */
[----:B------:R-:W-:Y:S02]  /*3fd0*/  UMOV UR5, 0x0 ;  /* 0x0000000000057882 */ /* 0x000fe40000000000 */
[----:B0-----:R-:W-:-:S04]  /*3fe0*/  UIMAD.WIDE.U32 UR4, UR8, 0x1, UR4 ;  /* 0x00000001080478a5 */ /* 0x001fc8000f8e0004 */
[----:B------:R-:W-:Y:S02]  /*3ff0*/  UIADD3 UR7, UPT, UPT, UR5, UR9, URZ ;  /* 0x0000000905077290 */ /* 0x000fe4000fffe0ff */
[----:B------:R-:W-:Y:S02]  /*4000*/  IMAD.U32 R13, RZ, RZ, UR5 ;  /* 0x00000005ff0d7e24 */ /* 0x000fe4000f8e00ff */
[----:B------:R-:W-:Y:S02]  /*4010*/  IMAD.U32 R12, RZ, RZ, UR4 ;  /* 0x00000004ff0c7e24 */ /* 0x000fe4000f8e00ff */
[----:B------:R-:W-:Y:S01]  /*4020*/  IMAD.U32 R13, RZ, RZ, UR7 ;  /* 0x00000007ff0d7e24 */ /* 0x000fe2000f8e00ff */
[----:B------:R-:W-:Y:S06]  /*4030*/  @P0 BRA `(.L_x_190) ;  /* 0x0000000000240947 */ /* 0x000fec0003800000 */
[----:B------:R-:W-:Y:S02]  /*4040*/  IMAD.MOV.U32 R18, RZ, RZ, 0x500 ;  /* 0x00000500ff127424 */ /* 0x000fe400078e00ff */
[----:B------:R-:W-:-:S05]  /*4050*/  IMAD.MOV.U32 R19, RZ, RZ, 0x0 ;  /* 0x00000000ff137424 */ /* 0x000fca00078e00ff */
[----:B------:R-:W2:Y:S01]  /*4060*/  ATOMG.E.ADD.64.STRONG.GPU PT, R14, desc[UR10][R12.64], R18 ;  /* 0x800000120c0e79a8 */ /* 0x000ea200081ef50a */
[----:B------:R-:W0:Y:S01]  /*4070*/  S2UR UR5, SR_CgaCtaId ;  /* 0x00000000000579c3 */ /* 0x000e220000008800 */
[----:B------:R-:W-:Y:S02]  /*4080*/  UMOV UR4, 0x400 ;  /* 0x0000040000047882 */ /* 0x000fe40000000000 */
[----:B0-----:R-:W-:Y:S01]  /*4090*/  ULEA UR4, UR5, UR4, 0x18 ;  /* 0x0000000405047291 */ /* 0x001fe2000f8ec0ff */
[----:B--2---:R-:W-:-:S05]  /*40a0*/  IADD3 R14, P0, PT, R14, UR6, RZ ;  /* 0x000000060e0e7c10 */ /* 0x004fca000ff1e0ff */
[----:B------:R-:W-:-:S05]  /*40b0*/  IMAD.X R15, RZ, RZ, R15, P0 ;  /* 0x000000ffff0f7224 */ /* 0x000fca00000e060f */
[----:B------:R0:W-:Y:S03]  /*40c0*/  STS.64 [UR4+0x98], R14 ;  /* 0x0000980eff007988 */ /* 0x0001e60008000a04 */
.L_x_190:
[----:B------:R-:W-:Y:S05]  /*40d0*/  BSYNC.RECONVERGENT B1 ;  /* 0x0000000000017941 */ /* 0x000fea0003800200 */
.L_x_189:
[----:B------:R-:W1:Y:S08]  /*40e0*/  S2UR UR5, SR_CgaCtaId ;  /* 0x00000000000579c3 */ /* 0x000e700000008800 */
[----:B------:R-:W-:Y:S06]  /*40f0*/  BAR.SYNC.DEFER_BLOCKING 0x0 ;  /* 0x0000000000007b1d */ /* 0x000fec0000010000 */
[----:B------:R-:W-:-:S02]  /*4100*/  UMOV UR4, 0x400 ;  /* 0x0000040000047882 */ /* 0x000fc40000000000 */
[----:B-1----:R-:W-:-:S06]  /*4110*/  ULEA UR4, UR5, UR4, 0x18 ;  /* 0x0000000405047291 */ /* 0x002fcc000f8ec0ff */
[----:B------:R-:W-:-:S05]  /*4120*/  IMAD.U32 R9, RZ, RZ, UR4 ;  /* 0x00000004ff097e24 */ /* 0x000fca000f8e00ff */
[----:B------:R-:W0:Y:S02]  /*4130*/  LDS.64 R18, [R9+0x98] ;  /* 0x0000980009127984 */ /* 0x000e240000000a00 */
[----:B0-----:R-:W-:-:S04]  /*4140*/  IADD3 R14, P1, PT, R18, 0x500, RZ ;  /* 0x00000500120e7810 */ /* 0x001fc80007f3e0ff */
[----:B------:R-:W-:Y:S01]  /*4150*/  ISETP.GT.U32.AND P0, PT, R14, R25, PT ;  /* 0x000000190e00720c */ /* 0x000fe20003f04070 */
[----:B------:R-:W-:-:S05]  /*4160*/  IMAD.X R15, RZ, RZ, R19, P1 ;  /* 0x000000ffff0f7224 */ /* 0x000fca00008e0613 */
[----:B------:R-:W-:-:S13]  /*4170*/  ISETP.GT.AND.EX P0, PT, R15, R16, PT, P0 ;  /* 0x000000100f00720c */ /* 0x000fda0003f04300 */
[----:B------:R-:W-:Y:S05]  /*4180*/  @P0 BRA `(.L_x_191) ;  /* 0x0000000400b40947 */ /* 0x000fea0003800000 */
[----:B------:R-:W-:Y:S01]  /*4190*/  BSSY.RECONVERGENT B1, `(.L_x_191) ;  /* 0x000006c000017945 */ /* 0x000fe20003800200 */
[----:B------:R-:W-:Y:S01]  /*41a0*/  IMAD.MOV.U32 R20, RZ, RZ, R10 ;  /* 0x000000ffff147224 */ /* 0x000fe200078e000a */
[----:B------:R-:W0:Y:S01]  /*41b0*/  LDCU.64 UR8, c[0x0][0x398] ;  /* 0x00007300ff0877ac */ /* 0x000e220008000a00 */
[----:B------:R-:W-:Y:S02]  /*41c0*/  IMAD.MOV.U32 R21, RZ, RZ, R11 ;  /* 0x000000ffff157224 */ /* 0x000fe400078e000b */
[----:B------:R-:W-:Y:S01]  /*41d0*/  IMAD.MOV.U32 R15, RZ, RZ, R7 ;  /* 0x000000ffff0f7224 */ /* 0x000fe200078e0007 */
[----:B------:R-:W1:Y:S01]  /*41e0*/  LDCU.128 UR12, c[0x0][0x380] ;  /* 0x00007000ff0c77ac */ /* 0x000e620008000c00 */
[----:B------:R-:W-:-:S07]  /*41f0*/  IMAD.MOV.U32 R14, RZ, RZ, R8 ;  /* 0x000000ffff0e7224 */ /* 0x000fce00078e0008 */
.L_x_194:
[----:B------:R-:W-:Y:S01]  /*4200*/  IADD3 R7, P0, PT, R3, R18, RZ ;  /* 0x0000001203077210 */ /* 0x000fe20007f1e0ff */
[----:B-1----:R-:W-:Y:S02]  /*4210*/  IMAD.U32 R2, RZ, RZ, UR12 ;  /* 0x0000000cff027e24 */ /* 0x002fe4000f8e00ff */
[----:B------:R-:W-:Y:S02]  /*4220*/  IMAD.U32 R4, RZ, RZ, UR13 ;  /* 0x0000000dff047e24 */ /* 0x000fe4000f8e00ff */
[----:B------:R-:W-:Y:S01]  /*4230*/  IMAD.X R25, RZ, RZ, R19, P0 ;  /* 0x000000ffff197224 */ /* 0x000fe200000e0613 */
[----:B------:R-:W-:-:S04]  /*4240*/  LEA R10, P0, R7, R2, 0x3 ;  /* 0x00000002070a7211 */ /* 0x000fc800078018ff */
[----:B------:R-:W-:-:S05]  /*4250*/  LEA.HI.X R11, R7, R4, R25, 0x3, P0 ;  /* 0x00000004070b7211 */ /* 0x000fca00000f1c19 */
[----:B------:R-:W2:Y:S04]  /*4260*/  LDG.E.64 R16, desc[UR10][R10.64] ;  /* 0x0000000a0a107981 */ /* 0x000ea8000c1e1b00 */
[----:B------:R-:W3:Y:S01]  /*4270*/  LDG.E.64 R18, desc[UR10][R10.64+0x800] ;  /* 0x0008000a0a127981 */ /* 0x000ee2000c1e1b00 */
[----:B------:R-:W-:Y:S02]  /*4280*/  IMAD.U32 R5, RZ, RZ, UR14 ;  /* 0x0000000eff057e24 */ /* 0x000fe4000f8e00ff */
[----:B------:R-:W-:-:S03]  /*4290*/  IMAD.U32 R6, RZ, RZ, UR15 ;  /* 0x0000000fff067e24 */ /* 0x000fc6000f8e00ff */
[----:B------:R-:W-:-:S04]  /*42a0*/  IADD3 R24, P0, PT, R7, R5, RZ ;  /* 0x0000000507187210 */ /* 0x000fc80007f1e0ff */
[----:B------:R-:W-:Y:S01]  /*42b0*/  IADD3 R27, P3, PT, R24, 0x100, RZ ;  /* 0x00000100181b7810 */ /* 0x000fe20007f7e0ff */
[----:B------:R-:W-:-:S04]  /*42c0*/  IMAD.X R25, R25, 0x1, R6, P0 ;  /* 0x0000000119197824 */ /* 0x000fc800000e0606 */
[----:B------:R-:W-:Y:S01]  /*42d0*/  IMAD.X R26, RZ, RZ, R25, P3 ;  /* 0x000000ffff1a7224 */ /* 0x000fe200018e0619 */
[----:B--2---:R-:W-:-:S14]  /*42e0*/  DSETP.GEU.AND P2, PT, |R20|, |R16|, PT ;  /* 0x400000101400722a */ /* 0x004fdc0003f4e200 */
[----:B------:R-:W-:-:S04]  /*42f0*/  @P2 ISETP.GE.U32.AND P0, PT, R15, R24, PT ;  /* 0x000000180f00220c */ /* 0x000fc80003f06070 */
[----:B------:R-:W-:-:S13]  /*4300*/  @P2 ISETP.GE.AND.EX P0, PT, R14, R25, PT, P0 ;  /* 0x000000190e00220c */ /* 0x000fda0003f06300 */
[----:B------:R-:W-:-:S06]  /*4310*/  @P2 DSETP.LT.OR P0, PT, |R16|, |R20|, !P0 ;  /* 0x400000141000222a */ /* 0x000fcc0004701600 */
[----:B------:R-:W-:Y:S02]  /*4320*/  @P2 FSEL R7, R20, R16, P0 ;  /* 0x0000001014072208 */ /* 0x000fe40000000000 */
[----:B------:R-:W-:Y:S02]  /*4330*/  @P2 FSEL R20, R21, R17, P0 ;  /* 0x0000001115142208 */ /* 0x000fe40000000000 */
[C---:B------:R-:W-:Y:S01]  /*4340*/  IADD3 R21, P5, PT, R24.reuse, 0x300, RZ ;  /* 0x0000030018157810 */ /* 0x040fe20007fbe0ff */
[----:B------:R-:W-:Y:S01]  /*4350*/  @P2 IMAD.MOV.U32 R16, RZ, RZ, R7 ;  /* 0x000000ffff102224 */ /* 0x000fe200078e0007 */
[C---:B------:R-:W-:Y:S01]  /*4360*/  IADD3 R7, P6, PT, R24.reuse, 0x400, RZ ;  /* 0x0000040018077810 */ /* 0x040fe20007fde0ff */
[----:B------:R-:W-:Y:S01]  /*4370*/  @P2 IMAD.MOV.U32 R17, RZ, RZ, R20 ;  /* 0x000000ffff112224 */ /* 0x000fe200078e0014 */
[----:B------:R-:W-:Y:S01]  /*4380*/  IADD3 R20, P4, PT, R24, 0x200, RZ ;  /* 0x0000020018147810 */ /* 0x000fe20007f9e0ff */
[--C-:B------:R-:W-:Y:S01]  /*4390*/  IMAD.X R23, RZ, RZ, R25.reuse, P5 ;  /* 0x000000ffff177224 */ /* 0x100fe200028e0619 */
[----:B------:R-:W-:Y:S01]  /*43a0*/  @P2 SEL R24, R15, R24, P0 ;  /* 0x000000180f182207 */ /* 0x000fe20000000000 */
[----:B------:R-:W-:-:S02]  /*43b0*/  IMAD.X R8, RZ, RZ, R25, P6 ;  /* 0x000000ffff087224 */ /* 0x000fc400030e0619 */
[----:B------:R-:W-:Y:S01]  /*43c0*/  IMAD.X R22, RZ, RZ, R25, P4 ;  /* 0x000000ffff167224 */ /* 0x000fe200020e0619 */
[----:B------:R-:W-:Y:S01]  /*43d0*/  @P2 SEL R25, R14, R25, P0 ;  /* 0x000000190e192207 */ /* 0x000fe20000000000 */
[----:B---3--:R-:W-:Y:S01]  /*43e0*/  DSETP.GEU.AND P1, PT, |R16|, |R18|, PT ;  /* 0x400000121000722a */ /* 0x008fe20003f2e200 */
[----:B------:R-:W2:-:S13]  /*43f0*/  LDG.E.64 R14, desc[UR10][R10.64+0x1000] ;  /* 0x0010000a0a0e7981 */ /* 0x000e9a000c1e1b00 */
[----:B------:R-:W-:-:S04]  /*4400*/  @P1 ISETP.GE.U32.AND P0, PT, R24, R27, PT ;  /* 0x0000001b1800120c */ /* 0x000fc80003f06070 */
[----:B------:R-:W-:-:S13]  /*4410*/  @P1 ISETP.GE.AND.EX P0, PT, R25, R26, PT, P0 ;  /* 0x0000001a1900120c */ /* 0x000fda0003f06300 */
[----:B------:R-:W-:-:S06]  /*4420*/  @P1 DSETP.LT.OR P0, PT, |R18|, |R16|, !P0 ;  /* 0x400000101200122a */ /* 0x000fcc0004701600 */
[----:B------:R-:W-:Y:S02]  /*4430*/  @P1 FSEL R28, R16, R18, P0 ;  /* 0x00000012101c1208 */ /* 0x000fe40000000000 */
[----:B------:R-:W-:Y:S02]  /*4440*/  @P1 FSEL R29, R17, R19, P0 ;  /* 0x00000013111d1208 */ /* 0x000fe40000000000 */
[----:B------:R-:W3:Y:S01]  /*4450*/  LDG.E.64 R16, desc[UR10][R10.64+0x1800] ;  /* 0x0018000a0a107981 */ /* 0x000ee2000c1e1b00 */
[----:B------:R-:W-:Y:S02]  /*4460*/  @P1 IMAD.MOV.U32 R18, RZ, RZ, R28 ;  /* 0x000000ffff121224 */ /* 0x000fe400078e001c */
[----:B------:R-:W-:Y:S01]  /*4470*/  @P1 IMAD.MOV.U32 R19, RZ, RZ, R29 ;  /* 0x000000ffff131224 */ /* 0x000fe200078e001d */
[----:B------:R-:W-:Y:S02]  /*4480*/  @P1 SEL R27, R24, R27, P0 ;  /* 0x0000001b181b1207 */ /* 0x000fe40000000000 */
[----:B------:R-:W-:Y:S01]  /*4490*/  @P1 SEL R26, R25, R26, P0 ;  /* 0x0000001a191a1207 */ /* 0x000fe20000000000 */
[----:B------:R-:W-:Y:S01]  /*44a0*/  BSSY.RECONVERGENT B2, `(.L_x_192) ;  /* 0x000001d000027945 */ /* 0x000fe20003800200 */
[----:B------:R-:W5:Y:S01]  /*44b0*/  LDG.E.64 R10, desc[UR10][R10.64+0x2000] ;  /* 0x0020000a0a0a7981 */ /* 0x000f62000c1e1b00 */
[----:B------:R-:W-:Y:S06]  /*44c0*/  BAR.SYNC.DEFER_BLOCKING 0x0 ;  /* 0x0000000000007b1d */ /* 0x000fec0000010000 */
[----:B--2---:R-:W-:-:S14]  /*44d0*/  DSETP.GEU.AND P2, PT, |R18|, |R14|, PT ;  /* 0x4000000e1200722a */ /* 0x004fdc0003f4e200 */
[----:B------:R-:W-:-:S04]  /*44e0*/  @P2 ISETP.GE.U32.AND P0, PT, R27, R20, PT ;  /* 0x000000141b00220c */ /* 0x000fc80003f06070 */
[----:B------:R-:W-:-:S13]  /*44f0*/  @P2 ISETP.GE.AND.EX P0, PT, R26, R22, PT, P0 ;  /* 0x000000161a00220c */ /* 0x000fda0003f06300 */
[----:B------:R-:W-:-:S06]  /*4500*/  @P2 DSETP.LT.OR P0, PT, |R14|, |R18|, !P0 ;  /* 0x400000120e00222a */ /* 0x000fcc0004701600 */
[----:B------:R-:W-:Y:S02]  /*4510*/  @P2 FSEL R18, R18, R14, P0 ;  /* 0x0000000e12122208 */ /* 0x000fe40000000000 */
[----:B------:R-:W-:-:S03]  /*4520*/  @P2 FSEL R19, R19, R15, P0 ;  /* 0x0000000f13132208 */ /* 0x000fc60000000000 */
[----:B------:R-:W-:Y:S02]  /*4530*/  @P2 IMAD.MOV.U32 R14, RZ, RZ, R18 ;  /* 0x000000ffff0e2224 */ /* 0x000fe400078e0012 */
[----:B------:R-:W-:-:S06]  /*4540*/  @P2 IMAD.MOV.U32 R15, RZ, RZ, R19 ;  /* 0x000000ffff0f2224 */ /* 0x000fcc00078e0013 */
[----:B---3--:R-:W-:Y:S01]  /*4550*/  DSETP.GEU.AND P1, PT, |R14|, |R16|, PT ;  /* 0x400000100e00722a */ /* 0x008fe20003f2e200 */
[----:B------:R-:W-:Y:S02]  /*4560*/  @P2 SEL R20, R27, R20, P0 ;  /* 0x000000141b142207 */ /* 0x000fe40000000000 */
[----:B------:R-:W-:Y:S02]  /*4570*/  @P2 SEL R22, R26, R22, P0 ;  /* 0x000000161a162207 */ /* 0x000fe40000000000 */
[----:B------:R-:W-:-:S09]  /*4580*/  ISETP.NE.AND P2, PT, R3, RZ, PT ;  /* 0x000000ff0300720c */ /* 0x000fd20003f45270 */
[----:B------:R-:W-:-:S04]  /*4590*/  @P1 ISETP.GE.U32.AND P0, PT, R20, R21, PT ;  /* 0x000000151400120c */ /* 0x000fc80003f06070 */
[----:B------:R-:W-:-:S13]  /*45a0*/  @P1 ISETP.GE.AND.EX P0, PT, R22, R23, PT, P0 ;  /* 0x000000171600120c */ /* 0x000fda0003f06300 */
[----:B------:R-:W-:Y:S01]  /*45b0*/  @P1 DSETP.LT.OR P0, PT, |R16|, |R14|, !P0 ;  /* 0x4000000e1000122a */ /* 0x000fe20004701600 */
[----:B------:R-:W-:-:S13]  /*45c0*/  @P2 BRA `(.L_x_193) ;  /* 0x0000000000282947 */ /* 0x000fda0003800000 */
[----:B------:R-:W-:Y:S02]  /*45d0*/  IMAD.MOV.U32 R24, RZ, RZ, 0x500 ;  /* 0x00000500ff187424 */ /* 0x000fe400078e00ff */
[----:B------:R-:W-:-:S06]  /*45e0*/  IMAD.MOV.U32 R25, RZ, RZ, 0x0 ;  /* 0x00000000ff197424 */ /* 0x000fcc00078e00ff */
[----:B------:R-:W2:Y:S01]  /*45f0*/  ATOMG.E.ADD.64.STRONG.GPU PT, R24, desc[UR10][R12.64], R24 ;  /* 0x800000180c1879a8 */ /* 0x000ea200081ef50a */
[----:B------:R-:W1:Y:S01]  /*4600*/  S2UR UR5, SR_CgaCtaId ;  /* 0x00000000000579c3 */ /* 0x000e620000008800 */
[----:B------:R-:W-:Y:S02]  /*4610*/  UMOV UR4, 0x400 ;  /* 0x0000040000047882 */ /* 0x000fe40000000000 */
[----:B-1----:R-:W-:-:S06]  /*4620*/  ULEA UR4, UR5, UR4, 0x18 ;  /* 0x0000000405047291 */ /* 0x002fcc000f8ec0ff */
[----:B------:R-:W-:Y:S01]  /*4630*/  IMAD.U32 R9, RZ, RZ, UR4 ;  /* 0x00000004ff097e24 */ /* 0x000fe2000f8e00ff */
[----:B--2---:R-:W-:-:S05]  /*4640*/  IADD3 R18, P2, PT, R24, UR6, RZ ;  /* 0x0000000618127c10 */ /* 0x004fca000ff5e0ff */
[----:B------:R-:W-:-:S05]  /*4650*/  IMAD.X R19, RZ, RZ, R25, P2 ;  /* 0x000000ffff137224 */ /* 0x000fca00010e0619 */
[----:B------:R1:W-:Y:S03]  /*4660*/  STS.64 [R9+0x98], R18 ;  /* 0x0000981209007388 */ /* 0x0003e60000000a00 */
.L_x_193:
[----:B0-----:R-:W-:Y:S05]  /*4670*/  BSYNC.RECONVERGENT B2 ;  /* 0x0000000000027941 */ /* 0x001fea0003800200 */
.L_x_192:
[----:B------:R-:W-:Y:S01]  /*4680*/  BAR.SYNC.DEFER_BLOCKING 0x0 ;  /* 0x0000000000007b1d */ /* 0x000fe20000010000 */
[----:B------:R-:W-:Y:S01]  /*4690*/  @P1 FSEL R14, R14, R16, P0 ;  /* 0x000000100e0e1208 */ /* 0x000fe20000000000 */
[----:B------:R-:W-:Y:S01]  /*46a0*/  IMAD.U32 R25, RZ, RZ, UR8 ;  /* 0x00000008ff197e24 */ /* 0x000fe2000f8e00ff */
[----:B------:R-:W-:Y:S02]  /*46b0*/  @P1 FSEL R15, R15, R17, P0 ;  /* 0x000000110f0f1208 */ /* 0x000fe40000000000 */
[----:B------:R-:W-:Y:S01]  /*46c0*/  @P1 SEL R21, R20, R21, P0 ;  /* 0x0000001514151207 */ /* 0x000fe20000000000 */
[----:B------:R-:W-:Y:S01]  /*46d0*/  @P1 IMAD.MOV.U32 R16, RZ, RZ, R14 ;  /* 0x000000ffff101224 */ /* 0x000fe200078e000e */
[----:B------:R-:W-:Y:S01]  /*46e0*/  @P1 SEL R23, R22, R23, P0 ;  /* 0x0000001716171207 */ /* 0x000fe20000000000 */
[----:B------:R-:W-:-:S06]  /*46f0*/  @P1 IMAD.MOV.U32 R17, RZ, RZ, R15 ;  /* 0x000000ffff111224 */ /* 0x000fcc00078e000f */
[----:B-----5:R-:W-:Y:S01]  /*4700*/  DSETP.GEU.AND P2, PT, |R16|, |R10|, PT ;  /* 0x4000000a1000722a */ /* 0x020fe20003f4e200 */
[----:B-1----:R-:W0:-:S13]  /*4710*/  LDS.64 R18, [R9+0x98] ;  /* 0x0000980009127984 */ /* 0x002e1a0000000a00 */
[----:B------:R-:W-:-:S04]  /*4720*/  @P2 ISETP.GE.U32.AND P0, PT, R21, R7, PT ;  /* 0x000000071500220c */ /* 0x000fc80003f06070 */
[----:B------:R-:W-:-:S13]  /*4730*/  @P2 ISETP.GE.AND.EX P0, PT, R23, R8, PT, P0 ;  /* 0x000000081700220c */ /* 0x000fda0003f06300 */
[----:B------:R-:W-:-:S06]  /*4740*/  @P2 DSETP.LT.OR P0, PT, |R10|, |R16|, !P0 ;  /* 0x400000100a00222a */ /* 0x000fcc0004701600 */
[----:B------:R-:W-:Y:S02]  /*4750*/  @P2 FSEL R17, R17, R11, P0 ;  /* 0x0000000b11112208 */ /* 0x000fe40000000000 */
[----:B------:R-:W-:Y:S02]  /*4760*/  @P2 SEL R7, R21, R7, P0 ;  /* 0x0000000715072207 */ /* 0x000fe40000000000 */
[----:B------:R-:W-:Y:S01]  /*4770*/  @P2 SEL R8, R23, R8, P0 ;  /* 0x0000000817082207 */ /* 0x000fe20000000000 */
[----:B------:R-:W-:-:S04]  /*4780*/  @P2 IMAD.MOV.U32 R11, RZ, RZ, R17 ;  /* 0x000000ffff0b2224 */ /* 0x000fc800078e0011 */
[----:B------:R-:W-:Y:S01]  /*4790*/  IMAD.MOV.U32 R21, RZ, RZ, R11 ;  /* 0x000000ffff157224 */ /* 0x000fe200078e000b */
[----:B0-----:R-:W-:-:S04]  /*47a0*/  IADD3 R14, P3, PT, R18, 0x500, RZ ;  /* 0x00000500120e7810 */ /* 0x001fc80007f7e0ff */
[----:B------:R-:W-:Y:S01]  /*47b0*/  ISETP.GT.U32.AND P1, PT, R14, R25, PT ;  /* 0x000000190e00720c */ /* 0x000fe20003f24070 */
[----:B------:R-:W-:Y:S01]  /*47c0*/  IMAD.X R15, RZ, RZ, R19, P3 ;  /* 0x000000ffff0f7224 */ /* 0x000fe200018e0613 */
[----:B------:R-:W-:Y:S01]  /*47d0*/  @P2 FSEL R14, R16, R10, P0 ;  /* 0x0000000a100e2208 */ /* 0x000fe20000000000 */
[----:B------:R-:W-:-:S04]  /*47e0*/  IMAD.U32 R16, RZ, RZ, UR9 ;  /* 0x00000009ff107e24 */ /* 0x000fc8000f8e00ff */
[----:B------:R-:W-:Y:S01]  /*47f0*/  @P2 IMAD.MOV.U32 R10, RZ, RZ, R14 ;  /* 0x000000ffff0a2224 */ /* 0x000fe200078e000e */
[----:B------:R-:W-:Y:S01]  /*4800*/  ISETP.GT.AND.EX P0, PT, R15, R16, PT, P1 ;  /* 0x000000100f00720c */ /* 0x000fe20003f04310 */
[----:B------:R-:W-:Y:S01]  /*4810*/  IMAD.MOV.U32 R14, RZ, RZ, R8 ;  /* 0x000000ffff0e7224 */ /* 0x000fe200078e0008 */
[----:B------:R-:W-:Y:S01]  /*4820*/  MOV R15, R7 ;  /* 0x00000007000f7202 */ /* 0x000fe20000000f00 */
[----:B------:R-:W-:-:S10]  /*4830*/  IMAD.MOV.U32 R20, RZ, RZ, R10 ;  /* 0x000000ffff147224 */ /* 0x000fd400078e000a */
[----:B------:R-:W-:Y:S05]  /*4840*/  @!P0 BRA `(.L_x_194) ;  /* 0xfffffff8006c8947 */ /* 0x000fea000383ffff */
[----:B------:R-:W-:Y:S05]  /*4850*/  BSYNC.RECONVERGENT B1 ;  /* 0x0000000000017941 */ /* 0x000fea0003800200 */
.L_x_191:
[----:B------:R-:W-:Y:S01]  /*4860*/  ISETP.GE.U32.AND P0, PT, R18, R25, PT ;  /* 0x000000191200720c */ /* 0x000fe20003f06070 */
[----:B------:R-:W-:Y:S03]  /*4870*/  BSSY.RECONVERGENT B1, `(.L_x_188) ;  /* 0x00000b1000017945 */ /* 0x000fe60003800200 */
[----:B------:R-:W-:-:S13]  /*4880*/  ISETP.GE.AND.EX P0, PT, R19, R16, PT, P0 ;  /* 0x000000101300720c */ /* 0x000fda0003f06300 */
[----:B------:R-:W-:Y:S05]  /*4890*/  @P0 BRA `(.L_x_195) ;  /* 0x0000000800b80947 */ /* 0x000fea0003800000 */
[----:B------:R-:W-:-:S05]  /*48a0*/  IMAD.IADD R20, R25, 0x1, -R18 ;  /* 0x0000000119147824 */ /* 0x000fca00078e0a12 */
[----:B------:R-:W-:-:S13]  /*48b0*/  ISETP.GE.AND P0, PT, R3, R20, PT ;  /* 0x000000140300720c */ /* 0x000fda0003f06270 */
[----:B------:R-:W-:Y:S05]  /*48c0*/  @P0 BRA `(.L_x_195) ;  /* 0x0000000800ac0947 */ /* 0x000fea0003800000 */
[----:B------:R-:W-:Y:S01]  /*48d0*/  LOP3.LUT R9, RZ, R3, RZ, 0x33, !PT ;  /* 0x00000003ff097212 */ /* 0x000fe200078e33ff */
[----:B------:R-:W-:Y:S03]  /*48e0*/  BSSY.RECONVERGENT B2, `(.L_x_196) ;  /* 0x0000035000027945 */ /* 0x000fe60003800200 */
[----:B------:R-:W-:-:S04]  /*48f0*/  IADD3 R25, PT, PT, -R18, R25, R9 ;  /* 0x0000001912197210 */ /* 0x000fc80007ffe109 */
[----:B------:R-:W-:-:S04]  /*4900*/  LOP3.LUT R9, R25, 0x300, RZ, 0xc0, !PT ;  /* 0x0000030019097812 */ /* 0x000fc800078ec0ff */
[----:B------:R-:W-:Y:S01]  /*4910*/  ISETP.NE.AND P0, PT, R9, 0x300, PT ;  /* 0x000003000900780c */ /* 0x000fe20003f05270 */
[----:B------:R-:W-:-:S12]  /*4920*/  IMAD.MOV.U32 R9, RZ, RZ, R3 ;  /* 0x000000ffff097224 */ /* 0x000fd800078e0003 */
[----:B------:R-:W-:Y:S05]  /*4930*/  @!P0 BRA `(.L_x_197) ;  /* 0x0000000000bc8947 */ /* 0x000fea0003800000 */
[----:B------:R-:W-:Y:S02]  /*4940*/  IADD3 R15, P0, PT, R3, R18, RZ ;  /* 0x00000012030f7210 */ /* 0x000fe40007f1e0ff */
[----:B------:R-:W-:Y:S02]  /*4950*/  LEA.HI R9, R25, 0x1, RZ, 0x18 ;  /* 0x0000000119097811 */ /* 0x000fe400078fc0ff */
[C---:B------:R-:W-:Y:S01]  /*4960*/  LEA R2, P1, R15.reuse, R2, 0x3 ;  /* 0x000000020f027211 */ /* 0x040fe200078218ff */
[----:B------:R-:W-:Y:S01]  /*4970*/  IMAD.X R13, RZ, RZ, R19, P0 ;  /* 0x000000ffff0d7224 */ /* 0x000fe200000e0613 */
[----:B------:R-:W-:Y:S02]  /*4980*/  IADD3 R14, P0, PT, R15, R5, RZ ;  /* 0x000000050f0e7210 */ /* 0x000fe40007f1e0ff */
[----:B------:R-:W-:Y:S01]  /*4990*/  LOP3.LUT R5, R9, 0x3, RZ, 0xc0, !PT ;  /* 0x0000000309057812 */ /* 0x000fe200078ec0ff */
[----:B------:R-:W-:Y:S01]  /*49a0*/  IMAD.MOV.U32 R9, RZ, RZ, R3 ;  /* 0x000000ffff097224 */ /* 0x000fe200078e0003 */
[----:B------:R-:W-:Y:S01]  /*49b0*/  LEA.HI.X R15, R15, R4, R13, 0x3, P1 ;  /* 0x000000040f0f7211 */ /* 0x000fe200008f1c0d */
[----:B------:R-:W-:-:S02]  /*49c0*/  IMAD.X R16, R13, 0x1, R6, P0 ;  /* 0x000000010d107824 */ /* 0x000fc400000e0606 */
[----:B------:R-:W-:-:S07]  /*49d0*/  IMAD.MOV R6, RZ, RZ, -R5 ;  /* 0x000000ffff067224 */ /* 0x000fce00078e0a05 */
.L_x_200:
        /* <DEDUP_REMOVED lines=9> */
[----:B------:R-:W-:Y:S02]  /*4a70*/  IMAD.MOV.U32 R4, RZ, RZ, R10 ;  /* 0x000000ffff047224 */ /* 0x000fe400078e000a */
        /* <DEDUP_REMOVED lines=21> */
.L_x_199:
[----:B------:R-:W-:Y:S05]  /*4bd0*/  BSYNC.RECONVERGENT B3 ;  /* 0x0000000000037941 */ /* 0x000fea0003800200 */
.L_x_198:
[----:B------:R-:W-:Y:S01]  /*4be0*/  IADD3 R14, P0, PT, R14, 0x100, RZ ;  /* 0x000001000e0e7810 */ /* 0x000fe20007f1e0ff */
[----:B------:R-:W-:Y:S02]  /*4bf0*/  VIADD R9, R9, 0x100 ;  /* 0x0000010009097836 */ /* 0x000fe40000000000 */
[----:B------:R-:W-:Y:S02]  /*4c00*/  IMAD.X R15, RZ, RZ, R15, P3 ;  /* 0x000000ffff0f7224 */ /* 0x000fe400018e060f */
[----:B------:R-:W-:Y:S01]  /*4c10*/  IMAD.X R16, RZ, RZ, R16, P0 ;  /* 0x000000ffff107224 */ /* 0x000fe200000e0610 */
[----:B------:R-:W-:Y:S07]  /*4c20*/  @P2 BRA `(.L_x_200) ;  /* 0xfffffffc006c2947 */ /* 0x000fee000383ffff */
.L_x_197:
[----:B------:R-:W-:Y:S05]  /*4c30*/  BSYNC.RECONVERGENT B2 ;  /* 0x0000000000027941 */ /* 0x000fea0003800200 */
.L_x_196:
[----:B------:R-:W-:-:S13]  /*4c40*/  ISETP.GE.U32.AND P0, PT, R25, 0x300, PT ;  /* 0x000003001900780c */ /* 0x000fda0003f06070 */
[----:B------:R-:W-:Y:S05]  /*4c50*/  @!P0 BRA `(.L_x_195) ;  /* 0x0000000400c88947 */ /* 0x000fea0003800000 */
[----:B------:R-:W0:Y:S01]  /*4c60*/  LDC.64 R16, c[0x0][0x380] ;  /* 0x0000e000ff107b82 */ /* 0x000e220000000a00 */
[----:B------:R-:W-:-:S07]  /*4c70*/  VIADD R21, R9, 0x200 ;  /* 0x0000020009157836 */ /* 0x000fce0000000000 */
[----:B------:R-:W1:Y:S02]  /*4c80*/  LDC.64 R14, c[0x0][0x388] ;  /* 0x0000e200ff0e7b82 */ /* 0x000e640000000a00 */
.L_x_209:
[----:B------:R-:W-:-:S05]  /*4c90*/  VIADD R5, R21, 0xfffffe00 ;  /* 0xfffffe0015057836 */ /* 0x000fca0000000000 */
[----:B------:R-:W-:-:S05]  /*4ca0*/  IADD3 R5, P0, PT, R5, R18, RZ ;  /* 0x0000001205057210 */ /* 0x000fca0007f1e0ff */
[----:B------:R-:W-:Y:S01]  /*4cb0*/  IMAD.X R2, RZ, RZ, R19, P0 ;  /* 0x000000ffff027224 */ /* 0x000fe200000e0613 */
[----:B0-----:R-:W-:-:S04]  /*4cc0*/  LEA R22, P0, R5, R16, 0x3 ;  /* 0x0000001005167211 */ /* 0x001fc800078018ff */
[----:B------:R-:W-:-:S05]  /*4cd0*/  LEA.HI.X R23, R5, R17, R2, 0x3, P0 ;  /* 0x0000001105177211 */ /* 0x000fca00000f1c02 */
[----:B------:R-:W2:Y:S04]  /*4ce0*/  LDG.E.64 R24, desc[UR10][R22.64] ;  /* 0x0000000a16187981 */ /* 0x000ea8000c1e1b00 */
[----:B------:R0:W5:Y:S01]  /*4cf0*/  LDG.E.64 R12, desc[UR10][R22.64+0x800] ;  /* 0x0008000a160c7981 */ /* 0x000162000c1e1b00 */
        /* <DEDUP_REMOVED lines=23> */
.L_x_202:
[----:B------:R-:W-:Y:S05]  /*4e70*/  BSYNC.RECONVERGENT B2 ;  /* 0x0000000000027941 */ /* 0x000fea0003800200 */
.L_x_201:
[----:B------:R0:W5:Y:S04]  /*4e80*/  LDG.E.64 R6, desc[UR10][R22.64+0x1000] ;  /* 0x0010000a16067981 */ /* 0x000168000c1e1b00 */
[----:B------:R0:W5:Y:S02]  /*4e90*/  LDG.E.64 R24, desc[UR10][R22.64+0x1800] ;  /* 0x0018000a16187981 */ /* 0x000164000c1e1b00 */
[----:B-----5:R-:W-:Y:S01]  /*4ea0*/  DSETP.GEU.AND P0, PT, |R4|, |R12|, PT ;  /* 0x4000000c0400722a */ /* 0x020fe20003f0e200 */
[----:B------:R-:W-:Y:S01]  /*4eb0*/  VIADD R11, R21, 0xffffff00 ;  /* 0xffffff00150b7836 */ /* 0x000fe20000000000 */
[----:B------:R-:W-:Y:S01]  /*4ec0*/  BSSY.RECONVERGENT B2, `(.L_x_203) ;  /* 0x0000016000027945 */ /* 0x000fe20003800200 */
[----:B------:R-:W-:-:S03]  /*4ed0*/  IMAD.MOV.U32 R10, RZ, RZ, R12 ;  /* 0x000000ffff0a7224 */ /* 0x000fc600078e000c */
[----:B------:R-:W-:Y:S01]  /*4ee0*/  IADD3 R28, P1, P2, R18, R14, R11 ;  /* 0x0000000e121c7210 */ /* 0x000fe20007a3e00b */
[----:B------:R-:W-:-:S03]  /*4ef0*/  IMAD.MOV.U32 R11, RZ, RZ, R13 ;  /* 0x000000ffff0b7224 */ /* 0x000fc600078e000d */
[----:B------:R-:W-:Y:S01]  /*4f00*/  IADD3.X R27, PT, PT, R19, R15, RZ, P1, P2 ;  /* 0x0000000f131b7210 */ /* 0x000fe20000fe44ff */
[----:B------:R-:W-:-:S04]  /*4f10*/  IMAD.MOV.U32 R8, RZ, RZ, R28 ;  /* 0x000000ffff087224 */ /* 0x000fc800078e001c */
        /* <DEDUP_REMOVED lines=16> */
.L_x_204:
[----:B------:R-:W-:Y:S05]  /*5020*/  BSYNC.RECONVERGENT B2 ;  /* 0x0000000000027941 */ /* 0x000fea0003800200 */
.L_x_203:
[----:B------:R-:W-:Y:S01]  /*5030*/  DSETP.GEU.AND P0, PT, |R10|, |R6|, PT ;  /* 0x400000060a00722a */ /* 0x000fe20003f0e200 */
[----:B------:R-:W-:Y:S01]  /*5040*/  IADD3 R23, P1, P2, R18, R14, R21 ;  /* 0x0000000e12177210 */ /* 0x000fe20007a3e015 */
[----:B------:R-:W-:Y:S01]  /*5050*/  BSSY.RECONVERGENT B2, `(.L_x_205) ;  /* 0x0000016000027945 */ /* 0x000fe20003800200 */
[----:B------:R-:W-:Y:S02]  /*5060*/  VIADD R13, R21, 0x100 ;  /* 0x00000100150d7836 */ /* 0x000fe40000000000 */
[----:B------:R-:W-:Y:S01]  /*5070*/  IADD3.X R27, PT, PT, R19, R15, RZ, P1, P2 ;  /* 0x0000000f131b7210 */ /* 0x000fe20000fe44ff */
[----:B------:R-:W-:Y:S02]  /*5080*/  IMAD.MOV.U32 R2, RZ, RZ, R23 ;  /* 0x000000ffff027224 */ /* 0x000fe400078e0017 */
        /* <DEDUP_REMOVED lines=18> */
.L_x_206:
[----:B------:R-:W-:Y:S05]  /*51b0*/  BSYNC.RECONVERGENT B2 ;  /* 0x0000000000027941 */ /* 0x000fea0003800200 */
.L_x_205:
[----:B------:R-:W-:Y:S01]  /*51c0*/  DSETP.GEU.AND P0, PT, |R4|, |R24|, PT ;  /* 0x400000180400722a */ /* 0x000fe20003f0e200 */
[----:B------:R-:W-:Y:S01]  /*51d0*/  IADD3 R13, P1, P2, R18, R14, R13 ;  /* 0x0000000e120d7210 */ /* 0x000fe20007a3e00d */
[----:B------:R-:W-:Y:S01]  /*51e0*/  BSSY.RECONVERGENT B2, `(.L_x_207) ;  /* 0x0000015000027945 */ /* 0x000fe20003800200 */
[----:B------:R-:W-:Y:S02]  /*51f0*/  IMAD.MOV.U32 R10, RZ, RZ, R24 ;  /* 0x000000ffff0a7224 */ /* 0x000fe400078e0018 */
[----:B------:R-:W-:Y:S01]  /*5200*/  IADD3.X R6, PT, PT, R19, R15, RZ, P1, P2 ;  /* 0x0000000f13067210 */ /* 0x000fe20000fe44ff */
[----:B------:R-:W-:Y:S02]  /*5210*/  IMAD.MOV.U32 R7, RZ, RZ, R13 ;  /* 0x000000ffff077224 */ /* 0x000fe400078e000d */
[----:B------:R-:W-:Y:S02]  /*5220*/  IMAD.MOV.U32 R11, RZ, RZ, R25 ;  /* 0x000000ffff0b7224 */ /* 0x000fe400078e0019 */
[----:B------:R-:W-:-:S04]  /*5230*/  IMAD.MOV.U32 R8, RZ, RZ, R6 ;  /* 0x000000ffff087224 */ /* 0x000fc800078e0006 */
[----:B------:R-:W-:Y:S05]  /*5240*/  @!P0 BRA `(.L_x_208) ;  /* 0x0000000000388947 */ /* 0x000fea0003800000 */
[----:B------:R-:W-:Y:S01]  /*5250*/  DSETP.GEU.AND P0, PT, |R24|, |R4|, PT ;  /* 0x400000041800722a */ /* 0x000fe20003f0e200 */
[----:B------:R-:W-:Y:S01]  /*5260*/  MOV R7, R2 ;  /* 0x0000000200077202 */ /* 0x000fe20000000f00 */
[----:B------:R-:W-:Y:S02]  /*5270*/  IMAD.MOV.U32 R8, RZ, RZ, R9 ;  /* 0x000000ffff087224 */ /* 0x000fe400078e0009 */
[----:B------:R-:W-:Y:S02]  /*5280*/  IMAD.MOV.U32 R10, RZ, RZ, R4 ;  /* 0x000000ffff0a7224 */ /* 0x000fe400078e0004 */
[----:B------:R-:W-:-:S08]  /*5290*/  IMAD.MOV.U32 R11, RZ, RZ, R5 ;  /* 0x000000ffff0b7224 */ /* 0x000fd000078e0005 */
        /* <DEDUP_REMOVED lines=9> */
.L_x_208:
[----:B------:R-:W-:Y:S05]  /*5330*/  BSYNC.RECONVERGENT B2 ;  /* 0x0000000000027941 */ /* 0x000fea0003800200 */
.L_x_207:
[C---:B------:R-:W-:Y:S02]  /*5340*/  VIADD R5, R21.reuse, 0x200 ;  /* 0x0000020015057836 */ /* 0x040fe40000000000 */
[----:B------:R-:W-:-:S03]  /*5350*/  VIADD R21, R21, 0x400 ;  /* 0x0000040015157836 */ /* 0x000fc60000000000 */
[----:B------:R-:W-:-:S13]  /*5360*/  ISETP.GE.AND P0, PT, R5, R20, PT ;  /* 0x000000140500720c */ /* 0x000fda0003f06270 */
[----:B------:R-:W-:Y:S05]  /*5370*/  @!P0 BRA `(.L_x_209) ;  /* 0xfffffff800448947 */ /* 0x000fea000383ffff */
.L_x_195:
[----:B------:R-:W-:Y:S05]  /*5380*/  BSYNC.RECONVERGENT B1 ;  /* 0x0000000000017941 */ /* 0x000fea0003800200 */
.L_x_188:
        /* <DEDUP_REMOVED lines=32> */
.L_x_211:
[----:B------:R-:W-:Y:S05]  /*5590*/  BSYNC.RECONVERGENT B1 ;  /* 0x0000000000017941 */ /* 0x000fea0003800200 */
.L_x_210:
        /* <DEDUP_REMOVED lines=31> */
.L_x_213:
[----:B------:R-:W-:Y:S05]  /*5790*/  BSYNC.RECONVERGENT B1 ;  /* 0x0000000000017941 */ /* 0x000fea0003800200 */
.L_x_212:
        /* <DEDUP_REMOVED lines=31> */
.L_x_215:
[----:B------:R-:W-:Y:S05]  /*5990*/  BSYNC.RECONVERGENT B1 ;  /* 0x0000000000017941 */ /* 0x000fea0003800200 */
.L_x_214:
[----:B------:R-:W-:Y:S01]  /*59a0*/  ISETP.GT.AND P0, PT, R2, 0x17, PT ;  /* 0x000000170200780c */ /* 0x000fe20003f04270 */
[----:B-1----:R1:W1:Y:S01]  /*59b0*/  SHFL.DOWN PT, R6, R4, 0x8, 0x1f ;  /* 0x09001f0004067f89 */ /* 0x00226200000e0000 */
[----:B------:R-:W-:Y:S01]  /*59c0*/  BSSY.RECONVERGENT B1, `(.L_x_216) ;  /* 0x000001d000017945 */ /* 0x000fe20003800200 */
[----:B--2---:R-:W-:Y:S02]  /*59d0*/  IMAD.MOV.U32 R12, RZ, RZ, R10 ;  /* 0x000000ffff0c7224 */ /* 0x004fe400078e000a */
[----:B------:R2:W1:Y:S01]  /*59e0*/  SHFL.DOWN PT, R7, R5, 0x8, 0x1f ;  /* 0x09001f0005077f89 */ /* 0x00046200000e0000 */
[----:B------:R-:W-:Y:S02]  /*59f0*/  IMAD.MOV.U32 R13, RZ, RZ, R11 ;  /* 0x000000ffff0d7224 */ /* 0x000fe400078e000b */
[----:B------:R-:W-:Y:S01]  /*5a00*/  IMAD.MOV.U32 R8, RZ, RZ, R4 ;  /* 0x000000ffff087224 */ /* 0x000fe200078e0004 */
[----:B0-----:R2:W0:Y:S01]  /*5a10*/  SHFL.DOWN PT, R15, R10, 0x8, 0x1f ;  /* 0x09001f000a0f7f89 */ /* 0x00142200000e0000 */
[----:B----4-:R-:W-:-:S03]  /*5a20*/  IMAD.MOV.U32 R9, RZ, RZ, R5 ;  /* 0x000000ffff097224 */ /* 0x010fc600078e0005 */
[----:B---3--:R2:W3:Y:S01]  /*5a30*/  SHFL.DOWN PT, R14, R11, 0x8, 0x1f ;  /* 0x09001f000b0e7f89 */ /* 0x0084e200000e0000 */
[----:B------:R-:W-:Y:S05]  /*5a40*/  @P0 BRA `(.L_x_217) ;  /* 0x0000000000500947 */ /* 0x000fea0003800000 */
[----:B-1----:R-:W-:Y:S01]  /*5a50*/  DSETP.GEU.AND P0, PT, |R4|, |R6|, PT ;  /* 0x400000060400722a */ /* 0x002fe20003f0e200 */
        /* <DEDUP_REMOVED lines=19> */
.L_x_217:
[----:B------:R-:W-:Y:S05]  /*5b90*/  BSYNC.RECONVERGENT B1 ;  /* 0x0000000000017941 */ /* 0x000fea0003800200 */
.L_x_216:
[----:B------:R-:W-:Y:S01]  /*5ba0*/  ISETP.GT.AND P0, PT, R2, 0xf, PT ;  /* 0x0000000f0200780c */ /* 0x000fe20003f04270 */
[----:B--2---:R2:W4:Y:S01]  /*5bb0*/  SHFL.DOWN PT, R10, R8, 0x10, 0x1f ;  /* 0x0a001f00080a7f89 */ /* 0x00452200000e0000 */
[----:B------:R-:W-:Y:S01]  /*5bc0*/  BSSY.RECONVERGENT B1, `(.L_x_218) ;  /* 0x000001d000017945 */ /* 0x000fe20003800200 */
[----:B-1----:R-:W-:Y:S02]  /*5bd0*/  IMAD.MOV.U32 R4, RZ, RZ, R12 ;  /* 0x000000ffff047224 */ /* 0x002fe400078e000c */
[----:B------:R2:W1:Y:S01]  /*5be0*/  SHFL.DOWN PT, R11, R9, 0x10, 0x1f ;  /* 0x0a001f00090b7f89 */ /* 0x00046200000e0000 */
[----:B------:R-:W-:Y:S02]  /*5bf0*/  IMAD.MOV.U32 R5, RZ, RZ, R13 ;  /* 0x000000ffff057224 */ /* 0x000fe400078e000d */
[----:B------:R-:W-:Y:S01]  /*5c00*/  IMAD.MOV.U32 R6, RZ, RZ, R8 ;  /* 0x000000ffff067224 */ /* 0x000fe200078e0008 */
[----:B0-----:R2:W0:Y:S01]  /*5c10*/  SHFL.DOWN PT, R15, R12, 0x10, 0x1f ;  /* 0x0a001f000c0f7f89 */ /* 0x00142200000e0000 */
[----:B------:R-:W-:-:S03]  /*5c20*/  IMAD.MOV.U32 R7, RZ, RZ, R9 ;  /* 0x000000ffff077224 */ /* 0x000fc600078e0009 */
[----:B---3--:R2:W3:Y:S01]  /*5c30*/  SHFL.DOWN PT, R14, R13, 0x10, 0x1f ;  /* 0x0a001f000d0e7f89 */ /* 0x0084e200000e0000 */
        /* <DEDUP_REMOVED lines=21> */
.L_x_219:
[----:B------:R-:W-:Y:S05]  /*5d90*/  BSYNC.RECONVERGENT B1 ;  /* 0x0000000000017941 */ /* 0x000fea0003800200 */
.L_x_218:
[----:B------:R-:W-:Y:S01]  /*5da0*/  ISETP.NE.AND P0, PT, R2, RZ, PT ;  /* 0x000000ff0200720c */ /* 0x000fe20003f05270 */
[----:B------:R-:W-:-:S12]  /*5db0*/  BSSY.RECONVERGENT B1, `(.L_x_220) ;  /* 0x000000a000017945 */ /* 0x000fd80003800200 */
[----:B------:R-:W-:Y:S05]  /*5dc0*/  @P0 BRA `(.L_x_221) ;  /* 0x0000000000200947 */ /* 0x000fea0003800000 */
[----:B--2---:R-:W2:Y:S01]  /*5dd0*/  S2R R9, SR_CgaCtaId ;  /* 0x0000000000097919 */ /* 0x004ea20000008800 */
[----:B------:R-:W-:Y:S02]  /*5de0*/  MOV R8, 0x400 ;  /* 0x0000040000087802 */ /* 0x000fe40000000f00 */
[----:B------:R-:W-:-:S04]  /*5df0*/  SHF.R.U32.HI R2, RZ, 0x1, R3 ;  /* 0x00000001ff027819 */ /* 0x000fc80000011603 */
[----:B------:R-:W-:Y:S02]  /*5e00*/  LOP3.LUT R2, R2, 0x1f0, RZ, 0xc0, !PT ;  /* 0x000001f002027812 */ /* 0x000fe400078ec0ff */
[----:B--2---:R-:W-:-:S05]  /*5e10*/  LEA R9, R9, R8, 0x18 ;  /* 0x0000000809097211 */ /* 0x004fca00078ec0ff */
[----:B------:R-:W-:-:S05]  /*5e20*/  IMAD.IADD R9, R2, 0x1, R9 ;  /* 0x0000000102097824 */ /* 0x000fca00078e0209 */
[----:B------:R2:W-:Y:S04]  /*5e30*/  STS.64 [R9+0x10], R4 ;  /* 0x0000100409007388 */ /* 0x0005e80000000a00 */
[----:B------:R2:W-:Y:S02]  /*5e40*/  STS.64 [R9+0x8], R6 ;  /* 0x0000080609007388 */ /* 0x0005e40000000a00 */
.L_x_221:
[----:B------:R-:W-:Y:S05]  /*5e50*/  BSYNC.RECONVERGENT B1 ;  /* 0x0000000000017941 */ /* 0x000fea0003800200 */
.L_x_220:
[----:B------:R-:W-:Y:S01]  /*5e60*/  BAR.SYNC.DEFER_BLOCKING 0x0 ;  /* 0x0000000000007b1d */ /* 0x000fe20000010000 */
[----:B------:R-:W-:-:S13]  /*5e70*/  ISETP.NE.AND P1, PT, R3, RZ, PT ;  /* 0x000000ff0300720c */ /* 0x000fda0003f25270 */
[----:B------:R-:W-:Y:S05]  /*5e80*/  @P1 BRA `(.L_x_149) ;  /* 0x00000008008c1947 */ /* 0x000fea0003800000 */
[----:B------:R-:W5:Y:S01]  /*5e90*/  S2R R3, SR_CgaCtaId ;  /* 0x0000000000037919 */ /* 0x000f620000008800 */
[----:B------:R-:W-:Y:S01]  /*5ea0*/  MOV R20, 0x400 ;  /* 0x0000040000147802 */ /* 0x000fe20000000f00 */
[----:B------:R-:W-:Y:S03]  /*5eb0*/  BSSY.RECONVERGENT B1, `(.L_x_222) ;  /* 0x000001a000017945 */ /* 0x000fe60003800200 */
[----:B-----5:R-:W-:-:S05]  /*5ec0*/  LEA R20, R3, R20, 0x18 ;  /* 0x0000001403147211 */ /* 0x020fca00078ec0ff */
[----:B------:R-:W5:Y:S04]  /*5ed0*/  LDS.64 R16, [R20+0x18] ;  /* 0x0000180014107984 */ /* 0x000f680000000a00 */
[----:B-12-4-:R-:W1:Y:S04]  /*5ee0*/  LDS.128 R8, [R20+0x20] ;  /* 0x0000200014087984 */ /* 0x016e680000000c00 */
[----:B------:R2:W4:Y:S04]  /*5ef0*/  LDS.64 R2, [R20+0x80] ;  /* 0x0000800014027984 */ /* 0x0005280000000a00 */
[----:B0--3--:R2:W0:Y:S01]  /*5f00*/  LDS.128 R12, [R20+0x30] ;  /* 0x00003000140c7984 */ /* 0x0094220000000c00 */
[----:B-----5:R-:W-:Y:S01]  /*5f10*/  DSETP.GEU.AND P0, PT, |R6|, |R16|, PT ;  /* 0x400000100600722a */ /* 0x020fe20003f0e200 */
[----:B------:R-:W-:-:S02]  /*5f20*/  IMAD.MOV.U32 R22, RZ, RZ, R16 ;  /* 0x000000ffff167224 */ /* 0x000fc400078e0010 */
[----:B------:R-:W-:Y:S02]  /*5f30*/  IMAD.MOV.U32 R23, RZ, RZ, R17 ;  /* 0x000000ffff177224 */ /* 0x000fe400078e0011 */
[----:B-1----:R-:W-:Y:S02]  /*5f40*/  IMAD.MOV.U32 R25, RZ, RZ, R8 ;  /* 0x000000ffff197224 */ /* 0x002fe400078e0008 */
[----:B------:R-:W-:-:S07]  /*5f50*/  IMAD.MOV.U32 R21, RZ, RZ, R9 ;  /* 0x000000ffff157224 */ /* 0x000fce00078e0009 */
[----:B0-2-4-:R-:W-:Y:S05]  /*5f60*/  @!P0 BRA `(.L_x_223) ;  /* 0x0000000000388947 */ /* 0x015fea0003800000 */
        /* <DEDUP_REMOVED lines=14> */
.L_x_223:
[----:B------:R-:W-:Y:S05]  /*6050*/  BSYNC.RECONVERGENT B1 ;  /* 0x0000000000017941 */ /* 0x000fea0003800200 */
.L_x_222:
        /* <DEDUP_REMOVED lines=23> */
.L_x_225:
[----:B------:R-:W-:Y:S05]  /*61d0*/  BSYNC.RECONVERGENT B1 ;  /* 0x0000000000017941 */ /* 0x000fea0003800200 */
.L_x_224:
        /* <DEDUP_REMOVED lines=21> */
.L_x_227:
[----:B------:R-:W-:Y:S05]  /*6330*/  BSYNC.RECONVERGENT B1 ;  /* 0x0000000000017941 */ /* 0x000fea0003800200 */
.L_x_226:
        /* <DEDUP_REMOVED lines=23> */
.L_x_229:
[----:B------:R-:W-:Y:S05]  /*64b0*/  BSYNC.RECONVERGENT B1 ;  /* 0x0000000000017941 */ /* 0x000fea0003800200 */
.L_x_228:
        /* <DEDUP_REMOVED lines=21> */
.L_x_231:
[----:B------:R-:W-:Y:S05]  /*6610*/  BSYNC.RECONVERGENT B1 ;  /* 0x0000000000017941 */ /* 0x000fea0003800200 */
.L_x_230:
        /* <DEDUP_REMOVED lines=21> */
.L_x_233:
[----:B------:R-:W-:Y:S05]  /*6770*/  BSYNC.RECONVERGENT B1 ;  /* 0x0000000000017941 */ /* 0x000fea0003800200 */
.L_x_232:
        /* <DEDUP_REMOVED lines=20> */
.L_x_149:
[----:B------:R-:W-:Y:S05]  /*68c0*/  BSYNC.RECONVERGENT B0 ;  /* 0x0000000000007941 */ /* 0x000fea0003800200 */
.L_x_116:
[----:B------:R-:W-:Y:S05]  /*68d0*/  @P1 EXIT ;  /* 0x000000000000194d */ /* 0x000fea0003800000 */
[----:B01--4-:R-:W0:Y:S02]  /*68e0*/  LDC.64 R2, c[0x0][0x390] ;  /* 0x0000e400ff027b82 */ /* 0x013e240000000a00 */
[----:B0-----:R-:W-:-:S05]  /*68f0*/  IMAD.WIDE.U32 R2, R0, 0x10, R2 ;  /* 0x0000001000027825 */ /* 0x001fca00078e0002 */
[----:B------:R-:W-:Y:S04]  /*6900*/  STG.E.64 desc[UR10][R2.64], R6 ;  /* 0x0000000602007986 */ /* 0x000fe8000c101b0a */
[----:B------:R-:W-:Y:S01]  /*6910*/  STG.E.64 desc[UR10][R2.64+0x8], R4 ;  /* 0x0000080402007986 */ /* 0x000fe2000c101b0a */
[----:B------:R-:W-:Y:S05]  /*6920*/  EXIT ;  /* 0x000000000000794d */ /* 0x000fea0003800000 */
.L_x_234:
        /* <DEDUP_REMOVED lines=13> */
.L_x_769:


//--------------------- .text._ZN6thrust24THRUST_300001_SM_1000_NS8cuda_cub4core6detail13_kernel_agentINS1_8__reduce11ReduceAgentINS0_12zip_iteratorIN4cuda3std3__45tupleIJNS0_10device_ptrIdEENS0_17counting_iteratorIlNS0_11use_defaultESF_SF_EEEEEEEPNSB_IJdlEEESJ_lNS1_9__extrema9arg_max_fIdl13compare_valueEEEEJSI_SK_lSO_EEEvDpT0_ --------------------------
	.section	.text._ZN6thrust24THRUST_300001_SM_1000_NS8cuda_cub4core6detail13_kernel_agentINS1_8__reduce11ReduceAgentINS0_12zip_iteratorIN4cuda3std3__45tupleIJNS0_10device_ptrIdEENS0_17counting_iteratorIlNS0_11use_defaultESF_SF_EEEEEEEPNSB_IJdlEEESJ_lNS1_9__extrema9arg_max_fIdl13compare_valueEEEEJSI_SK_lSO_EEEvDpT0_,"ax",@progbits
	.align	128
        .global         _ZN6thrust24THRUST_300001_SM_1000_NS8cuda_cub4core6detail13_kernel_agentINS1_8__reduce11ReduceAgentINS0_12zip_iteratorIN4cuda3std3__45tupleIJNS0_10device_ptrIdEENS0_17counting_iteratorIlNS0_11use_defaultESF_SF_EEEEEEEPNSB_IJdlEEESJ_lNS1_9__extrema9arg_max_fIdl13compare_valueEEEEJSI_SK_lSO_EEEvDpT0_
        .type           _ZN6thrust24THRUST_300001_SM_1000_NS8cuda_cub4core6detail13_kernel_agentINS1_8__reduce11ReduceAgentINS0_12zip_iteratorIN4cuda3std3__45tupleIJNS0_10device_ptrIdEENS0_17counting_iteratorIlNS0_11use_defaultESF_SF_EEEEEEEPNSB_IJdlEEESJ_lNS1_9__extrema9arg_max_fIdl13compare_valueEEEEJSI_SK_lSO_EEEvDpT0_,@function
        .size           _ZN6thrust24THRUST_300001_SM_1000_NS8cuda_cub4core6detail13_kernel_agentINS1_8__reduce11ReduceAgentINS0_12zip_iteratorIN4cuda3std3__45tupleIJNS0_10device_ptrIdEENS0_17counting_iteratorIlNS0_11use_defaultESF_SF_EEEEEEEPNSB_IJdlEEESJ_lNS1_9__extrema9arg_max_fIdl13compare_valueEEEEJSI_SK_lSO_EEEvDpT0_,(.L_x_770 - _ZN6thrust24THRUST_300001_SM_1000_NS8cuda_cub4core6detail13_kernel_agentINS1_8__reduce11ReduceAgentINS0_12zip_iteratorIN4cuda3std3__45tupleIJNS0_10device_ptrIdEENS0_17counting_iteratorIlNS0_11use_defaultESF_SF_EEEEEEEPNSB_IJdlEEESJ_lNS1_9__extrema9arg_max_fIdl13compare_valueEEEEJSI_SK_lSO_EEEvDpT0_)
        .other          _ZN6thrust24THRUST_300001_SM_1000_NS8cuda_cub4core6detail13_kernel_agentINS1_8__reduce11ReduceAgentINS0_12zip_iteratorIN4cuda3std3__45tupleIJNS0_10device_ptrIdEENS0_17counting_iteratorIlNS0_11use_defaultESF_SF_EEEEEEEPNSB_IJdlEEESJ_lNS1_9__extrema9arg_max_fIdl13compare_valueEEEEJSI_SK_lSO_EEEvDpT0_,@"STO_CUDA_ENTRY STV_DEFAULT"
_ZN6thrust24THRUST_300001_SM_1000_NS8cuda_cub4core6detail13_kernel_agentINS1_8__reduce11ReduceAgentINS0_12zip_iteratorIN4cuda3std3__45tupleIJNS0_10device_ptrIdEENS0_17counting_iteratorIlNS0_11use_defaultESF_SF_EEEEEEEPNSB_IJdlEEESJ_lNS1_9__extrema9arg_max_fIdl13compare_valueEEEEJSI_SK_lSO_EEEvDpT0_:
.text._ZN6thrust24THRUST_300001_SM_1000_NS8cuda_cub4core6detail13_kernel_agentINS1_8__reduce11ReduceAgentINS0_12zip_iteratorIN4cuda3std3__45tupleIJNS0_10device_ptrIdEENS0_17counting_iteratorIlNS0_11use_defaultESF_SF_EEEEEEEPNSB_IJdlEEESJ_lNS1_9__extrema9arg_max_fIdl13compare_valueEEEEJSI_SK_lSO_EEEvDpT0_:
[----:B------:R-:W-:Y:S01]  /*0000*/  LDC R1, c[0x0][0x37c] ;  /* 0x0000df00ff017b82 */ /* 0x000fe20000000800 */
[----:B------:R-:W0:Y:S02]  /*0010*/  LDCU.64 UR4, c[0x0][0x398] ;  /* 0x00007300ff0477ac */ /* 0x000e240008000a00 */
[----:B0-----:R-:W-:-:S04]  /*0020*/  ISETP.NE.U32.AND P0, PT, RZ, UR4, PT ;  /* 0x00000004ff007c0c */ /* 0x001fc8000bf05070 */
[----:B------:R-:W-:-:S13]  /*0030*/  ISETP.NE.AND.EX P0, PT, RZ, UR5, PT, P0 ;  /* 0x00000005ff007c0c */ /* 0x000fda000bf05300 */
[----:B------:R-:W-:Y:S05]  /*0040*/  @!P0 EXIT ;  /* 0x000000000000894d */ /* 0x000fea0003800000 */
[----:B------:R-:W-:Y:S01]  /*0050*/  UISETP.GT.U32.AND UP0, UPT, UR4, 0x4ff, UPT ;  /* 0x000004ff0400788c */ /* 0x000fe2000bf04070 */
[----:B------:R-:W-:Y:S01]  /*0060*/  BSSY.RECONVERGENT B0, `(.L_x_235) ;  /* 0x000063e000007945 */ /* 0x000fe20003800200 */
[----:B------:R-:W0:Y:S02]  /*0070*/  LDCU.64 UR8, c[0x0][0x358] ;  /* 0x00006b00ff0877ac */ /* 0x000e240008000a00 */
[----:B------:R-:W-:-:S09]  /*0080*/  UISETP.GT.AND.EX UP0, UPT, UR5, URZ, UPT, UP0 ;  /* 0x000000ff0500728c */ /* 0x000fd2000bf04300 */
        /* <DEDUP_REMOVED lines=9> */
[----:B------:R-:W1:Y:S01]  /*0120*/  LDC.64 R2, c[0x0][0x380] ;  /* 0x0000e000ff027b82 */ /* 0x000e620000000a00 */
[----:B------:R-:W2:Y:S01]  /*0130*/  LDCU.64 UR6, c[0x0][0x388] ;  /* 0x00007100ff0677ac */ /* 0x000ea20008000a00 */
[----:B-1----:R-:W-:-:S06]  /*0140*/  IMAD.WIDE.U32 R2, R0, 0x8, R2 ;  /* 0x0000000800027825 */ /* 0x002fcc00078e0002 */
[----:B0-----:R-:W5:Y:S01]  /*0150*/  LDG.E.64 R2, desc[UR8][R2.64] ;  /* 0x0000000802027981 */ /* 0x001f62000c1e1b00 */
[C---:B--2---:R-:W-:Y:S01]  /*0160*/  IADD3 R9, P0, PT, R0.reuse, UR6, RZ ;  /* 0x0000000600097c10 */ /* 0x044fe2000ff1e0ff */
[----:B------:R-:W-:-:S04]  /*0170*/  VIADD R10, R0, 0x100 ;  /* 0x00000100000a7836 */ /* 0x000fc80000000000 */
[----:B------:R-:W-:-:S08]  /*0180*/  IMAD.X R8, RZ, RZ, UR7, P0 ;  /* 0x00000007ff087e24 */ /* 0x000fd000080e06ff */
.L_x_238:
[----:B0-----:R-:W-:Y:S05]  /*0190*/  BSYNC.RECONVERGENT B1 ;  /* 0x0000000000017941 */ /* 0x001fea0003800200 */
.L_x_237:
[----:B------:R-:W-:Y:S01]  /*01a0*/  ISETP.GE.AND P0, PT, R10, UR4, PT ;  /* 0x000000040a007c0c */ /* 0x000fe2000bf06270 */
[----:B------:R-:W-:-:S12]  /*01b0*/  BSSY.RECONVERGENT B1, `(.L_x_239) ;  /* 0x00000a9000017945 */ /* 0x000fd80003800200 */
[----:B------:R-:W-:Y:S05]  /*01c0*/  @P0 BRA `(.L_x_240) ;  /* 0x00000008009c0947 */ /* 0x000fea0003800000 */
[----:B------:R-:W-:Y:S01]  /*01d0*/  LOP3.LUT R4, RZ, R10, RZ, 0x33, !PT ;  /* 0x0000000aff047212 */ /* 0x000fe200078e33ff */
[----:B------:R-:W-:Y:S04]  /*01e0*/  BSSY.RECONVERGENT B2, `(.L_x_241) ;  /* 0x0000034000027945 */ /* 0x000fe80003800200 */
[----:B------:R-:W-:-:S05]  /*01f0*/  VIADD R16, R4, UR4 ;  /* 0x0000000404107c36 */ /* 0x000fca0008000000 */
[----:B------:R-:W-:-:S04]  /*0200*/  LOP3.LUT R4, R16, 0x300, RZ, 0xc0, !PT ;  /* 0x0000030010047812 */ /* 0x000fc800078ec0ff */
[----:B------:R-:W-:-:S13]  /*0210*/  ISETP.NE.AND P0, PT, R4, 0x300, PT ;  /* 0x000003000400780c */ /* 0x000fda0003f05270 */
[----:B------:R-:W-:Y:S05]  /*0220*/  @!P0 BRA `(.L_x_242) ;  /* 0x0000000000bc8947 */ /* 0x000fea0003800000 */
[----:B------:R-:W0:Y:S01]  /*0230*/  LDC.64 R4, c[0x0][0x380] ;  /* 0x0000e000ff047b82 */ /* 0x000e220000000a00 */
[----:B------:R-:W1:Y:S01]  /*0240*/  LDCU.64 UR6, c[0x0][0x388] ;  /* 0x00007100ff0677ac */ /* 0x000e620008000a00 */
[----:B------:R-:W-:-:S04]  /*0250*/  LEA.HI R6, R16, 0x1, RZ, 0x18 ;  /* 0x0000000110067811 */ /* 0x000fc800078fc0ff */
[----:B------:R-:W-:-:S05]  /*0260*/  LOP3.LUT R6, R6, 0x3, RZ, 0xc0, !PT ;  /* 0x0000000306067812 */ /* 0x000fca00078ec0ff */
[----:B------:R-:W-:Y:S01]  /*0270*/  IMAD.MOV R11, RZ, RZ, -R6 ;  /* 0x000000ffff0b7224 */ /* 0x000fe200078e0a06 */
[C---:B-1----:R-:W-:Y:S01]  /*0280*/  IADD3 R14, P0, PT, R10.reuse, UR6, RZ ;  /* 0x000000060a0e7c10 */ /* 0x042fe2000ff1e0ff */
[----:B0-----:R-:W-:-:S04]  /*0290*/  IMAD.WIDE.U32 R4, R10, 0x8, R4 ;  /* 0x000000080a047825 */ /* 0x001fc800078e0004 */
[----:B------:R-:W-:Y:S02]  /*02a0*/  IMAD.MOV.U32 R12, RZ, RZ, R4 ;  /* 0x000000ffff0c7224 */ /* 0x000fe400078e0004 */
[----:B------:R-:W-:Y:S02]  /*02b0*/  IMAD.MOV.U32 R13, RZ, RZ, R5 ;  /* 0x000000ffff0d7224 */ /* 0x000fe400078e0005 */
[----:B------:R-:W-:-:S07]  /*02c0*/  IMAD.X R15, RZ, RZ, UR7, P0 ;  /* 0x00000007ff0f7e24 */ /* 0x000fce00080e06ff */
.L_x_245:
        /* <DEDUP_REMOVED lines=31> */
.L_x_244:
[----:B------:R-:W-:Y:S05]  /*04c0*/  BSYNC.RECONVERGENT B3 ;  /* 0x0000000000037941 */ /* 0x000fea0003800200 */
.L_x_243:
[----:B------:R-:W-:Y:S01]  /*04d0*/  IADD3 R14, P0, PT, R14, 0x100, RZ ;  /* 0x000001000e0e7810 */ /* 0x000fe20007f1e0ff */
[----:B------:R-:W-:Y:S02]  /*04e0*/  VIADD R10, R10, 0x100 ;  /* 0x000001000a0a7836 */ /* 0x000fe40000000000 */
[----:B------:R-:W-:Y:S02]  /*04f0*/  IMAD.X R13, RZ, RZ, R13, P3 ;  /* 0x000000ffff0d7224 */ /* 0x000fe400018e060d */
[----:B------:R-:W-:Y:S01]  /*0500*/  IMAD.X R15, RZ, RZ, R15, P0 ;  /* 0x000000ffff0f7224 */ /* 0x000fe200000e060f */
[----:B------:R-:W-:Y:S07]  /*0510*/  @P2 BRA `(.L_x_245) ;  /* 0xfffffffc006c2947 */ /* 0x000fee000383ffff */
.L_x_242:
[----:B------:R-:W-:Y:S05]  /*0520*/  BSYNC.RECONVERGENT B2 ;  /* 0x0000000000027941 */ /* 0x000fea0003800200 */
.L_x_241:
[----:B------:R-:W-:-:S13]  /*0530*/  ISETP.GE.U32.AND P0, PT, R16, 0x300, PT ;  /* 0x000003001000780c */ /* 0x000fda0003f06070 */
[----:B------:R-:W-:Y:S05]  /*0540*/  @!P0 BRA `(.L_x_240) ;  /* 0x0000000400bc8947 */ /* 0x000fea0003800000 */
[----:B------:R-:W0:Y:S01]  /*0550*/  LDC.64 R4, c[0x0][0x380] ;  /* 0x0000e000ff047b82 */ /* 0x000e220000000a00 */
[----:B------:R-:W-:-:S07]  /*0560*/  VIADD R20, R10, 0x200 ;  /* 0x000002000a147836 */ /* 0x000fce0000000000 */
[----:B------:R-:W1:Y:S02]  /*0570*/  LDC.64 R6, c[0x0][0x388] ;  /* 0x0000e200ff067b82 */ /* 0x000e640000000a00 */
.L_x_254:
[----:B------:R-:W-:-:S04]  /*0580*/  VIADD R17, R20, 0xfffffe00 ;  /* 0xfffffe0014117836 */ /* 0x000fc80000000000 */
[----:B0-----:R-:W-:-:S05]  /*0590*/  IMAD.WIDE R24, R17, 0x8, R4 ;  /* 0x0000000811187825 */ /* 0x001fca00078e0204 */
[----:B------:R-:W2:Y:S04]  /*05a0*/  LDG.E.64 R18, desc[UR8][R24.64] ;  /* 0x0000000818127981 */ /* 0x000ea8000c1e1b00 */
[----:B-----5:R0:W5:Y:S04]  /*05b0*/  LDG.E.64 R14, desc[UR8][R24.64+0x800] ;  /* 0x00080008180e7981 */ /* 0x020168000c1e1b00 */
[----:B------:R0:W5:Y:S04]  /*05c0*/  LDG.E.64 R12, desc[UR8][R24.64+0x1000] ;  /* 0x00100008180c7981 */ /* 0x000168000c1e1b00 */
[----:B------:R0:W5:Y:S01]  /*05d0*/  LDG.E.64 R10, desc[UR8][R24.64+0x1800] ;  /* 0x00180008180a7981 */ /* 0x000162000c1e1b00 */
[----:B-1----:R-:W-:Y:S01]  /*05e0*/  IADD3 R26, P1, PT, R17, R6, RZ ;  /* 0x00000006111a7210 */ /* 0x002fe20007f3e0ff */
[----:B------:R-:W-:Y:S01]  /*05f0*/  BSSY.RECONVERGENT B2, `(.L_x_246) ;  /* 0x0000017000027945 */ /* 0x000fe20003800200 */
[----:B------:R-:W-:-:S02]  /*0600*/  VIADD R23, R20, 0xffffff00 ;  /* 0xffffff0014177836 */ /* 0x000fc40000000000 */
[----:B------:R-:W-:Y:S01]  /*0610*/  LEA.HI.X.SX32 R27, R17, R7, 0x1, P1 ;  /* 0x00000007111b7211 */ /* 0x000fe200008f0eff */
[----:B------:R-:W-:-:S04]  /*0620*/  IMAD.MOV.U32 R22, RZ, RZ, R26 ;  /* 0x000000ffff167224 */ /* 0x000fc800078e001a */
        /* <DEDUP_REMOVED lines=19> */
.L_x_247:
[----:B------:R-:W-:Y:S05]  /*0760*/  BSYNC.RECONVERGENT B2 ;  /* 0x0000000000027941 */ /* 0x000fea0003800200 */
.L_x_246:
[----:B-----5:R-:W-:Y:S01]  /*0770*/  DSETP.GEU.AND P0, PT, |R16|, |R14|, PT ;  /* 0x4000000e1000722a */ /* 0x020fe20003f0e200 */
[C---:B------:R-:W-:Y:S01]  /*0780*/  IADD3 R19, P1, PT, R23.reuse, R6, RZ ;  /* 0x0000000617137210 */ /* 0x040fe20007f3e0ff */
[----:B------:R-:W-:Y:S01]  /*0790*/  BSSY.RECONVERGENT B2, `(.L_x_248) ;  /* 0x0000015000027945 */ /* 0x000fe20003800200 */
[----:B------:R-:W-:Y:S02]  /*07a0*/  IMAD.MOV.U32 R2, RZ, RZ, R14 ;  /* 0x000000ffff027224 */ /* 0x000fe400078e000e */
[----:B------:R-:W-:Y:S01]  /*07b0*/  LEA.HI.X.SX32 R18, R23, R7, 0x1, P1 ;  /* 0x0000000717127211 */ /* 0x000fe200008f0eff */
[----:B------:R-:W-:Y:S02]  /*07c0*/  IMAD.MOV.U32 R9, RZ, RZ, R19 ;  /* 0x000000ffff097224 */ /* 0x000fe400078e0013 */
[----:B------:R-:W-:Y:S01]  /*07d0*/  IMAD.MOV.U32 R3, RZ, RZ, R15 ;  /* 0x000000ffff037224 */ /* 0x000fe200078e000f */
[----:B------:R-:W-:-:S05]  /*07e0*/  MOV R8, R18 ;  /* 0x0000001200087202 */ /* 0x000fca0000000f00 */
        /* <DEDUP_REMOVED lines=15> */
.L_x_249:
[----:B------:R-:W-:Y:S05]  /*08e0*/  BSYNC.RECONVERGENT B2 ;  /* 0x0000000000027941 */ /* 0x000fea0003800200 */
.L_x_248:
[----:B------:R-:W-:Y:S01]  /*08f0*/  DSETP.GEU.AND P0, PT, |R2|, |R12|, PT ;  /* 0x4000000c0200722a */ /* 0x000fe20003f0e200 */
[CC--:B------:R-:W-:Y:S01]  /*0900*/  IADD3 R22, P1, PT, R20.reuse, R6.reuse, RZ ;  /* 0x0000000614167210 */ /* 0x0c0fe20007f3e0ff */
[C---:B------:R-:W-:Y:S01]  /*0910*/  VIADD R16, R20.reuse, 0x100 ;  /* 0x0000010014107836 */ /* 0x040fe20000000000 */
[----:B------:R-:W-:Y:S01]  /*0920*/  BSSY.RECONVERGENT B2, `(.L_x_250) ;  /* 0x0000016000027945 */ /* 0x000fe20003800200 */
[----:B------:R-:W-:Y:S01]  /*0930*/  IMAD.MOV.U32 R14, RZ, RZ, R12 ;  /* 0x000000ffff0e7224 */ /* 0x000fe200078e000c */
[----:B------:R-:W-:Y:S01]  /*0940*/  LEA.HI.X.SX32 R19, R20, R7, 0x1, P1 ;  /* 0x0000000714137211 */ /* 0x000fe200008f0eff */
[----:B------:R-:W-:Y:S01]  /*0950*/  IMAD.MOV.U32 R17, RZ, RZ, R22 ;  /* 0x000000ffff117224 */ /* 0x000fe200078e0016 */
[----:B------:R-:W-:Y:S01]  /*0960*/  IADD3 R24, P2, PT, R16, R6, RZ ;  /* 0x0000000610187210 */ /* 0x000fe20007f5e0ff */
[----:B------:R-:W-:Y:S02]  /*0970*/  IMAD.MOV.U32 R15, RZ, RZ, R13 ;  /* 0x000000ffff0f7224 */ /* 0x000fe400078e000d */
[----:B------:R-:W-:-:S04]  /*0980*/  IMAD.MOV.U32 R18, RZ, RZ, R19 ;  /* 0x000000ffff127224 */ /* 0x000fc800078e0013 */
[----:B------:R-:W-:Y:S06]  /*0990*/  @!P0 BRA `(.L_x_251) ;  /* 0x0000000000388947 */ /* 0x000fec0003800000 */
        /* <DEDUP_REMOVED lines=14> */
.L_x_251:
[----:B------:R-:W-:Y:S05]  /*0a80*/  BSYNC.RECONVERGENT B2 ;  /* 0x0000000000027941 */ /* 0x000fea0003800200 */
.L_x_250:
[----:B------:R-:W-:Y:S01]  /*0a90*/  DSETP.GEU.AND P0, PT, |R14|, |R10|, PT ;  /* 0x4000000a0e00722a */ /* 0x000fe20003f0e200 */
[----:B------:R-:W-:Y:S01]  /*0aa0*/  LEA.HI.X.SX32 R13, R16, R7, 0x1, P2 ;  /* 0x00000007100d7211 */ /* 0x000fe200010f0eff */
[----:B------:R-:W-:Y:S01]  /*0ab0*/  BSSY.RECONVERGENT B2, `(.L_x_252) ;  /* 0x0000014000027945 */ /* 0x000fe20003800200 */
[----:B------:R-:W-:Y:S02]  /*0ac0*/  IMAD.MOV.U32 R9, RZ, RZ, R24 ;  /* 0x000000ffff097224 */ /* 0x000fe400078e0018 */
[----:B------:R-:W-:Y:S02]  /*0ad0*/  IMAD.MOV.U32 R2, RZ, RZ, R10 ;  /* 0x000000ffff027224 */ /* 0x000fe400078e000a */
[----:B------:R-:W-:Y:S02]  /*0ae0*/  IMAD.MOV.U32 R8, RZ, RZ, R13 ;  /* 0x000000ffff087224 */ /* 0x000fe400078e000d */
[----:B------:R-:W-:-:S05]  /*0af0*/  IMAD.MOV.U32 R3, RZ, RZ, R11 ;  /* 0x000000ffff037224 */ /* 0x000fca00078e000b */
        /* <DEDUP_REMOVED lines=15> */
.L_x_253:
[----:B------:R-:W-:Y:S05]  /*0bf0*/  BSYNC.RECONVERGENT B2 ;  /* 0x0000000000027941 */ /* 0x000fea0003800200 */
.L_x_252:
[C---:B------:R-:W-:Y:S02]  /*0c00*/  VIADD R10, R20.reuse, 0x200 ;  /* 0x00000200140a7836 */ /* 0x040fe40000000000 */
[----:B------:R-:W-:-:S03]  /*0c10*/  VIADD R20, R20, 0x400 ;  /* 0x0000040014147836 */ /* 0x000fc60000000000 */
[----:B------:R-:W-:-:S13]  /*0c20*/  ISETP.GE.AND P0, PT, R10, UR5, PT ;  /* 0x000000050a007c0c */ /* 0x000fda000bf06270 */
[----:B------:R-:W-:Y:S05]  /*0c30*/  @!P0 BRA `(.L_x_254) ;  /* 0xfffffff800508947 */ /* 0x000fea000383ffff */
.L_x_240:
[----:B------:R-:W-:Y:S05]  /*0c40*/  BSYNC.RECONVERGENT B1 ;  /* 0x0000000000017941 */ /* 0x000fea0003800200 */
.L_x_239:
[----:B------:R-:W0:Y:S02]  /*0c50*/  LDCU UR6, c[0x0][0x398] ;  /* 0x00007300ff0677ac */ /* 0x000e240008000800 */
[----:B0-----:R-:W-:-:S09]  /*0c60*/  UISETP.GE.AND UP0, UPT, UR6, 0x100, UPT ;  /* 0x000001000600788c */ /* 0x001fd2000bf06270 */
[----:B------:R-:W-:Y:S05]  /*0c70*/  BRA.U !UP0, `(.L_x_255) ;  /* 0x0000001508507547 */ /* 0x000fea000b800000 */
        /* <DEDUP_REMOVED lines=32> */
.L_x_257:
[----:B------:R-:W-:Y:S05]  /*0e80*/  BSYNC.RECONVERGENT B1 ;  /* 0x0000000000017941 */ /* 0x000fea0003800200 */
.L_x_256:
        /* <DEDUP_REMOVED lines=31> */
.L_x_259:
[----:B------:R-:W-:Y:S05]  /*1080*/  BSYNC.RECONVERGENT B1 ;  /* 0x0000000000017941 */ /* 0x000fea0003800200 */
.L_x_258:
[----:B------:R-:W-:Y:S01]  /*1090*/  ISETP.GT.AND P0, PT, R10, 0x1b, PT ;  /* 0x0000001b0a00780c */ /* 0x000fe20003f04270 */
[----:B-1----:R1:W1:Y:S01]  /*10a0*/  SHFL.DOWN PT, R6, R2, 0x4, 0x1f ;  /* 0x08801f0002067f89 */ /* 0x00226200000e0000 */
[----:B------:R-:W-:Y:S01]  /*10b0*/  BSSY.RECONVERGENT B1, `(.L_x_260) ;  /* 0x000001d000017945 */ /* 0x000fe20003800200 */
[----:B0-----:R-:W-:Y:S02]  /*10c0*/  IMAD.MOV.U32 R11, RZ, RZ, R8 ;  /* 0x000000ffff0b7224 */ /* 0x001fe400078e0008 */
[----:B--2---:R0:W2:Y:S01]  /*10d0*/  SHFL.DOWN PT, R7, R3, 0x4, 0x1f ;  /* 0x08801f0003077f89 */ /* 0x0040a200000e0000 */
[----:B------:R-:W-:Y:S02]  /*10e0*/  IMAD.MOV.U32 R12, RZ, RZ, R9 ;  /* 0x000000ffff0c7224 */ /* 0x000fe400078e0009 */
[----:B------:R-:W-:Y:S01]  /*10f0*/  IMAD.MOV.U32 R4, RZ, RZ, R2 ;  /* 0x000000ffff047224 */ /* 0x000fe200078e0002 */
[----:B----4-:R0:W4:Y:S01]  /*1100*/  SHFL.DOWN PT, R13, R8, 0x4, 0x1f ;  /* 0x08801f00080d7f89 */ /* 0x01012200000e0000 */
[----:B------:R-:W-:-:S03]  /*1110*/  IMAD.MOV.U32 R5, RZ, RZ, R3 ;  /* 0x000000ffff057224 */ /* 0x000fc600078e0003 */
[----:B---3--:R0:W3:Y:S01]  /*1120*/  SHFL.DOWN PT, R14, R9, 0x4, 0x1f ;  /* 0x08801f00090e7f89 */ /* 0x0080e200000e0000 */
[----:B------:R-:W-:Y:S05]  /*1130*/  @P0 BRA `(.L_x_261) ;  /* 0x0000000000500947 */ /* 0x000fea0003800000 */
[----:B-12---:R-:W-:Y:S01]  /*1140*/  DSETP.GEU.AND P0, PT, |R2|, |R6|, PT ;  /* 0x400000060200722a */ /* 0x006fe20003f0e200 */
[----:B----4-:R-:W-:Y:S02]  /*1150*/  IMAD.MOV.U32 R11, RZ, RZ, R13 ;  /* 0x000000ffff0b7224 */ /* 0x010fe400078e000d */
        /* <DEDUP_REMOVED lines=18> */
.L_x_261:
[----:B------:R-:W-:Y:S05]  /*1280*/  BSYNC.RECONVERGENT B1 ;  /* 0x0000000000017941 */ /* 0x000fea0003800200 */
.L_x_260:
        /* <DEDUP_REMOVED lines=31> */
.L_x_263:
[----:B------:R-:W-:Y:S05]  /*1480*/  BSYNC.RECONVERGENT B1 ;  /* 0x0000000000017941 */ /* 0x000fea0003800200 */
.L_x_262:
[----:B------:R-:W-:Y:S01]  /*1490*/  ISETP.GT.AND P0, PT, R10, 0xf, PT ;  /* 0x0000000f0a00780c */ /* 0x000fe20003f04270 */
[----:B-1----:R1:W1:Y:S01]  /*14a0*/  SHFL.DOWN PT, R4, R2, 0x10, 0x1f ;  /* 0x0a001f0002047f89 */ /* 0x00226200000e0000 */
[----:B------:R-:W-:Y:S01]  /*14b0*/  BSSY.RECONVERGENT B1, `(.L_x_264) ;  /* 0x000001d000017945 */ /* 0x000fe20003800200 */
[----:B---3--:R-:W-:Y:S01]  /*14c0*/  MOV R14, R8 ;  /* 0x00000008000e7202 */ /* 0x008fe20000000f00 */
[----:B------:R-:W-:Y:S01]  /*14d0*/  IMAD.MOV.U32 R15, RZ, RZ, R9 ;  /* 0x000000ffff0f7224 */ /* 0x000fe200078e0009 */
[----:B0-----:R0:W3:Y:S01]  /*14e0*/  SHFL.DOWN PT, R5, R3, 0x10, 0x1f ;  /* 0x0a001f0003057f89 */ /* 0x0010e200000e0000 */
[----:B------:R-:W-:Y:S02]  /*14f0*/  IMAD.MOV.U32 R12, RZ, RZ, R2 ;  /* 0x000000ffff0c7224 */ /* 0x000fe400078e0002 */
[----:B----4-:R-:W-:Y:S01]  /*1500*/  IMAD.MOV.U32 R13, RZ, RZ, R3 ;  /* 0x000000ffff0d7224 */ /* 0x010fe200078e0003 */
[----:B--2---:R0:W2:Y:S04]  /*1510*/  SHFL.DOWN PT, R7, R8, 0x10, 0x1f ;  /* 0x0a001f0008077f89 */ /* 0x0040a800000e0000 */
[----:B------:R0:W4:Y:S01]  /*1520*/  SHFL.DOWN PT, R6, R9, 0x10, 0x1f ;  /* 0x0a001f0009067f89 */ /* 0x00012200000e0000 */
        /* <DEDUP_REMOVED lines=21> */
.L_x_265:
[----:B------:R-:W-:Y:S05]  /*1680*/  BSYNC.RECONVERGENT B1 ;  /* 0x0000000000017941 */ /* 0x000fea0003800200 */
.L_x_264:
        /* <DEDUP_REMOVED lines=11> */
.L_x_267:
[----:B------:R-:W-:Y:S05]  /*1740*/  BSYNC.RECONVERGENT B1 ;  /* 0x0000000000017941 */ /* 0x000fea0003800200 */
.L_x_266:
        /* <DEDUP_REMOVED lines=8> */
[----:B-1234-:R-:W1:Y:S04]  /*17d0*/  LDS.128 R4, [R0+0x20] ;  /* 0x0000200000047984 */ /* 0x01ee680000000c00 */
[----:B------:R2:W3:Y:S04]  /*17e0*/  LDS.64 R2, [R0+0x80] ;  /* 0x0000800000027984 */ /* 0x0004e80000000a00 */
[----:B------:R2:W4:Y:S01]  /*17f0*/  LDS.128 R8, [R0+0x30] ;  /* 0x0000300000087984 */ /* 0x0005220000000c00 */
        /* <DEDUP_REMOVED lines=20> */
.L_x_270:
[----:B------:R-:W-:Y:S05]  /*1940*/  BSYNC.RECONVERGENT B1 ;  /* 0x0000000000017941 */ /* 0x000fea0003800200 */
.L_x_269:
        /* <DEDUP_REMOVED lines=23> */
.L_x_272:
[----:B------:R-:W-:Y:S05]  /*1ac0*/  BSYNC.RECONVERGENT B1 ;  /* 0x0000000000017941 */ /* 0x000fea0003800200 */
.L_x_271:
        /* <DEDUP_REMOVED lines=21> */
.L_x_274:
[----:B------:R-:W-:Y:S05]  /*1c20*/  BSYNC.RECONVERGENT B1 ;  /* 0x0000000000017941 */ /* 0x000fea0003800200 */
.L_x_273:
[----:B------:R0:W1:Y:S01]  /*1c30*/  LDS.128 R8, [R0+0x60] ;  /* 0x0000600000087984 */ /* 0x0000620000000c00 */
[----:B------:R-:W-:Y:S01]  /*1c40*/  DSETP.GEU.AND P0, PT, |R20|, |R14|, PT ;  /* 0x4000000e1400722a */ /* 0x000fe20003f0e200 */
[----:B------:R-:W-:Y:S01]  /*1c50*/  BSSY.RECONVERGENT B1, `(.L_x_275) ;  /* 0x0000015000017945 */ /* 0x000fe20003800200 */
[----:B------:R-:W-:Y:S01]  /*1c60*/  MOV R12, R14 ;  /* 0x0000000e000c7202 */ /* 0x000fe20000000f00 */
        /* <DEDUP_REMOVED lines=19> */
.L_x_276:
[----:B------:R-:W-:Y:S05]  /*1da0*/  BSYNC.RECONVERGENT B1 ;  /* 0x0000000000017941 */ /* 0x000fea0003800200 */
.L_x_275:
        /* <DEDUP_REMOVED lines=21> */
.L_x_278:
[----:B------:R-:W-:Y:S05]  /*1f00*/  BSYNC.RECONVERGENT B1 ;  /* 0x0000000000017941 */ /* 0x000fea0003800200 */
.L_x_277:
        /* <DEDUP_REMOVED lines=21> */
.L_x_280:
[----:B------:R-:W-:Y:S05]  /*2060*/  BSYNC.RECONVERGENT B1 ;  /* 0x0000000000017941 */ /* 0x000fea0003800200 */
.L_x_279:
        /* <DEDUP_REMOVED lines=21> */
.L_x_255:
[----:B------:R-:W0:Y:S01]  /*21c0*/  S2R R4, SR_LANEID ;  /* 0x0000000000047919 */ /* 0x000e220000000000 */
[----:B------:R-:W-:Y:S01]  /*21d0*/  LOP3.LUT R5, R0, 0x3e0, RZ, 0xc0, !PT ;  /* 0x000003e000057812 */ /* 0x000fe200078ec0ff */
[----:B------:R-:W-:Y:S01]  /*21e0*/  BSSY.RECONVERGENT B1, `(.L_x_281) ;  /* 0x0000024000017945 */ /* 0x000fe20003800200 */
[----:B------:R-:W-:Y:S02]  /*21f0*/  IMAD.MOV.U32 R12, RZ, RZ, R9 ;  /* 0x000000ffff0c7224 */ /* 0x000fe400078e0009 */
[----:B------:R-:W-:Y:S02]  /*2200*/  IMAD.MOV.U32 R14, RZ, RZ, R8 ;  /* 0x000000ffff0e7224 */ /* 0x000fe400078e0008 */
[----:B------:R-:W-:Y:S01]  /*2210*/  VIADD R6, R5, 0x20 ;  /* 0x0000002005067836 */ /* 0x000fe20000000000 */
[----:B------:R-:W-:Y:S01]  /*2220*/  LOP3.LUT R5, RZ, R5, RZ, 0x33, !PT ;  /* 0x00000005ff057212 */ /* 0x000fe200078e33ff */
[----:B-----5:R-:W-:-:S03]  /*2230*/  IMAD.MOV.U32 R7, RZ, RZ, R3 ;  /* 0x000000ffff077224 */ /* 0x020fc600078e0003 */
[----:B------:R-:W-:Y:S01]  /*2240*/  ISETP.GT.AND P0, PT, R6, UR6, PT ;  /* 0x0000000606007c0c */ /* 0x000fe2000bf04270 */
[----:B------:R-:W-:Y:S01]  /*2250*/  VIADD R5, R5, UR6 ;  /* 0x0000000605057c36 */ /* 0x000fe20008000000 */
[----:B------:R-:W-:-:S04]  /*2260*/  MOV R6, R2 ;  /* 0x0000000200067202 */ /* 0x000fc80000000f00 */
[----:B------:R-:W-:-:S05]  /*2270*/  SEL R5, R5, 0x1f, P0 ;  /* 0x0000001f05057807 */ /* 0x000fca0000000000 */
[----:B------:R1:W2:Y:S04]  /*2280*/  SHFL.DOWN PT, R10, R2, 0x1, R5 ;  /* 0x08200000020a7989 */ /* 0x0002a800000e0005 */
[----:B------:R1:W3:Y:S04]  /*2290*/  SHFL.DOWN PT, R11, R3, 0x1, R5 ;  /* 0x08200000030b7989 */ /* 0x0002e800000e0005 */
[----:B------:R1:W4:Y:S01]  /*22a0*/  SHFL.DOWN PT, R16, R9, 0x1, R5 ;  /* 0x0820000009107989 */ /* 0x00032200000e0005 */
[----:B0-----:R-:W-:-:S03]  /*22b0*/  ISETP.GE.AND P0, PT, R4, R5, PT ;  /* 0x000000050400720c */ /* 0x001fc60003f06270 */
[----:B------:R1:W0:Y:S10]  /*22c0*/  SHFL.DOWN PT, R13, R8, 0x1, R5 ;  /* 0x08200000080d7989 */ /* 0x00023400000e0005 */
[----:B-1----:R-:W-:Y:S05]  /*22d0*/  @P0 BRA `(.L_x_282) ;  /* 0x0000000000500947 */ /* 0x002fea0003800000 */
[----:B--23--:R-:W-:Y:S01]  /*22e0*/  DSETP.GEU.AND P0, PT, |R2|, |R10|, PT ;  /* 0x4000000a0200722a */ /* 0x00cfe20003f0e200 */
        /* <DEDUP_REMOVED lines=19> */
.L_x_282:
[----:B------:R-:W-:Y:S05]  /*2420*/  BSYNC.RECONVERGENT B1 ;  /* 0x0000000000017941 */ /* 0x000fea0003800200 */
.L_x_281:
[----:B------:R-:W-:Y:S01]  /*2430*/  VIADD R2, R4, 0x2 ;  /* 0x0000000204027836 */ /* 0x000fe20000000000 */
[----:B------:R1:W1:Y:S01]  /*2440*/  SHFL.DOWN PT, R8, R6, 0x2, R5 ;  /* 0x0840000006087989 */ /* 0x00026200000e0005 */
[----:B------:R-:W-:Y:S01]  /*2450*/  BSSY.RECONVERGENT B1, `(.L_x_283) ;  /* 0x000001e000017945 */ /* 0x000fe20003800200 */
[----:B--2---:R-:W-:Y:S02]  /*2460*/  IMAD.MOV.U32 R10, RZ, RZ, R12 ;  /* 0x000000ffff0a7224 */ /* 0x004fe400078e000c */
[----:B------:R-:W-:Y:S01]  /*2470*/  ISETP.GT.AND P0, PT, R2, R5, PT ;  /* 0x000000050200720c */ /* 0x000fe20003f04270 */
[----:B------:R2:W1:Y:S01]  /*2480*/  SHFL.DOWN PT, R9, R7, 0x2, R5 ;  /* 0x0840000007097989 */ /* 0x00046200000e0005 */
[----:B----4-:R-:W-:Y:S02]  /*2490*/  IMAD.MOV.U32 R16, RZ, RZ, R14 ;  /* 0x000000ffff107224 */ /* 0x010fe400078e000e */
[----:B------:R-:W-:Y:S01]  /*24a0*/  IMAD.MOV.U32 R2, RZ, RZ, R6 ;  /* 0x000000ffff027224 */ /* 0x000fe200078e0006 */
[----:B---3--:R2:W3:Y:S01]  /*24b0*/  SHFL.DOWN PT, R11, R12, 0x2, R5 ;  /* 0x084000000c0b7989 */ /* 0x0084e200000e0005 */
[----:B------:R-:W-:-:S03]  /*24c0*/  IMAD.MOV.U32 R3, RZ, RZ, R7 ;  /* 0x000000ffff037224 */ /* 0x000fc600078e0007 */
[----:B0-----:R2:W0:Y:S04]  /*24d0*/  SHFL.DOWN PT, R13, R14, 0x2, R5 ;  /* 0x084000000e0d7989 */ /* 0x00142800000e0005 */
        /* <DEDUP_REMOVED lines=21> */
.L_x_284:
[----:B------:R-:W-:Y:S05]  /*2630*/  BSYNC.RECONVERGENT B1 ;  /* 0x0000000000017941 */ /* 0x000fea0003800200 */
.L_x_283:
[----:B-1----:R-:W-:Y:S01]  /*2640*/  VIADD R6, R4, 0x4 ;  /* 0x0000000404067836 */ /* 0x002fe20000000000 */
[----:B------:R1:W4:Y:S01]  /*2650*/  SHFL.DOWN PT, R8, R2, 0x4, R5 ;  /* 0x0880000002087989 */ /* 0x00032200000e0005 */
[----:B------:R-:W-:Y:S01]  /*2660*/  BSSY.RECONVERGENT B1, `(.L_x_285) ;  /* 0x000001e000017945 */ /* 0x000fe20003800200 */
[----:B--2---:R-:W-:Y:S02]  /*2670*/  IMAD.MOV.U32 R12, RZ, RZ, R10 ;  /* 0x000000ffff0c7224 */ /* 0x004fe400078e000a */
[----:B------:R-:W-:Y:S01]  /*2680*/  ISETP.GT.AND P0, PT, R6, R5, PT ;  /* 0x000000050600720c */ /* 0x000fe20003f04270 */
[----:B------:R1:W2:Y:S01]  /*2690*/  SHFL.DOWN PT, R9, R3, 0x4, R5 ;  /* 0x0880000003097989 */ /* 0x0002a200000e0005 */
[----:B------:R-:W-:Y:S02]  /*26a0*/  IMAD.MOV.U32 R14, RZ, RZ, R16 ;  /* 0x000000ffff0e7224 */ /* 0x000fe400078e0010 */
[----:B------:R-:W-:Y:S01]  /*26b0*/  IMAD.MOV.U32 R6, RZ, RZ, R2 ;  /* 0x000000ffff067224 */ /* 0x000fe200078e0002 */
[----:B---3--:R1:W3:Y:S01]  /*26c0*/  SHFL.DOWN PT, R11, R10, 0x4, R5 ;  /* 0x088000000a0b7989 */ /* 0x0082e200000e0005 */
[----:B------:R-:W-:-:S03]  /*26d0*/  IMAD.MOV.U32 R7, RZ, RZ, R3 ;  /* 0x000000ffff077224 */ /* 0x000fc600078e0003 */
[----:B0-----:R1:W0:Y:S04]  /*26e0*/  SHFL.DOWN PT, R13, R16, 0x4, R5 ;  /* 0x08800000100d7989 */ /* 0x00122800000e0005 */
[----:B------:R-:W-:Y:S05]  /*26f0*/  @P0 BRA `(.L_x_286) ;  /* 0x0000000000500947 */ /* 0x000fea0003800000 */
[----:B--2-4-:R-:W-:Y:S01]  /*2700*/  DSETP.GEU.AND P0, PT, |R2|, |R8|, PT ;  /* 0x400000080200722a */ /* 0x014fe20003f0e200 */
        /* <DEDUP_REMOVED lines=19> */
.L_x_286:
[----:B------:R-:W-:Y:S05]  /*2840*/  BSYNC.RECONVERGENT B1 ;  /* 0x0000000000017941 */ /* 0x000fea0003800200 */
.L_x_285:
[----:B-1----:R-:W-:Y:S01]  /*2850*/  IADD3 R2, PT, PT, R4, 0x8, RZ ;  /* 0x0000000804027810 */ /* 0x002fe20007ffe0ff */
[----:B----4-:R1:W4:Y:S01]  /*2860*/  SHFL.DOWN PT, R8, R6, 0x8, R5 ;  /* 0x0900000006087989 */ /* 0x01032200000e0005 */
[----:B------:R-:W-:Y:S01]  /*2870*/  BSSY.RECONVERGENT B1, `(.L_x_287) ;  /* 0x000001e000017945 */ /* 0x000fe20003800200 */
[----:B------:R-:W-:Y:S01]  /*2880*/  IMAD.MOV.U32 R10, RZ, RZ, R12 ;  /* 0x000000ffff0a7224 */ /* 0x000fe200078e000c */
[----:B------:R-:W-:Y:S01]  /*2890*/  ISETP.GT.AND P0, PT, R2, R5, PT ;  /* 0x000000050200720c */ /* 0x000fe20003f04270 */
[----:B--2---:R1:W2:Y:S01]  /*28a0*/  SHFL.DOWN PT, R9, R7, 0x8, R5 ;  /* 0x0900000007097989 */ /* 0x0042a200000e0005 */
        /* <DEDUP_REMOVED lines=26> */
.L_x_288:
[----:B------:R-:W-:Y:S05]  /*2a50*/  BSYNC.RECONVERGENT B1 ;  /* 0x0000000000017941 */ /* 0x000fea0003800200 */
.L_x_287:
[----:B----4-:R-:W-:Y:S01]  /*2a60*/  VIADD R8, R4, 0x10 ;  /* 0x0000001004087836 */ /* 0x010fe20000000000 */
[----:B-1----:R1:W4:Y:S01]  /*2a70*/  SHFL.DOWN PT, R6, R2, 0x10, R5 ;  /* 0x0a00000002067989 */ /* 0x00232200000e0005 */
[----:B------:R-:W-:Y:S01]  /*2a80*/  BSSY.RECONVERGENT B1, `(.L_x_289) ;  /* 0x000001e000017945 */ /* 0x000fe20003800200 */
[----:B------:R-:W-:Y:S02]  /*2a90*/  IMAD.MOV.U32 R14, RZ, RZ, R10 ;  /* 0x000000ffff0e7224 */ /* 0x000fe400078e000a */
[----:B------:R-:W-:Y:S01]  /*2aa0*/  ISETP.GT.AND P0, PT, R8, R5, PT ;  /* 0x000000050800720c */ /* 0x000fe20003f04270 */
[----:B------:R1:W1:Y:S01]  /*2ab0*/  SHFL.DOWN PT, R7, R3, 0x10, R5 ;  /* 0x0a00000003077989 */ /* 0x00026200000e0005 */
[----:B------:R-:W-:Y:S02]  /*2ac0*/  IMAD.MOV.U32 R15, RZ, RZ, R16 ;  /* 0x000000ffff0f7224 */ /* 0x000fe400078e0010 */
[----:B------:R-:W-:Y:S01]  /*2ad0*/  IMAD.MOV.U32 R12, RZ, RZ, R2 ;  /* 0x000000ffff0c7224 */ /* 0x000fe200078e0002 */
[----:B--2---:R2:W1:Y:S01]  /*2ae0*/  SHFL.DOWN PT, R9, R10, 0x10, R5 ;  /* 0x0a0000000a097989 */ /* 0x00446200000e0005 */
[----:B0-----:R-:W-:-:S03]  /*2af0*/  IMAD.MOV.U32 R13, RZ, RZ, R3 ;  /* 0x000000ffff0d7224 */ /* 0x001fc600078e0003 */
[----:B---3--:R2:W0:Y:S04]  /*2b00*/  SHFL.DOWN PT, R11, R16, 0x10, R5 ;  /* 0x0a000000100b7989 */ /* 0x00842800000e0005 */
[----:B------:R-:W-:Y:S05]  /*2b10*/  @P0 BRA `(.L_x_290) ;  /* 0x0000000000500947 */ /* 0x000fea0003800000 */
[----:B-1--4-:R-:W-:Y:S01]  /*2b20*/  DSETP.GEU.AND P0, PT, |R2|, |R6|, PT ;  /* 0x400000060200722a */ /* 0x012fe20003f0e200 */
[----:B------:R-:W-:Y:S02]  /*2b30*/  IMAD.MOV.U32 R14, RZ, RZ, R9 ;  /* 0x000000ffff0e7224 */ /* 0x000fe400078e0009 */
        /* <DEDUP_REMOVED lines=18> */
.L_x_290:
[----:B------:R-:W-:Y:S05]  /*2c60*/  BSYNC.RECONVERGENT B1 ;  /* 0x0000000000017941 */ /* 0x000fea0003800200 */
.L_x_289:
[----:B------:R-:W-:Y:S01]  /*2c70*/  ISETP.NE.AND P0, PT, R4, RZ, PT ;  /* 0x000000ff0400720c */ /* 0x000fe20003f05270 */
[----:B------:R-:W-:-:S12]  /*2c80*/  BSSY.RECONVERGENT B1, `(.L_x_291) ;  /* 0x000000a000017945 */ /* 0x000fd80003800200 */
[----:B------:R-:W-:Y:S05]  /*2c90*/  @P0 BRA `(.L_x_292) ;  /* 0x0000000000200947 */ /* 0x000fea0003800000 */
[----:B------:R-:W3:Y:S01]  /*2ca0*/  S2R R4, SR_CgaCtaId ;  /* 0x0000000000047919 */ /* 0x000ee20000008800 */
[----:B-1----:R-:W-:Y:S02]  /*2cb0*/  MOV R3, 0x400 ;  /* 0x0000040000037802 */ /* 0x002fe40000000f00 */
[----:B------:R-:W-:-:S04]  /*2cc0*/  SHF.R.U32.HI R2, RZ, 0x1, R0 ;  /* 0x00000001ff027819 */ /* 0x000fc80000011600 */
[----:B------:R-:W-:Y:S02]  /*2cd0*/  LOP3.LUT R2, R2, 0x1f0, RZ, 0xc0, !PT ;  /* 0x000001f002027812 */ /* 0x000fe400078ec0ff */
[----:B---3--:R-:W-:-:S05]  /*2ce0*/  LEA R3, R4, R3, 0x18 ;  /* 0x0000000304037211 */ /* 0x008fca00078ec0ff */
[----:B------:R-:W-:-:S05]  /*2cf0*/  IMAD.IADD R3, R2, 0x1, R3 ;  /* 0x0000000102037824 */ /* 0x000fca00078e0203 */
[----:B------:R3:W-:Y:S04]  /*2d00*/  STS.64 [R3+0x10], R14 ;  /* 0x0000100e03007388 */ /* 0x0007e80000000a00 */
[----:B------:R3:W-:Y:S02]  /*2d10*/  STS.64 [R3+0x8], R12 ;  /* 0x0000080c03007388 */ /* 0x0007e40000000a00 */
.L_x_292:
[----:B------:R-:W-:Y:S05]  /*2d20*/  BSYNC.RECONVERGENT B1 ;  /* 0x0000000000017941 */ /* 0x000fea0003800200 */
.L_x_291:
[----:B------:R-:W-:Y:S01]  /*2d30*/  BAR.SYNC.DEFER_BLOCKING 0x0 ;  /* 0x0000000000007b1d */ /* 0x000fe20000010000 */
[----:B------:R-:W-:-:S13]  /*2d40*/  ISETP.NE.AND P1, PT, R0, RZ, PT ;  /* 0x000000ff0000720c */ /* 0x000fda0003f25270 */
[----:B------:R-:W-:Y:S05]  /*2d50*/  @P1 BRA `(.L_x_268) ;  /* 0x0000003400b81947 */ /* 0x000fea0003800000 */
[----:B------:R-:W-:Y:S01]  /*2d60*/  UISETP.GE.AND UP0, UPT, UR6, 0x21, UPT ;  /* 0x000000210600788c */ /* 0x000fe2000bf06270 */
[----:B0-----:R-:W-:Y:S02]  /*2d70*/  IMAD.MOV.U32 R11, RZ, RZ, R14 ;  /* 0x000000ffff0b7224 */ /* 0x001fe400078e000e */
[----:B------:R-:W-:Y:S02]  /*2d80*/  IMAD.MOV.U32 R8, RZ, RZ, R15 ;  /* 0x000000ffff087224 */ /* 0x000fe400078e000f */
[----:B-1----:R-:W-:Y:S02]  /*2d90*/  IMAD.MOV.U32 R2, RZ, RZ, R12 ;  /* 0x000000ffff027224 */ /* 0x002fe400078e000c */
[----:B---3--:R-:W-:Y:S02]  /*2da0*/  IMAD.MOV.U32 R3, RZ, RZ, R13 ;  /* 0x000000ffff037224 */ /* 0x008fe400078e000d */
[----:B------:R-:W-:Y:S05]  /*2db0*/  BRA.U !UP0, `(.L_x_293) ;  /* 0x00000001086c7547 */ /* 0x000fea000b800000 */
[----:B------:R-:W0:Y:S01]  /*2dc0*/  S2UR UR5, SR_CgaCtaId ;  /* 0x00000000000579c3 */ /* 0x000e220000008800 */
[----:B------:R-:W-:Y:S01]  /*2dd0*/  UMOV UR4, 0x400 ;  /* 0x0000040000047882 */ /* 0x000fe20000000000 */
[----:B------:R-:W-:Y:S01]  /*2de0*/  BSSY.RECONVERGENT B1, `(.L_x_293) ;  /* 0x0000018000017945 */ /* 0x000fe20003800200 */
[----:B0-----:R-:W-:-:S09]  /*2df0*/  ULEA UR4, UR5, UR4, 0x18 ;  /* 0x0000000405047291 */ /* 0x001fd2000f8ec0ff */
[----:B--2---:R-:W0:Y:S04]  /*2e00*/  LDS.64 R4, [UR4+0x18] ;  /* 0x00001804ff047984 */ /* 0x004e280008000a00 */
        /* <DEDUP_REMOVED lines=21> */
.L_x_294:
[----:B------:R-:W-:Y:S05]  /*2f60*/  BSYNC.RECONVERGENT B1 ;  /* 0x0000000000017941 */ /* 0x000fea0003800200 */
.L_x_293:
[----:B------:R-:W-:Y:S01]  /*2f70*/  UISETP.GE.AND UP0, UPT, UR6, 0x41, UPT ;  /* 0x000000410600788c */ /* 0x000fe2000bf06270 */
[----:B------:R-:W-:Y:S02]  /*2f80*/  IMAD.MOV.U32 R9, RZ, RZ, R11 ;  /* 0x000000ffff097224 */ /* 0x000fe400078e000b */
[----:B------:R-:W-:Y:S02]  /*2f90*/  IMAD.MOV.U32 R0, RZ, RZ, R8 ;  /* 0x000000ffff007224 */ /* 0x000fe400078e0008 */
[----:B------:R-:W-:Y:S02]  /*2fa0*/  IMAD.MOV.U32 R4, RZ, RZ, R2 ;  /* 0x000000ffff047224 */ /* 0x000fe400078e0002 */
[----:B--2---:R-:W-:Y:S02]  /*2fb0*/  IMAD.MOV.U32 R5, RZ, RZ, R3 ;  /* 0x000000ffff057224 */ /* 0x004fe400078e0003 */
[----:B------:R-:W-:Y:S05]  /*2fc0*/  BRA.U !UP0, `(.L_x_295) ;  /* 0x00000001086c7547 */ /* 0x000fea000b800000 */
[----:B------:R-:W0:Y:S01]  /*2fd0*/  S2UR UR5, SR_CgaCtaId ;  /* 0x00000000000579c3 */ /* 0x000e220000008800 */
[----:B------:R-:W-:Y:S01]  /*2fe0*/  UMOV UR4, 0x400 ;  /* 0x0000040000047882 */ /* 0x000fe20000000000 */
[----:B------:R-:W-:Y:S01]  /*2ff0*/  BSSY.RECONVERGENT B1, `(.L_x_295) ;  /* 0x0000018000017945 */ /* 0x000fe20003800200 */
[----:B0-----:R-:W-:-:S09]  /*3000*/  ULEA UR4, UR5, UR4, 0x18 ;  /* 0x0000000405047291 */ /* 0x001fd2000f8ec0ff */
[----:B----4-:R-:W0:Y:S04]  /*3010*/  LDS.64 R6, [UR4+0x28] ;  /* 0x00002804ff067984 */ /* 0x010e280008000a00 */
        /* <DEDUP_REMOVED lines=21> */
.L_x_296:
[----:B------:R-:W-:Y:S05]  /*3170*/  BSYNC.RECONVERGENT B1 ;  /* 0x0000000000017941 */ /* 0x000fea0003800200 */
.L_x_295:
        /* <DEDUP_REMOVED lines=32> */
.L_x_298:
[----:B------:R-:W-:Y:S05]  /*3380*/  BSYNC.RECONVERGENT B1 ;  /* 0x0000000000017941 */ /* 0x000fea0003800200 */
.L_x_297:
        /* <DEDUP_REMOVED lines=32> */
.L_x_300:
[----:B------:R-:W-:Y:S05]  /*3590*/  BSYNC.RECONVERGENT B1 ;  /* 0x0000000000017941 */ /* 0x000fea0003800200 */
.L_x_299:
        /* <DEDUP_REMOVED lines=32> */
.L_x_302:
[----:B------:R-:W-:Y:S05]  /*37a0*/  BSYNC.RECONVERGENT B1 ;  /* 0x0000000000017941 */ /* 0x000fea0003800200 */
.L_x_301:
        /* <DEDUP_REMOVED lines=32> */
.L_x_304:
[----:B------:R-:W-:Y:S05]  /*39b0*/  BSYNC.RECONVERGENT B1 ;  /* 0x0000000000017941 */ /* 0x000fea0003800200 */
.L_x_303:
        /* <DEDUP_REMOVED lines=32> */
.L_x_236:
[----:B------:R-:W1:Y:S01]  /*3bc0*/  S2R R0, SR_TID.X ;  /* 0x0000000000007919 */ /* 0x000e620000002100 */
[----:B------:R-:W1:Y:S01]  /*3bd0*/  LDC.64 R2, c[0x0][0x380] ;  /* 0x0000e000ff027b82 */ /* 0x000e620000000a00 */
[----:B------:R-:W2:Y:S01]  /*3be0*/  LDCU.64 UR6, c[0x0][0x388] ;  /* 0x00007100ff0677ac */ /* 0x000ea20008000a00 */
[----:B-1----:R-:W-:-:S05]  /*3bf0*/  IMAD.WIDE.U32 R2, R0, 0x8, R2 ;  /* 0x0000000800027825 */ /* 0x002fca00078e0002 */
[----:B0-----:R-:W3:Y:S04]  /*3c00*/  LDG.E.64 R4, desc[UR8][R2.64] ;  /* 0x0000000802047981 */ /* 0x001ee8000c1e1b00 */
[----:B------:R-:W3:Y:S04]  /*3c10*/  LDG.E.64 R6, desc[UR8][R2.64+0x800] ;  /* 0x0008000802067981 */ /* 0x000ee8000c1e1b00 */
[----:B------:R-:W4:Y:S04]  /*3c20*/  LDG.E.64 R8, desc[UR8][R2.64+0x1000] ;  /* 0x0010000802087981 */ /* 0x000f28000c1e1b00 */
[----:B------:R-:W5:Y:S04]  /*3c30*/  LDG.E.64 R12, desc[UR8][R2.64+0x1800] ;  /* 0x00180008020c7981 */ /* 0x000f68000c1e1b00 */
[----:B------:R-:W5:Y:S01]  /*3c40*/  LDG.E.64 R10, desc[UR8][R2.64+0x2000] ;  /* 0x00200008020a7981 */ /* 0x000f62000c1e1b00 */
[----:B------:R-:W-:Y:S01]  /*3c50*/  BSSY.RECONVERGENT B1, `(.L_x_305) ;  /* 0x000001c000017945 */ /* 0x000fe20003800200 */
[----:B---3--:R-:W-:-:S06]  /*3c60*/  DSETP.GEU.AND P0, PT, |R4|, |R6|, PT ;  /* 0x400000060400722a */ /* 0x008fcc0003f0e200 */
[----:B------:R-:W-:Y:S02]  /*3c70*/  FSEL R4, R4, R6, P0 ;  /* 0x0000000604047208 */ /* 0x000fe40000000000 */
[----:B------:R-:W-:Y:S01]  /*3c80*/  FSEL R5, R5, R7, P0 ;  /* 0x0000000705057208 */ /* 0x000fe20000000000 */
[C---:B------:R-:W-:Y:S01]  /*3c90*/  VIADD R7, R0.reuse, 0x200 ;  /* 0x0000020000077836 */ /* 0x040fe20000000000 */
[----:B------:R-:W-:-:S04]  /*3ca0*/  LOP3.LUT R6, R0, 0x400, RZ, 0xfc, !PT ;  /* 0x0000040000067812 */ /* 0x000fc800078efcff */
[----:B----4-:R-:W-:Y:S01]  /*3cb0*/  DSETP.GEU.AND P1, PT, |R4|, |R8|, PT ;  /* 0x400000080400722a */ /* 0x010fe20003f2e200 */
[----:B--2---:R-:W-:-:S05]  /*3cc0*/  IADD3 R17, P4, PT, R6, UR6, RZ ;  /* 0x0000000606117c10 */ /* 0x004fca000ff9e0ff */
[----:B------:R-:W-:Y:S01]  /*3cd0*/  FSEL R4, R4, R8, P1 ;  /* 0x0000000804047208 */ /* 0x000fe20000800000 */
[----:B------:R-:W-:Y:S01]  /*3ce0*/  IMAD.X R16, RZ, RZ, UR7, P4 ;  /* 0x00000007ff107e24 */ /* 0x000fe2000a0e06ff */
[----:B------:R-:W-:Y:S01]  /*3cf0*/  FSEL R5, R5, R9, P1 ;  /* 0x0000000905057208 */ /* 0x000fe20000800000 */
[----:B------:R-:W-:-:S05]  /*3d00*/  VIADD R9, R0, 0x100 ;  /* 0x0000010000097836 */ /* 0x000fca0000000000 */
[----:B-----5:R-:W-:Y:S01]  /*3d10*/  DSETP.GEU.AND P2, PT, |R4|, |R12|, PT ;  /* 0x4000000c0400722a */ /* 0x020fe20003f4e200 */
[----:B------:R-:W-:-:S05]  /*3d20*/  @P1 SEL R7, R0, R9, P0 ;  /* 0x0000000900071207 */ /* 0x000fca0000000000 */
[----:B------:R-:W-:Y:S02]  /*3d30*/  FSEL R4, R4, R12, P2 ;  /* 0x0000000c04047208 */ /* 0x000fe40001000000 */
[----:B------:R-:W-:-:S06]  /*3d40*/  FSEL R5, R5, R13, P2 ;  /* 0x0000000d05057208 */ /* 0x000fcc0001000000 */
[----:B------:R-:W-:Y:S01]  /*3d50*/  DSETP.GEU.AND P3, PT, |R4|, |R10|, PT ;  /* 0x4000000a0400722a */ /* 0x000fe20003f6e200 */
[----:B------:R-:W-:-:S13]  /*3d60*/  @!P2 VIADD R7, R0, 0x300 ;  /* 0x000003000007a836 */ /* 0x000fda0000000000 */
[----:B------:R-:W-:Y:S05]  /*3d70*/  @!P3 BRA `(.L_x_306) ;  /* 0x000000000024b947 */ /* 0x000fea0003800000 */
[C---:B------:R-:W-:Y:S02]  /*3d80*/  ISETP.GE.U32.AND P0, PT, R7.reuse, R6, PT ;  /* 0x000000060700720c */ /* 0x040fe40003f06070 */
[----:B------:R-:W-:Y:S02]  /*3d90*/  IADD3 R6, P1, PT, R7, UR6, RZ ;  /* 0x0000000607067c10 */ /* 0x000fe4000ff3e0ff */
[----:B------:R-:W-:-:S03]  /*3da0*/  ISETP.GE.U32.AND.EX P0, PT, RZ, RZ, PT, P0 ;  /* 0x000000ffff00720c */ /* 0x000fc60003f06100 */
[----:B------:R-:W-:-:S10]  /*3db0*/  IMAD.X R7, RZ, RZ, UR7, P1 ;  /* 0x00000007ff077e24 */ /* 0x000fd400088e06ff */
[----:B------:R-:W-:-:S06]  /*3dc0*/  DSETP.LT.OR P0, PT, |R10|, |R4|, !P0 ;  /* 0x400000040a00722a */ /* 0x000fcc0004701600 */
[----:B------:R-:W-:Y:S02]  /*3dd0*/  FSEL R10, R4, R10, P0 ;  /* 0x0000000a040a7208 */ /* 0x000fe40000000000 */
[----:B------:R-:W-:Y:S02]  /*3de0*/  FSEL R11, R5, R11, P0 ;  /* 0x0000000b050b7208 */ /* 0x000fe40000000000 */
[----:B------:R-:W-:Y:S02]  /*3df0*/  SEL R17, R6, R17, P0 ;  /* 0x0000001106117207 */ /* 0x000fe40000000000 */
[----:B------:R-:W-:-:S07]  /*3e00*/  SEL R16, R7, R16, P0 ;  /* 0x0000001007107207 */ /* 0x000fce0000000000 */
.L_x_306:
[----:B------:R-:W-:Y:S05]  /*3e10*/  BSYNC.RECONVERGENT B1 ;  /* 0x0000000000017941 */ /* 0x000fea0003800200 */
.L_x_305:
[----:B------:R-:W-:Y:S01]  /*3e20*/  UISETP.GE.U32.AND UP0, UPT, UR4, 0xa00, UPT ;  /* 0x00000a000400788c */ /* 0x000fe2000bf06070 */
[----:B------:R-:W-:Y:S02]  /*3e30*/  IMAD.MOV.U32 R19, RZ, RZ, 0x500 ;  /* 0x00000500ff137424 */ /* 0x000fe400078e00ff */
[----:B------:R-:W-:Y:S01]  /*3e40*/  IMAD.MOV.U32 R18, RZ, RZ, RZ ;  /* 0x000000ffff127224 */ /* 0x000fe200078e00ff */
[----:B------:R-:W-:-:S09]  /*3e50*/  UISETP.GE.U32.AND.EX UP0, UPT, UR5, URZ, UPT, UP0 ;  /* 0x000000ff0500728c */ /* 0x000fd2000bf06100 */
[----:B------:R-:W-:Y:S05]  /*3e60*/  BRA.U !UP0, `(.L_x_307) ;  /* 0x0000000508587547 */ /* 0x000fea000b800000 */
[----:B------:R-:W-:Y:S01]  /*3e70*/  IMAD.MOV.U32 R12, RZ, RZ, R10 ;  /* 0x000000ffff0c7224 */ /* 0x000fe200078e000a */
[----:B------:R-:W0:Y:S01]  /*3e80*/  LDCU.64 UR6, c[0x0][0x388] ;  /* 0x00007100ff0677ac */ /* 0x000e220008000a00 */
[----:B------:R-:W-:Y:S02]  /*3e90*/  IMAD.MOV.U32 R13, RZ, RZ, R11 ;  /* 0x000000ffff0d7224 */ /* 0x000fe400078e000b */
[----:B------:R-:W-:Y:S01]  /*3ea0*/  IMAD.MOV.U32 R21, RZ, RZ, 0x500 ;  /* 0x00000500ff157424 */ /* 0x000fe200078e00ff */
[----:B------:R-:W1:Y:S01]  /*3eb0*/  LDCU.64 UR4, c[0x0][0x398] ;  /* 0x00007300ff0477ac */ /* 0x000e620008000a00 */
[----:B------:R-:W-:-:S07]  /*3ec0*/  IMAD.MOV.U32 R19, RZ, RZ, RZ ;  /* 0x000000ffff137224 */ /* 0x000fce00078e00ff */
.L_x_308:
[----:B------:R-:W-:-:S04]  /*3ed0*/  LEA R24, P0, R21, R2, 0x3 ;  /* 0x0000000215187211 */ /* 0x000fc800078018ff */
[----:B------:R-:W-:-:S05]  /*3ee0*/  LEA.HI.X R25, R21, R3, R19, 0x3, P0 ;  /* 0x0000000315197211 */ /* 0x000fca00000f1c13 */
[----:B------:R-:W2:Y:S04]  /*3ef0*/  LDG.E.64 R14, desc[UR8][R24.64] ;  /* 0x00000008180e7981 */ /* 0x000ea8000c1e1b00 */
[----:B------:R-:W3:Y:S04]  /*3f00*/  LDG.E.64 R8, desc[UR8][R24.64+0x800] ;  /* 0x0008000818087981 */ /* 0x000ee8000c1e1b00 */
[----:B------:R-:W4:Y:S04]  /*3f10*/  LDG.E.64 R6, desc[UR8][R24.64+0x1000] ;  /* 0x0010000818067981 */ /* 0x000f28000c1e1b00 */
[----:B------:R-:W5:Y:S04]  /*3f20*/  LDG.E.64 R4, desc[UR8][R24.64+0x1800] ;  /* 0x0018000818047981 */ /* 0x000f68000c1e1b00 */
[----:B------:R-:W5:Y:S01]  /*3f30*/  LDG.E.64 R10, desc[UR8][R24.64+0x2000] ;  /* 0x00200008180a7981 */ /* 0x000f62000c1e1b00 */
[----:B0-----:R-:W-:-:S04]  /*3f40*/  IADD3 R20, P0, P1, R21, UR6, R0 ;  /* 0x0000000615147c10 */ /* 0x001fc8000f91e000 */
[----:B------:R-:W-:Y:S01]  /*3f50*/  IADD3.X R18, PT, PT, R19, UR7, RZ, P0, P1 ;  /* 0x0000000713127c10 */ /* 0x000fe200087e24ff */
[----:B------:R-:W-:-:S04]  /*3f60*/  IMAD.MOV.U32 R22, RZ, RZ, R20 ;  /* 0x000000ffff167224 */ /* 0x000fc800078e0014 */
[----:B------:R-:W-:Y:S01]  /*3f70*/  IMAD.MOV.U32 R23, RZ, RZ, R18 ;  /* 0x000000ffff177224 */ /* 0x000fe200078e0012 */
[----:B--2---:R-:W-:-:S14]  /*3f80*/  DSETP.GEU.AND P2, PT, |R12|, |R14|, PT ;  /* 0x4000000e0c00722a */ /* 0x004fdc0003f4e200 */
[----:B------:R-:W-:-:S04]  /*3f90*/  @P2 ISETP.GE.U32.AND P0, PT, R17, R22, PT ;  /* 0x000000161100220c */ /* 0x000fc80003f06070 */
[----:B------:R-:W-:-:S13]  /*3fa0*/  @P2 ISETP.GE.AND.EX P0, PT, R16, R23, PT, P0 ;  /* 0x000000171000220c */ /* 0x000fda0003f06300 */
[----:B------:R-:W-:-:S06]  /*3fb0*/  @P2 DSETP.LT.OR P0, PT, |R14|, |R12|, !P0 ;  /* 0x4000000c0e00222a */ /* 0x000fcc0004701600 */
[----:B------:R-:W-:Y:S02]  /*3fc0*/  @P2 FSEL R13, R13, R15, P0 ;  /* 0x0000000f0d0d2208 */ /* 0x000fe40000000000 */
[----:B------:R-:W-:Y:S02]  /*3fd0*/  @P2 FSEL R12, R12, R14, P0 ;  /* 0x0000000e0c0c2208 */ /* 0x000fe40000000000 */
[----:B------:R-:W-:Y:S01]  /*3fe0*/  @P2 SEL R22, R17, R22, P0 ;  /* 0x0000001611162207 */ /* 0x000fe20000000000 */
[----:B------:R-:W-:Y:S01]  /*3ff0*/  @P2 IMAD.MOV.U32 R15, RZ, RZ, R13 ;  /* 0x000000ffff0f2224 */ /* 0x000fe200078e000d */
[----:B------:R-:W-:Y:S01]  /*4000*/  IADD3 R13, P3, PT, R20, 0x100, RZ ;  /* 0x00000100140d7810 */ /* 0x000fe20007f7e0ff */
[----:B------:R-:W-:Y:S01]  /*4010*/  @P2 IMAD.MOV.U32 R14, RZ, RZ, R12 ;  /* 0x000000ffff0e2224 */ /* 0x000fe200078e000c */
[----:B------:R-:W-:-:S03]  /*4020*/  @P2 SEL R23, R16, R23, P0 ;  /* 0x0000001710172207 */ /* 0x000fc60000000000 */
[----:B------:R-:W-:Y:S02]  /*4030*/  IMAD.X R16, RZ, RZ, R18, P3 ;  /* 0x000000ffff107224 */ /* 0x000fe400018e0612 */
[----:B---3--:R-:W-:-:S14]  /*4040*/  DSETP.GEU.AND P1, PT, |R14|, |R8|, PT ;  /* 0x400000080e00722a */ /* 0x008fdc0003f2e200 */
        /* <DEDUP_REMOVED lines=11> */
[----:B----4-:R-:W-:-:S14]  /*4100*/  DSETP.GEU.AND P2, PT, |R8|, |R6|, PT ;  /* 0x400000060800722a */ /* 0x010fdc0003f4e200 */
        /* <DEDUP_REMOVED lines=10> */
[----:B------:R-:W-:Y:S01]  /*41b0*/  IMAD.X R9, RZ, RZ, R18, P3 ;  /* 0x000000ffff097224 */ /* 0x000fe200018e0612 */
[----:B------:R-:W-:Y:S01]  /*41c0*/  IADD3 R17, P3, PT, R20, 0x400, RZ ;  /* 0x0000040014117810 */ /* 0x000fe20007f7e0ff */
[----:B-----5:R-:W-:-:S04]  /*41d0*/  DSETP.GEU.AND P1, PT, |R6|, |R4|, PT ;  /* 0x400000040600722a */ /* 0x020fc80003f2e200 */
[----:B------:R-:W-:-:S10]  /*41e0*/  IMAD.X R16, RZ, RZ, R18, P3 ;  /* 0x000000ffff107224 */ /* 0x000fd400018e0612 */
        /* <DEDUP_REMOVED lines=8> */
[----:B------:R-:W-:Y:S01]  /*4270*/  @P1 IMAD.MOV.U32 R5, RZ, RZ, R7 ;  /* 0x000000ffff051224 */ /* 0x000fe200078e0007 */
[C---:B------:R-:W-:Y:S02]  /*4280*/  IADD3 R6, P1, PT, R21.reuse, 0xa00, RZ ;  /* 0x00000a0015067810 */ /* 0x040fe40007f3e0ff */
[----:B------:R-:W-:-:S02]  /*4290*/  IADD3 R21, P3, PT, R21, 0x500, RZ ;  /* 0x0000050015157810 */ /* 0x000fc40007f7e0ff */
[----:B-1----:R-:W-:Y:S01]  /*42a0*/  ISETP.GT.U32.AND P4, PT, R6, UR4, PT ;  /* 0x0000000406007c0c */ /* 0x002fe2000bf84070 */
[----:B------:R-:W-:Y:S01]  /*42b0*/  DSETP.GEU.AND P2, PT, |R4|, |R10|, PT ;  /* 0x4000000a0400722a */ /* 0x000fe20003f4e200 */
[--C-:B------:R-:W-:Y:S02]  /*42c0*/  IMAD.X R6, RZ, RZ, R19.reuse, P1 ;  /* 0x000000ffff067224 */ /* 0x100fe400008e0613 */
[----:B------:R-:W-:-:S03]  /*42d0*/  IMAD.X R18, RZ, RZ, R19, P3 ;  /* 0x000000ffff127224 */ /* 0x000fc600018e0613 */
[----:B------:R-:W-:Y:S01]  /*42e0*/  ISETP.GT.AND.EX P1, PT, R6, UR5, PT, P4 ;  /* 0x0000000506007c0c */ /* 0x000fe2000bf24340 */
[----:B------:R-:W-:-:S07]  /*42f0*/  IMAD.MOV.U32 R19, RZ, RZ, R18 ;  /* 0x000000ffff137224 */ /* 0x000fce00078e0012 */
        /* <DEDUP_REMOVED lines=8> */
[----:B------:R-:W-:Y:S02]  /*4380*/  @P2 IMAD.MOV.U32 R11, RZ, RZ, R5 ;  /* 0x000000ffff0b2224 */ /* 0x000fe400078e0005 */
[----:B------:R-:W-:Y:S02]  /*4390*/  IMAD.MOV.U32 R12, RZ, RZ, R10 ;  /* 0x000000ffff0c7224 */ /* 0x000fe400078e000a */
[----:B------:R-:W-:Y:S01]  /*43a0*/  IMAD.MOV.U32 R13, RZ, RZ, R11 ;  /* 0x000000ffff0d7224 */ /* 0x000fe200078e000b */
[----:B------:R-:W-:Y:S06]  /*43b0*/  @!P1 BRA `(.L_x_308) ;  /* 0xfffffff800c49947 */ /* 0x000fec000383ffff */
[----:B------:R-:W-:-:S07]  /*43c0*/  IMAD.MOV.U32 R19, RZ, RZ, R21 ;  /* 0x000000ffff137224 */ /* 0x000fce00078e0015 */
.L_x_307:
[----:B------:R-:W-:-:S04]  /*43d0*/  ISETP.GE.U32.AND P0, PT, R19, UR4, PT ;  /* 0x0000000413007c0c */ /* 0x000fc8000bf06070 */
[----:B------:R-:W-:-:S13]  /*43e0*/  ISETP.GE.AND.EX P0, PT, R18, UR5, PT, P0 ;  /* 0x0000000512007c0c */ /* 0x000fda000bf06300 */
[----:B------:R-:W-:Y:S05]  /*43f0*/  @P0 BRA `(.L_x_309) ;  /* 0x0000000800c40947 */ /* 0x000fea0003800000 */
[----:B------:R-:W-:Y:S01]  /*4400*/  IADD3 R21, PT, PT, -R19, UR4, RZ ;  /* 0x0000000413157c10 */ /* 0x000fe2000fffe1ff */
[----:B------:R-:W-:Y:S03]  /*4410*/  BSSY.RECONVERGENT B1, `(.L_x_309) ;  /* 0x00000af000017945 */ /* 0x000fe60003800200 */
[----:B------:R-:W-:-:S13]  /*4420*/  ISETP.GE.AND P0, PT, R0, R21, PT ;  /* 0x000000150000720c */ /* 0x000fda0003f06270 */
[----:B------:R-:W-:Y:S05]  /*4430*/  @P0 BRA `(.L_x_310) ;  /* 0x0000000800b00947 */ /* 0x000fea0003800000 */
[-C--:B------:R-:W-:Y:S01]  /*4440*/  LOP3.LUT R6, RZ, R0.reuse, RZ, 0x33, !PT ;  /* 0x00000000ff067212 */ /* 0x080fe200078e33ff */
[----:B------:R-:W-:Y:S01]  /*4450*/  BSSY.RECONVERGENT B2, `(.L_x_311) ;  /* 0x0000036000027945 */ /* 0x000fe20003800200 */
[----:B------:R-:W-:Y:S02]  /*4460*/  MOV R12, R0 ;  /* 0x00000000000c7202 */ /* 0x000fe40000000f00 */
        /* <DEDUP_REMOVED lines=9> */
[----:B------:R-:W-:Y:S02]  /*4500*/  LOP3.LUT R2, R2, 0x3, RZ, 0xc0, !PT ;  /* 0x0000000302027812 */ /* 0x000fe400078ec0ff */
[----:B------:R-:W-:-:S03]  /*4510*/  IADD3 R13, P0, PT, R9, UR6, RZ ;  /* 0x00000006090d7c10 */ /* 0x000fc6000ff1e0ff */
[----:B------:R-:W-:Y:S01]  /*4520*/  IMAD.MOV R7, RZ, RZ, -R2 ;  /* 0x000000ffff077224 */ /* 0x000fe200078e0a02 */
[----:B0-----:R-:W-:-:S04]  /*4530*/  LEA R8, P1, R9, UR10, 0x3 ;  /* 0x0000000a09087c11 */ /* 0x001fc8000f8218ff */
[----:B------:R-:W-:Y:S02]  /*4540*/  LEA.HI.X R9, R9, UR11, R14, 0x3, P1 ;  /* 0x0000000b09097c11 */ /* 0x000fe400088f1c0e */
[----:B------:R-:W-:-:S07]  /*4550*/  IADD3.X R14, PT, PT, R14, UR7, RZ, P0, !PT ;  /* 0x000000070e0e7c10 */ /* 0x000fce00087fe4ff */
.L_x_315:
        /* <DEDUP_REMOVED lines=31> */
.L_x_314:
[----:B------:R-:W-:Y:S05]  /*4750*/  BSYNC.RECONVERGENT B3 ;  /* 0x0000000000037941 */ /* 0x000fea0003800200 */
.L_x_313:
[----:B------:R-:W-:Y:S01]  /*4760*/  IADD3 R13, P0, PT, R13, 0x100, RZ ;  /* 0x000001000d0d7810 */ /* 0x000fe20007f1e0ff */
[----:B------:R-:W-:Y:S02]  /*4770*/  VIADD R12, R12, 0x100 ;  /* 0x000001000c0c7836 */ /* 0x000fe40000000000 */
[----:B------:R-:W-:Y:S02]  /*4780*/  IMAD.X R9, RZ, RZ, R9, P3 ;  /* 0x000000ffff097224 */ /* 0x000fe400018e0609 */
[----:B------:R-:W-:Y:S01]  /*4790*/  IMAD.X R14, RZ, RZ, R14, P0 ;  /* 0x000000ffff0e7224 */ /* 0x000fe200000e060e */
[----:B------:R-:W-:Y:S07]  /*47a0*/  @P2 BRA `(.L_x_315) ;  /* 0xfffffffc006c2947 */ /* 0x000fee000383ffff */
.L_x_312:
[----:B------:R-:W-:Y:S05]  /*47b0*/  BSYNC.RECONVERGENT B2 ;  /* 0x0000000000027941 */ /* 0x000fea0003800200 */
.L_x_311:
[----:B------:R-:W-:-:S13]  /*47c0*/  ISETP.GE.U32.AND P0, PT, R6, 0x300, PT ;  /* 0x000003000600780c */ /* 0x000fda0003f06070 */
[----:B------:R-:W-:Y:S05]  /*47d0*/  @!P0 BRA `(.L_x_310) ;  /* 0x0000000400c88947 */ /* 0x000fea0003800000 */
[----:B------:R-:W0:Y:S01]  /*47e0*/  LDC.64 R8, c[0x0][0x380] ;  /* 0x0000e000ff087b82 */ /* 0x000e220000000a00 */
[----:B------:R-:W-:-:S07]  /*47f0*/  VIADD R20, R12, 0x200 ;  /* 0x000002000c147836 */ /* 0x000fce0000000000 */
[----:B------:R-:W1:Y:S02]  /*4800*/  LDC.64 R6, c[0x0][0x388] ;  /* 0x0000e200ff067b82 */ /* 0x000e640000000a00 */
.L_x_324:
        /* <DEDUP_REMOVED lines=30> */
.L_x_317:
[----:B------:R-:W-:Y:S05]  /*49f0*/  BSYNC.RECONVERGENT B2 ;  /* 0x0000000000027941 */ /* 0x000fea0003800200 */
.L_x_316:
        /* <DEDUP_REMOVED lines=9> */
[----:B------:R-:W-:-:S03]  /*4a90*/  IMAD.MOV.U32 R24, RZ, RZ, R26 ;  /* 0x000000ffff187224 */ /* 0x000fc600078e001a */
[----:B------:R-:W-:Y:S01]  /*4aa0*/  MOV R25, R27 ;  /* 0x0000001b00197202 */ /* 0x000fe20000000f00 */
        /* <DEDUP_REMOVED lines=15> */
.L_x_319:
[----:B------:R-:W-:Y:S05]  /*4ba0*/  BSYNC.RECONVERGENT B2 ;  /* 0x0000000000027941 */ /* 0x000fea0003800200 */
.L_x_318:
[----:B------:R-:W-:Y:S01]  /*4bb0*/  DSETP.GEU.AND P0, PT, |R16|, |R10|, PT ;  /* 0x4000000a1000722a */ /* 0x000fe20003f0e200 */
[CC--:B------:R-:W-:Y:S01]  /*4bc0*/  IADD3 R13, P1, P4, R19.reuse, R6.reuse, R20 ;  /* 0x00000006130d7210 */ /* 0x0c0fe20007c3e014 */
[----:B------:R-:W-:Y:S01]  /*4bd0*/  VIADD R4, R20, 0x100 ;  /* 0x0000010014047836 */ /* 0x000fe20000000000 */
[----:B------:R-:W-:Y:S01]  /*4be0*/  BSSY.RECONVERGENT B2, `(.L_x_320) ;  /* 0x0000016000027945 */ /* 0x000fe20003800200 */
[----:B------:R-:W-:Y:S01]  /*4bf0*/  IMAD.MOV.U32 R2, RZ, RZ, R10 ;  /* 0x000000ffff027224 */ /* 0x000fe200078e000a */
[----:B------:R-:W-:Y:S01]  /*4c00*/  IADD3.X R22, PT, PT, R18, R7, RZ, P1, P4 ;  /* 0x0000000712167210 */ /* 0x000fe20000fe84ff */
[----:B------:R-:W-:Y:S01]  /*4c10*/  IMAD.MOV.U32 R5, RZ, RZ, R13 ;  /* 0x000000ffff057224 */ /* 0x000fe200078e000d */
[----:B------:R-:W-:Y:S01]  /*4c20*/  IADD3 R4, P2, P3, R19, R6, R4 ;  /* 0x0000000613047210 */ /* 0x000fe20007b5e004 */
        /* <DEDUP_REMOVED lines=17> */
.L_x_321:
[----:B------:R-:W-:Y:S05]  /*4d40*/  BSYNC.RECONVERGENT B2 ;  /* 0x0000000000027941 */ /* 0x000fea0003800200 */
.L_x_320:
[----:B------:R-:W-:Y:S01]  /*4d50*/  DSETP.GEU.AND P0, PT, |R2|, |R14|, PT ;  /* 0x4000000e0200722a */ /* 0x000fe20003f0e200 */
[----:B------:R-:W-:Y:S01]  /*4d60*/  IADD3.X R13, PT, PT, R18, R7, RZ, P2, P3 ;  /* 0x00000007120d7210 */ /* 0x000fe200017e64ff */
        /* <DEDUP_REMOVED lines=20> */
.L_x_323:
[----:B------:R-:W-:Y:S05]  /*4eb0*/  BSYNC.RECONVERGENT B2 ;  /* 0x0000000000027941 */ /* 0x000fea0003800200 */
.L_x_322:
[C---:B------:R-:W-:Y:S02]  /*4ec0*/  VIADD R2, R20.reuse, 0x200 ;  /* 0x0000020014027836 */ /* 0x040fe40000000000 */
[----:B------:R-:W-:-:S03]  /*4ed0*/  VIADD R20, R20, 0x400 ;  /* 0x0000040014147836 */ /* 0x000fc60000000000 */
[----:B------:R-:W-:-:S13]  /*4ee0*/  ISETP.GE.AND P0, PT, R2, R21, PT ;  /* 0x000000150200720c */ /* 0x000fda0003f06270 */
[----:B------:R-:W-:Y:S05]  /*4ef0*/  @!P0 BRA `(.L_x_324) ;  /* 0xfffffff800448947 */ /* 0x000fea000383ffff */
.L_x_310:
[----:B------:R-:W-:Y:S05]  /*4f00*/  BSYNC.RECONVERGENT B1 ;  /* 0x0000000000017941 */ /* 0x000fea0003800200 */
.L_x_309:
        /* <DEDUP_REMOVED lines=32> */
.L_x_326:
[----:B------:R-:W-:Y:S05]  /*5110*/  BSYNC.RECONVERGENT B1 ;  /* 0x0000000000017941 */ /* 0x000fea0003800200 */
.L_x_325:
        /* <DEDUP_REMOVED lines=31> */
.L_x_328:
[----:B------:R-:W-:Y:S05]  /*5310*/  BSYNC.RECONVERGENT B1 ;  /* 0x0000000000017941 */ /* 0x000fea0003800200 */
.L_x_327:
        /* <DEDUP_REMOVED lines=31> */
.L_x_330:
[----:B------:R-:W-:Y:S05]  /*5510*/  BSYNC.RECONVERGENT B1 ;  /* 0x0000000000017941 */ /* 0x000fea0003800200 */
.L_x_329:
[----:B------:R-:W-:Y:S01]  /*5520*/  ISETP.GT.AND P0, PT, R8, 0x17, PT ;  /* 0x000000170800780c */ /* 0x000fe20003f04270 */
[----:B-1----:R1:W1:Y:S01]  /*5530*/  SHFL.DOWN PT, R6, R2, 0x8, 0x1f ;  /* 0x09001f0002067f89 */ /* 0x00226200000e0000 */
[----:B------:R-:W-:Y:S01]  /*5540*/  BSSY.RECONVERGENT B1, `(.L_x_331) ;  /* 0x000001d000017945 */ /* 0x000fe20003800200 */
[----:B--2---:R-:W-:Y:S02]  /*5550*/  IMAD.MOV.U32 R9, RZ, RZ, R11 ;  /* 0x000000ffff097224 */ /* 0x004fe400078e000b */
[----:B---3--:R2:W3:Y:S01]  /*5560*/  SHFL.DOWN PT, R7, R3, 0x8, 0x1f ;  /* 0x09001f0003077f89 */ /* 0x0084e200000e0000 */
[----:B------:R-:W-:Y:S02]  /*5570*/  IMAD.MOV.U32 R10, RZ, RZ, R12 ;  /* 0x000000ffff0a7224 */ /* 0x000fe400078e000c */
[----:B------:R-:W-:Y:S01]  /*5580*/  IMAD.MOV.U32 R4, RZ, RZ, R2 ;  /* 0x000000ffff047224 */ /* 0x000fe200078e0002 */
[----:B0-----:R2:W0:Y:S01]  /*5590*/  SHFL.DOWN PT, R14, R11, 0x8, 0x1f ;  /* 0x09001f000b0e7f89 */ /* 0x00142200000e0000 */
[----:B------:R-:W-:-:S03]  /*55a0*/  IMAD.MOV.U32 R5, RZ, RZ, R3 ;  /* 0x000000ffff057224 */ /* 0x000fc600078e0003 */
[----:B----4-:R2:W4:Y:S01]  /*55b0*/  SHFL.DOWN PT, R13, R12, 0x8, 0x1f ;  /* 0x09001f000c0d7f89 */ /* 0x01052200000e0000 */
        /* <DEDUP_REMOVED lines=21> */
.L_x_332:
[----:B------:R-:W-:Y:S05]  /*5710*/  BSYNC.RECONVERGENT B1 ;  /* 0x0000000000017941 */ /* 0x000fea0003800200 */
.L_x_331:
        /* <DEDUP_REMOVED lines=8> */
[----:B----4-:R-:W-:-:S03]  /*57a0*/  IMAD.MOV.U32 R13, RZ, RZ, R5 ;  /* 0x000000ffff0d7224 */ /* 0x010fc600078e0005 */
[----:B---3--:R3:W4:Y:S01]  /*57b0*/  SHFL.DOWN PT, R7, R10, 0x10, 0x1f ;  /* 0x0a001f000a077f89 */ /* 0x00872200000e0000 */
[----:B------:R-:W-:Y:S05]  /*57c0*/  @P0 BRA `(.L_x_334) ;  /* 0x0000000000500947 */ /* 0x000fea0003800000 */
[----:B-12---:R-:W-:Y:S01]  /*57d0*/  DSETP.GEU.AND P0, PT, |R4|, |R2|, PT ;  /* 0x400000020400722a */ /* 0x006fe20003f0e200 */
        /* <DEDUP_REMOVED lines=19> */
.L_x_334:
[----:B------:R-:W-:Y:S05]  /*5910*/  BSYNC.RECONVERGENT B1 ;  /* 0x0000000000017941 */ /* 0x000fea0003800200 */
.L_x_333:
        /* <DEDUP_REMOVED lines=11> */
.L_x_336:
[----:B------:R-:W-:Y:S05]  /*59d0*/  BSYNC.RECONVERGENT B1 ;  /* 0x0000000000017941 */ /* 0x000fea0003800200 */
.L_x_335:
        /* <DEDUP_REMOVED lines=8> */
[----:B0---4-:R-:W0:Y:S04]  /*5a60*/  LDS.128 R4, [R0+0x20] ;  /* 0x0000200000047984 */ /* 0x011e280000000c00 */
[----:B------:R2:W4:Y:S04]  /*5a70*/  LDS.64 R2, [R0+0x80] ;  /* 0x0000800000027984 */ /* 0x0005280000000a00 */
[----:B---3--:R2:W3:Y:S01]  /*5a80*/  LDS.128 R8, [R0+0x30] ;  /* 0x0000300000087984 */ /* 0x0084e20000000c00 */
[----:B-1----:R-:W-:Y:S01]  /*5a90*/  DSETP.GEU.AND P0, PT, |R12|, |R16|, PT ;  /* 0x400000100c00722a */ /* 0x002fe20003f0e200 */
[----:B------:R-:W-:-:S02]  /*5aa0*/  IMAD.MOV.U32 R20, RZ, RZ, R16 ;  /* 0x000000ffff147224 */ /* 0x000fc400078e0010 */
[----:B------:R-:W-:Y:S02]  /*5ab0*/  IMAD.MOV.U32 R21, RZ, RZ, R17 ;  /* 0x000000ffff157224 */ /* 0x000fe400078e0011 */
[----:B0-----:R-:W-:Y:S02]  /*5ac0*/  IMAD.MOV.U32 R23, RZ, RZ, R4 ;  /* 0x000000ffff177224 */ /* 0x001fe400078e0004 */
        /* <DEDUP_REMOVED lines=16> */
.L_x_338:
[----:B------:R-:W-:Y:S05]  /*5bd0*/  BSYNC.RECONVERGENT B1 ;  /* 0x0000000000017941 */ /* 0x000fea0003800200 */
.L_x_337:
        /* <DEDUP_REMOVED lines=23> */
.L_x_340:
[----:B------:R-:W-:Y:S05]  /*5d50*/  BSYNC.RECONVERGENT B1 ;  /* 0x0000000000017941 */ /* 0x000fea0003800200 */
.L_x_339:
        /* <DEDUP_REMOVED lines=21> */
.L_x_342:
[----:B------:R-:W-:Y:S05]  /*5eb0*/  BSYNC.RECONVERGENT B1 ;  /* 0x0000000000017941 */ /* 0x000fea0003800200 */
.L_x_341:
        /* <DEDUP_REMOVED lines=23> */
.L_x_344:
[----:B------:R-:W-:Y:S05]  /*6030*/  BSYNC.RECONVERGENT B1 ;  /* 0x0000000000017941 */ /* 0x000fea0003800200 */
.L_x_343:
        /* <DEDUP_REMOVED lines=21> */
.L_x_346:
[----:B------:R-:W-:Y:S05]  /*6190*/  BSYNC.RECONVERGENT B1 ;  /* 0x0000000000017941 */ /* 0x000fea0003800200 */
.L_x_345:
        /* <DEDUP_REMOVED lines=21> */
.L_x_348:
[----:B------:R-:W-:Y:S05]  /*62f0*/  BSYNC.RECONVERGENT B1 ;  /* 0x0000000000017941 */ /* 0x000fea0003800200 */
.L_x_347:
        /* <DEDUP_REMOVED lines=20> */
.L_x_268:
[----:B------:R-:W-:Y:S05]  /*6440*/  BSYNC.RECONVERGENT B0 ;  /* 0x0000000000007941 */ /* 0x000fea0003800200 */
.L_x_235:
[----:B------:R-:W-:Y:S05]  /*6450*/  @P1 EXIT ;  /* 0x000000000000194d */ /* 0x000fea0003800000 */
[----:B0123--:R-:W0:Y:S02]  /*6460*/  LDC.64 R2, c[0x0][0x390] ;  /* 0x0000e400ff027b82 */ /* 0x00fe240000000a00 */
[----:B0-----:R-:W-:Y:S04]  /*6470*/  STG.E.64 desc[UR8][R2.64], R12 ;  /* 0x0000000c02007986 */ /* 0x001fe8000c101b08 */
[----:B------:R-:W-:Y:S01]  /*6480*/  STG.E.64 desc[UR8][R2.64+0x8], R14 ;  /* 0x0000080e02007986 */ /* 0x000fe2000c101b08 */
[----:B------:R-:W-:Y:S05]  /*6490*/  EXIT ;  /* 0x000000000000794d */ /* 0x000fea0003800000 */
.L_x_349:
        /* <DEDUP_REMOVED lines=14> */
.L_x_770:


//--------------------- .text._ZN6thrust24THRUST_300001_SM_1000_NS8cuda_cub4core6detail13_kernel_agentINS1_8__reduce11ReduceAgentIPN4cuda3std3__45tupleIJdlEEESC_SB_iNS1_9__extrema9arg_max_fIdl13compare_valueEEEEJSC_SC_iSG_EEEvDpT0_ --------------------------
	.section	.text._ZN6thrust24THRUST_300001_SM_1000_NS8cuda_cub4core6detail13_kernel_agentINS1_8__reduce11ReduceAgentIPN4cuda3std3__45tupleIJdlEEESC_SB_iNS1_9__extrema9arg_max_fIdl13compare_valueEEEEJSC_SC_iSG_EEEvDpT0_,"ax",@progbits
	.align	128
        .global         _ZN6thrust24THRUST_300001_SM_1000_NS8cuda_cub4core6detail13_kernel_agentINS1_8__reduce11ReduceAgentIPN4cuda3std3__45tupleIJdlEEESC_SB_iNS1_9__extrema9arg_max_fIdl13compare_valueEEEEJSC_SC_iSG_EEEvDpT0_
        .type           _ZN6thrust24THRUST_300001_SM_1000_NS8cuda_cub4core6detail13_kernel_agentINS1_8__reduce11ReduceAgentIPN4cuda3std3__45tupleIJdlEEESC_SB_iNS1_9__extrema9arg_max_fIdl13compare_valueEEEEJSC_SC_iSG_EEEvDpT0_,@function
        .size           _ZN6thrust24THRUST_300001_SM_1000_NS8cuda_cub4core6detail13_kernel_agentINS1_8__reduce11ReduceAgentIPN4cuda3std3__45tupleIJdlEEESC_SB_iNS1_9__extrema9arg_max_fIdl13compare_valueEEEEJSC_SC_iSG_EEEvDpT0_,(.L_x_771 - _ZN6thrust24THRUST_300001_SM_1000_NS8cuda_cub4core6detail13_kernel_agentINS1_8__reduce11ReduceAgentIPN4cuda3std3__45tupleIJdlEEESC_SB_iNS1_9__extrema9arg_max_fIdl13compare_valueEEEEJSC_SC_iSG_EEEvDpT0_)
        .other          _ZN6thrust24THRUST_300001_SM_1000_NS8cuda_cub4core6detail13_kernel_agentINS1_8__reduce11ReduceAgentIPN4cuda3std3__45tupleIJdlEEESC_SB_iNS1_9__extrema9arg_max_fIdl13compare_valueEEEEJSC_SC_iSG_EEEvDpT0_,@"STO_CUDA_ENTRY STV_DEFAULT"
_ZN6thrust24THRUST_300001_SM_1000_NS8cuda_cub4core6detail13_kernel_agentINS1_8__reduce11ReduceAgentIPN4cuda3std3__45tupleIJdlEEESC_SB_iNS1_9__extrema9arg_max_fIdl13compare_valueEEEEJSC_SC_iSG_EEEvDpT0_:
.text._ZN6thrust24THRUST_300001_SM_1000_NS8cuda_cub4core6detail13_kernel_agentINS1_8__reduce11ReduceAgentIPN4cuda3std3__45tupleIJdlEEESC_SB_iNS1_9__extrema9arg_max_fIdl13compare_valueEEEEJSC_SC_iSG_EEEvDpT0_:
        /* <DEDUP_REMOVED lines=21> */
.L_x_353:
[----:B0-----:R-:W-:Y:S05]  /*0150*/  BSYNC.RECONVERGENT B1 ;  /* 0x0000000000017941 */ /* 0x001fea0003800200 */
.L_x_352:
        /* <DEDUP_REMOVED lines=15> */
.L_x_360:
        /* <DEDUP_REMOVED lines=31> */
.L_x_359:
[----:B------:R-:W-:Y:S05]  /*0440*/  BSYNC.RECONVERGENT B3 ;  /* 0x0000000000037941 */ /* 0x000fea0003800200 */
.L_x_358:
[----:B------:R-:W-:Y:S02]  /*0450*/  IMAD.X R3, RZ, RZ, R3, P3 ;  /* 0x000000ffff037224 */ /* 0x000fe400018e0603 */
[----:B------:R-:W-:Y:S01]  /*0460*/  VIADD R19, R19, 0x100 ;  /* 0x0000010013137836 */ /* 0x000fe20000000000 */
[----:B------:R-:W-:Y:S06]  /*0470*/  @P2 BRA `(.L_x_360) ;  /* 0xfffffffc00742947 */ /* 0x000fec000383ffff */
.L_x_357:
[----:B------:R-:W-:Y:S05]  /*0480*/  BSYNC.RECONVERGENT B2 ;  /* 0x0000000000027941 */ /* 0x000fea0003800200 */
.L_x_356:
[----:B------:R-:W0:Y:S01]  /*0490*/  LDC.64 R8, c[0x0][0x380] ;  /* 0x0000e000ff087b82 */ /* 0x000e220000000a00 */
[----:B------:R-:W-:-:S13]  /*04a0*/  ISETP.GE.U32.AND P0, PT, R4, 0x300, PT ;  /* 0x000003000400780c */ /* 0x000fda0003f06070 */
[----:B------:R-:W-:Y:S05]  /*04b0*/  @!P0 BRA `(.L_x_355) ;  /* 0x0000000400908947 */ /* 0x000fea0003800000 */
.L_x_369:
        /* <DEDUP_REMOVED lines=13> */
[----:B------:R-:W-:Y:S01]  /*0590*/  IMAD.MOV.U32 R23, RZ, RZ, R12 ;  /* 0x000000ffff177224 */ /* 0x000fe200078e000c */
[----:B------:R-:W-:Y:S01]  /*05a0*/  MOV R25, R13 ;  /* 0x0000000d00197202 */ /* 0x000fe20000000f00 */
[----:B------:R-:W-:Y:S02]  /*05b0*/  IMAD.MOV.U32 R2, RZ, RZ, R14 ;  /* 0x000000ffff027224 */ /* 0x000fe400078e000e */
[----:B------:R-:W-:-:S09]  /*05c0*/  IMAD.MOV.U32 R3, RZ, RZ, R15 ;  /* 0x000000ffff037224 */ /* 0x000fd200078e000f */
        /* <DEDUP_REMOVED lines=9> */
.L_x_362:
[----:B------:R-:W-:Y:S05]  /*0660*/  BSYNC.RECONVERGENT B2 ;  /* 0x0000000000027941 */ /* 0x000fea0003800200 */
.L_x_361:
        /* <DEDUP_REMOVED lines=25> */
.L_x_364:
[----:B------:R-:W-:Y:S05]  /*0800*/  BSYNC.RECONVERGENT B2 ;  /* 0x0000000000027941 */ /* 0x000fea0003800200 */
.L_x_363:
        /* <DEDUP_REMOVED lines=21> */
.L_x_366:
[----:B------:R-:W-:Y:S05]  /*0960*/  BSYNC.RECONVERGENT B2 ;  /* 0x0000000000027941 */ /* 0x000fea0003800200 */
.L_x_365:
        /* <DEDUP_REMOVED lines=21> */
.L_x_368:
[----:B------:R-:W-:Y:S05]  /*0ac0*/  BSYNC.RECONVERGENT B2 ;  /* 0x0000000000027941 */ /* 0x000fea0003800200 */
.L_x_367:
[----:B------:R-:W-:-:S05]  /*0ad0*/  VIADD R19, R19, 0x400 ;  /* 0x0000040013137836 */ /* 0x000fca0000000000 */
[----:B------:R-:W-:-:S13]  /*0ae0*/  ISETP.GE.AND P0, PT, R19, UR5, PT ;  /* 0x0000000513007c0c */ /* 0x000fda000bf06270 */
[----:B------:R-:W-:Y:S05]  /*0af0*/  @!P0 BRA `(.L_x_369) ;  /* 0xfffffff800708947 */ /* 0x000fea000383ffff */
.L_x_355:
[----:B------:R-:W-:Y:S05]  /*0b00*/  BSYNC.RECONVERGENT B1 ;  /* 0x0000000000017941 */ /* 0x000fea0003800200 */
.L_x_354:
        /* <DEDUP_REMOVED lines=35> */
.L_x_372:
[----:B------:R-:W-:Y:S05]  /*0d40*/  BSYNC.RECONVERGENT B1 ;  /* 0x0000000000017941 */ /* 0x000fea0003800200 */
.L_x_371:
        /* <DEDUP_REMOVED lines=31> */
.L_x_374:
[----:B------:R-:W-:Y:S05]  /*0f40*/  BSYNC.RECONVERGENT B1 ;  /* 0x0000000000017941 */ /* 0x000fea0003800200 */
.L_x_373:
        /* <DEDUP_REMOVED lines=31> */
.L_x_376:
[----:B------:R-:W-:Y:S05]  /*1140*/  BSYNC.RECONVERGENT B1 ;  /* 0x0000000000017941 */ /* 0x000fea0003800200 */
.L_x_375:
        /* <DEDUP_REMOVED lines=31> */
.L_x_378:
[----:B------:R-:W-:Y:S05]  /*1340*/  BSYNC.RECONVERGENT B1 ;  /* 0x0000000000017941 */ /* 0x000fea0003800200 */
.L_x_377:
[----:B------:R-:W-:Y:S01]  /*1350*/  ISETP.GT.AND P0, PT, R9, 0xf, PT ;  /* 0x0000000f0900780c */ /* 0x000fe20003f04270 */
[----:B-1----:R1:W1:Y:S01]  /*1360*/  SHFL.DOWN PT, R6, R4, 0x10, 0x1f ;  /* 0x0a001f0004067f89 */ /* 0x00226200000e0000 */
[----:B------:R-:W-:Y:S01]  /*1370*/  BSSY.RECONVERGENT B1, `(.L_x_379) ;  /* 0x000001d000017945 */ /* 0x000fe20003800200 */
[----:B0-----:R-:W-:Y:S01]  /*1380*/  MOV R14, R8 ;  /* 0x00000008000e7202 */ /* 0x001fe20000000f00 */
[----:B----4-:R-:W-:Y:S01]  /*1390*/  IMAD.MOV.U32 R15, RZ, RZ, R10 ;  /* 0x000000ffff0f7224 */ /* 0x010fe200078e000a */
[----:B--2---:R0:W2:Y:S01]  /*13a0*/  SHFL.DOWN PT, R7, R5, 0x10, 0x1f ;  /* 0x0a001f0005077f89 */ /* 0x0040a200000e0000 */
[----:B------:R-:W-:Y:S02]  /*13b0*/  IMAD.MOV.U32 R2, RZ, RZ, R4 ;  /* 0x000000ffff027224 */ /* 0x000fe400078e0004 */
[----:B------:R-:W-:Y:S01]  /*13c0*/  IMAD.MOV.U32 R3, RZ, RZ, R5 ;  /* 0x000000ffff037224 */ /* 0x000fe200078e0005 */
[----:B------:R0:W4:Y:S04]  /*13d0*/  SHFL.DOWN PT, R11, R8, 0x10, 0x1f ;  /* 0x0a001f00080b7f89 */ /* 0x00012800000e0000 */
        /* <DEDUP_REMOVED lines=22> */
.L_x_380:
[----:B------:R-:W-:Y:S05]  /*1540*/  BSYNC.RECONVERGENT B1 ;  /* 0x0000000000017941 */ /* 0x000fea0003800200 */
.L_x_379:
        /* <DEDUP_REMOVED lines=11> */
.L_x_382:
[----:B------:R-:W-:Y:S05]  /*1600*/  BSYNC.RECONVERGENT B1 ;  /* 0x0000000000017941 */ /* 0x000fea0003800200 */
.L_x_381:
        /* <DEDUP_REMOVED lines=31> */
.L_x_385:
[----:B------:R-:W-:Y:S05]  /*1800*/  BSYNC.RECONVERGENT B1 ;  /* 0x0000000000017941 */ /* 0x000fea0003800200 */
.L_x_384:
        /* <DEDUP_REMOVED lines=10> */
[----:B------:R-:W-:Y:S01]  /*18b0*/  MOV R15, R26 ;  /* 0x0000001a000f7202 */ /* 0x000fe20000000f00 */
[----:B------:R-:W-:Y:S02]  /*18c0*/  IMAD.MOV.U32 R29, RZ, RZ, R27 ;  /* 0x000000ffff1d7224 */ /* 0x000fe400078e001b */
[----:B------:R-:W-:Y:S02]  /*18d0*/  IMAD.MOV.U32 R4, RZ, RZ, R24 ;  /* 0x000000ffff047224 */ /* 0x000fe400078e0018 */
[----:B------:R-:W-:-:S08]  /*18e0*/  IMAD.MOV.U32 R5, RZ, RZ, R25 ;  /* 0x000000ffff057224 */ /* 0x000fd000078e0019 */
        /* <DEDUP_REMOVED lines=9> */
.L_x_387:
[----:B------:R-:W-:Y:S05]  /*1980*/  BSYNC.RECONVERGENT B1 ;  /* 0x0000000000017941 */ /* 0x000fea0003800200 */
.L_x_386:
        /* <DEDUP_REMOVED lines=21> */
.L_x_389:
[----:B------:R-:W-:Y:S05]  /*1ae0*/  BSYNC.RECONVERGENT B1 ;  /* 0x0000000000017941 */ /* 0x000fea0003800200 */
.L_x_388:
        /* <DEDUP_REMOVED lines=23> */
.L_x_391:
[----:B------:R-:W-:Y:S05]  /*1c60*/  BSYNC.RECONVERGENT B1 ;  /* 0x0000000000017941 */ /* 0x000fea0003800200 */
.L_x_390:
        /* <DEDUP_REMOVED lines=21> */
.L_x_393:
[----:B------:R-:W-:Y:S05]  /*1dc0*/  BSYNC.RECONVERGENT B1 ;  /* 0x0000000000017941 */ /* 0x000fea0003800200 */
.L_x_392:
        /* <DEDUP_REMOVED lines=21> */
.L_x_395:
[----:B------:R-:W-:Y:S05]  /*1f20*/  BSYNC.RECONVERGENT B1 ;  /* 0x0000000000017941 */ /* 0x000fea0003800200 */
.L_x_394:
        /* <DEDUP_REMOVED lines=21> */
.L_x_370:
        /* <DEDUP_REMOVED lines=19> */
[----:B0-----:R-:W-:Y:S01]  /*21b0*/  MOV R16, R9 ;  /* 0x0000000900107202 */ /* 0x001fe20000000f00 */
[----:B--2---:R-:W-:Y:S02]  /*21c0*/  IMAD.MOV.U32 R18, RZ, RZ, R11 ;  /* 0x000000ffff127224 */ /* 0x004fe400078e000b */
[----:B------:R-:W-:Y:S02]  /*21d0*/  IMAD.MOV.U32 R2, RZ, RZ, R6 ;  /* 0x000000ffff027224 */ /* 0x000fe400078e0006 */
[----:B------:R-:W-:-:S08]  /*21e0*/  IMAD.MOV.U32 R3, RZ, RZ, R7 ;  /* 0x000000ffff037224 */ /* 0x000fd000078e0007 */
        /* <DEDUP_REMOVED lines=15> */
.L_x_397:
[----:B------:R-:W-:Y:S05]  /*22e0*/  BSYNC.RECONVERGENT B1 ;  /* 0x0000000000017941 */ /* 0x000fea0003800200 */
.L_x_396:
        /* <DEDUP_REMOVED lines=32> */
.L_x_399:
[----:B------:R-:W-:Y:S05]  /*24f0*/  BSYNC.RECONVERGENT B1 ;  /* 0x0000000000017941 */ /* 0x000fea0003800200 */
.L_x_398:
[----:B-1----:R-:W-:Y:S01]  /*2500*/  VIADD R2, R4, 0x4 ;  /* 0x0000000404027836 */ /* 0x002fe20000000000 */
[----:B---3--:R1:W3:Y:S01]  /*2510*/  SHFL.DOWN PT, R8, R6, 0x4, R5 ;  /* 0x0880000006087989 */ /* 0x0082e200000e0005 */
[----:B------:R-:W-:Y:S01]  /*2520*/  BSSY.RECONVERGENT B1, `(.L_x_400) ;  /* 0x000001e000017945 */ /* 0x000fe20003800200 */
[----:B------:R-:W-:Y:S01]  /*2530*/  IMAD.MOV.U32 R14, RZ, RZ, R10 ;  /* 0x000000ffff0e7224 */ /* 0x000fe200078e000a */
[----:B------:R-:W-:Y:S01]  /*2540*/  MOV R3, R7 ;  /* 0x0000000700037202 */ /* 0x000fe20000000f00 */
[----:B0-----:R1:W0:Y:S01]  /*2550*/  SHFL.DOWN PT, R9, R7, 0x4, R5 ;  /* 0x0880000007097989 */ /* 0x00122200000e0005 */
[----:B------:R-:W-:Y:S01]  /*2560*/  ISETP.GT.AND P0, PT, R2, R5, PT ;  /* 0x000000050200720c */ /* 0x000fe20003f04270 */
[----:B------:R-:W-:Y:S02]  /*2570*/  IMAD.MOV.U32 R16, RZ, RZ, R12 ;  /* 0x000000ffff107224 */ /* 0x000fe400078e000c */
[----:B--2---:R1:W2:Y:S01]  /*2580*/  SHFL.DOWN PT, R11, R10, 0x4, R5 ;  /* 0x088000000a0b7989 */ /* 0x0042a200000e0005 */
[----:B------:R-:W-:-:S03]  /*2590*/  IMAD.MOV.U32 R2, RZ, RZ, R6 ;  /* 0x000000ffff027224 */ /* 0x000fc600078e0006 */
[----:B----4-:R1:W4:Y:S06]  /*25a0*/  SHFL.DOWN PT, R13, R12, 0x4, R5 ;  /* 0x088000000c0d7989 */ /* 0x01032c00000e0005 */
        /* <DEDUP_REMOVED lines=21> */
.L_x_401:
[----:B------:R-:W-:Y:S05]  /*2700*/  BSYNC.RECONVERGENT B1 ;  /* 0x0000000000017941 */ /* 0x000fea0003800200 */
.L_x_400:
        /* <DEDUP_REMOVED lines=32> */
.L_x_403:
[----:B------:R-:W-:Y:S05]  /*2910*/  BSYNC.RECONVERGENT B1 ;  /* 0x0000000000017941 */ /* 0x000fea0003800200 */
.L_x_402:
[----:B-1----:R-:W-:Y:S01]  /*2920*/  VIADD R2, R4, 0x10 ;  /* 0x0000001004027836 */ /* 0x002fe20000000000 */
[----:B---3--:R1:W3:Y:S01]  /*2930*/  SHFL.DOWN PT, R8, R6, 0x10, R5 ;  /* 0x0a00000006087989 */ /* 0x0082e200000e0005 */
[----:B------:R-:W-:Y:S01]  /*2940*/  BSSY.RECONVERGENT B1, `(.L_x_404) ;  /* 0x000001e000017945 */ /* 0x000fe20003800200 */
[----:B------:R-:W-:Y:S02]  /*2950*/  IMAD.MOV.U32 R14, RZ, RZ, R10 ;  /* 0x000000ffff0e7224 */ /* 0x000fe400078e000a */
[----:B------:R-:W-:Y:S01]  /*2960*/  ISETP.GT.AND P0, PT, R2, R5, PT ;  /* 0x000000050200720c */ /* 0x000fe20003f04270 */
[----:B0-----:R1:W0:Y:S01]  /*2970*/  SHFL.DOWN PT, R9, R7, 0x10, R5 ;  /* 0x0a00000007097989 */ /* 0x00122200000e0005 */
[----:B------:R-:W-:Y:S01]  /*2980*/  IMAD.MOV.U32 R15, RZ, RZ, R12 ;  /* 0x000000ffff0f7224 */ /* 0x000fe200078e000c */
[----:B------:R-:W-:Y:S01]  /*2990*/  MOV R2, R6 ;  /* 0x0000000600027202 */ /* 0x000fe20000000f00 */
[----:B------:R-:W-:Y:S01]  /*29a0*/  IMAD.MOV.U32 R3, RZ, RZ, R7 ;  /* 0x000000ffff037224 */ /* 0x000fe200078e0007 */
[----:B--2---:R1:W2:Y:S04]  /*29b0*/  SHFL.DOWN PT, R11, R10, 0x10, R5 ;  /* 0x0a0000000a0b7989 */ /* 0x0042a800000e0005 */
        /* <DEDUP_REMOVED lines=22> */
.L_x_405:
[----:B------:R-:W-:Y:S05]  /*2b20*/  BSYNC.RECONVERGENT B1 ;  /* 0x0000000000017941 */ /* 0x000fea0003800200 */
.L_x_404:
        /* <DEDUP_REMOVED lines=11> */
.L_x_407:
[----:B------:R-:W-:Y:S05]  /*2be0*/  BSYNC.RECONVERGENT B1 ;  /* 0x0000000000017941 */ /* 0x000fea0003800200 */
.L_x_406:
        /* <DEDUP_REMOVED lines=35> */
.L_x_409:
[----:B------:R-:W-:Y:S05]  /*2e20*/  BSYNC.RECONVERGENT B1 ;  /* 0x0000000000017941 */ /* 0x000fea0003800200 */
.L_x_408:
[----:B------:R-:W-:Y:S01]  /*2e30*/  UISETP.GE.AND UP0, UPT, UR8, 0x41, UPT ;  /* 0x000000410800788c */ /* 0x000fe2000bf06270 */
[----:B0-----:R-:W-:Y:S01]  /*2e40*/  IMAD.MOV.U32 R9, RZ, RZ, R11 ;  /* 0x000000ffff097224 */ /* 0x001fe200078e000b */
[----:B------:R-:W-:Y:S01]  /*2e50*/  MOV R2, R4 ;  /* 0x0000000400027202 */ /* 0x000fe20000000f00 */
[----:B------:R-:W-:Y:S02]  /*2e60*/  IMAD.MOV.U32 R0, RZ, RZ, R8 ;  /* 0x000000ffff007224 */ /* 0x000fe400078e0008 */
[----:B------:R-:W-:-:S04]  /*2e70*/  IMAD.MOV.U32 R3, RZ, RZ, R5 ;  /* 0x000000ffff037224 */ /* 0x000fc800078e0005 */
        /* <DEDUP_REMOVED lines=27> */
.L_x_411:
[----:B------:R-:W-:Y:S05]  /*3030*/  BSYNC.RECONVERGENT B1 ;  /* 0x0000000000017941 */ /* 0x000fea0003800200 */
.L_x_410:
        /* <DEDUP_REMOVED lines=32> */
.L_x_413:
[----:B------:R-:W-:Y:S05]  /*3240*/  BSYNC.RECONVERGENT B1 ;  /* 0x0000000000017941 */ /* 0x000fea0003800200 */
.L_x_412:
[----:B------:R-:W-:Y:S01]  /*3250*/  UISETP.GE.AND UP0, UPT, UR8, 0x81, UPT ;  /* 0x000000810800788c */ /* 0x000fe2000bf06270 */
[----:B------:R-:W-:Y:S01]  /*3260*/  IMAD.MOV.U32 R9, RZ, RZ, R11 ;  /* 0x000000ffff097224 */ /* 0x000fe200078e000b */
        /* <DEDUP_REMOVED lines=30> */
.L_x_415:
[----:B------:R-:W-:Y:S05]  /*3450*/  BSYNC.RECONVERGENT B1 ;  /* 0x0000000000017941 */ /* 0x000fea0003800200 */
.L_x_414:
        /* <DEDUP_REMOVED lines=32> */
.L_x_417:
[----:B------:R-:W-:Y:S05]  /*3660*/  BSYNC.RECONVERGENT B1 ;  /* 0x0000000000017941 */ /* 0x000fea0003800200 */
.L_x_416:
        /* <DEDUP_REMOVED lines=13> */
[----:B------:R-:W-:Y:S01]  /*3740*/  MOV R6, R2 ;  /* 0x0000000200067202 */ /* 0x000fe20000000f00 */
[----:B------:R-:W-:Y:S02]  /*3750*/  IMAD.MOV.U32 R7, RZ, RZ, R3 ;  /* 0x000000ffff077224 */ /* 0x000fe400078e0003 */
[----:B-1----:R-:W-:Y:S02]  /*3760*/  IMAD.MOV.U32 R9, RZ, RZ, R12 ;  /* 0x000000ffff097224 */ /* 0x002fe400078e000c */
        /* <DEDUP_REMOVED lines=16> */
.L_x_419:
[----:B------:R-:W-:Y:S05]  /*3870*/  BSYNC.RECONVERGENT B1 ;  /* 0x0000000000017941 */ /* 0x000fea0003800200 */
.L_x_418:
        /* <DEDUP_REMOVED lines=32> */
.L_x_351:
        /* <DEDUP_REMOVED lines=34> */
[----:B------:R-:W-:-:S04]  /*3ca0*/  IMAD.MOV.U32 R15, RZ, RZ, 0x500 ;  /* 0x00000500ff0f7424 */ /* 0x000fc800078e00ff */
        /* <DEDUP_REMOVED lines=8> */
[----:B------:R-:W-:Y:S02]  /*3d30*/  @P2 MOV R9, R13 ;  /* 0x0000000d00092202 */ /* 0x000fe40000000f00 */
[----:B------:R-:W-:-:S04]  /*3d40*/  @P2 SEL R7, R11, R7, P0 ;  /* 0x000000070b072207 */ /* 0x000fc80000000000 */
        /* <DEDUP_REMOVED lines=10> */
[----:B------:R-:W-:Y:S06]  /*3df0*/  BRA.U !UP0, `(.L_x_420) ;  /* 0x0000000508287547 */ /* 0x000fec000b800000 */
[----:B------:R-:W-:Y:S01]  /*3e00*/  IMAD.MOV.U32 R25, RZ, RZ, R2 ;  /* 0x000000ffff197224 */ /* 0x000fe200078e0002 */
[----:B------:R-:W0:Y:S01]  /*3e10*/  LDCU UR4, c[0x0][0x390] ;  /* 0x00007200ff0477ac */ /* 0x000e220008000800 */
[----:B------:R-:W-:Y:S02]  /*3e20*/  IMAD.MOV.U32 R24, RZ, RZ, R3 ;  /* 0x000000ffff187224 */ /* 0x000fe400078e0003 */
[----:B------:R-:W-:-:S07]  /*3e30*/  IMAD.MOV.U32 R27, RZ, RZ, 0x500 ;  /* 0x00000500ff1b7424 */ /* 0x000fce00078e00ff */
.L_x_421:
[----:B------:R-:W1:Y:S01]  /*3e40*/  LDC.64 R22, c[0x0][0x380] ;  /* 0x0000e000ff167b82 */ /* 0x000e620000000a00 */
[----:B------:R-:W-:-:S04]  /*3e50*/  IMAD.IADD R3, R0, 0x1, R27 ;  /* 0x0000000100037824 */ /* 0x000fc800078e021b */
[----:B-1----:R-:W-:-:S05]  /*3e60*/  IMAD.WIDE.U32 R22, R3, 0x10, R22 ;  /* 0x0000001003167825 */ /* 0x002fca00078e0016 */
        /* <DEDUP_REMOVED lines=14> */
[----:B------:R-:W-:Y:S02]  /*3f50*/  @P2 FSEL R29, R5, R21, P0 ;  /* 0x00000015051d2208 */ /* 0x000fe40000000000 */
[----:B------:R-:W2:Y:S01]  /*3f60*/  LDG.E.64.CONSTANT R4, desc[UR6][R22.64+0x4000] ;  /* 0x0040000616047981 */ /* 0x000ea2000c1e9b00 */
[----:B------:R-:W-:Y:S02]  /*3f70*/  @P2 IMAD.MOV.U32 R20, RZ, RZ, R26 ;  /* 0x000000ffff142224 */ /* 0x000fe400078e001a */
[----:B------:R-:W-:-:S06]  /*3f80*/  @P2 IMAD.MOV.U32 R21, RZ, RZ, R29 ;  /* 0x000000ffff152224 */ /* 0x000fcc00078e001d */
        /* <DEDUP_REMOVED lines=32> */
[----:B------:R-:W-:-:S05]  /*4190*/  VIADD R7, R27, 0xa00 ;  /* 0x00000a001b077836 */ /* 0x000fca0000000000 */
[----:B0-----:R-:W-:Y:S01]  /*41a0*/  ISETP.GT.AND P1, PT, R7, UR4, PT ;  /* 0x0000000407007c0c */ /* 0x001fe2000bf24270 */
[----:B------:R-:W-:-:S04]  /*41b0*/  VIADD R15, R27, 0x500 ;  /* 0x000005001b0f7836 */ /* 0x000fc80000000000 */
[----:B------:R-:W-:Y:S01]  /*41c0*/  IMAD.MOV.U32 R27, RZ, RZ, R15 ;  /* 0x000000ffff1b7224 */ /* 0x000fe200078e000f */
        /* <DEDUP_REMOVED lines=11> */
[----:B------:R-:W-:Y:S01]  /*4280*/  IMAD.MOV.U32 R24, RZ, RZ, R3 ;  /* 0x000000ffff187224 */ /* 0x000fe200078e0003 */
[----:B------:R-:W-:Y:S06]  /*4290*/  @!P1 BRA `(.L_x_421) ;  /* 0xfffffff800e89947 */ /* 0x000fec000383ffff */
.L_x_420:
[----:B------:R-:W-:-:S13]  /*42a0*/  ISETP.GE.AND P0, PT, R15, UR4, PT ;  /* 0x000000040f007c0c */ /* 0x000fda000bf06270 */
        /* <DEDUP_REMOVED lines=12> */
[----:B------:R-:W0:Y:S01]  /*4370*/  LDC.64 R6, c[0x0][0x380] ;  /* 0x0000e000ff067b82 */ /* 0x000e220000000a00 */
[----:B------:R-:W-:Y:S01]  /*4380*/  LEA.HI R8, R20, 0x1, RZ, 0x18 ;  /* 0x0000000114087811 */ /* 0x000fe200078fc0ff */
[----:B------:R-:W-:Y:S01]  /*4390*/  IMAD.IADD R21, R0, 0x1, R15 ;  /* 0x0000000100157824 */ /* 0x000fe200078e020f */
[----:B------:R-:W-:Y:S02]  /*43a0*/  MOV R12, R0 ;  /* 0x00000000000c7202 */ /* 0x000fe40000000f00 */
[----:B------:R-:W-:-:S05]  /*43b0*/  LOP3.LUT R8, R8, 0x3, RZ, 0xc0, !PT ;  /* 0x0000000308087812 */ /* 0x000fca00078ec0ff */
[----:B------:R-:W-:-:S07]  /*43c0*/  IMAD.MOV R14, RZ, RZ, -R8 ;  /* 0x000000ffff0e7224 */ /* 0x000fce00078e0a08 */
.L_x_428:
[----:B0-----:R-:W-:-:S05]  /*43d0*/  IMAD.WIDE.U32 R18, R21, 0x10, R6 ;  /* 0x0000001015127825 */ /* 0x001fca00078e0006 */
[----:B------:R-:W2:Y:S04]  /*43e0*/  LDG.E.64.CONSTANT R8, desc[UR6][R18.64] ;  /* 0x0000000612087981 */ /* 0x000ea8000c1e9b00 */
[----:B------:R-:W3:Y:S01]  /*43f0*/  LDG.E.64.CONSTANT R10, desc[UR6][R18.64+0x8] ;  /* 0x00000806120a7981 */ /* 0x000ee2000c1e9b00 */
[----:B------:R-:W-:Y:S01]  /*4400*/  VIADD R14, R14, 0x1 ;  /* 0x000000010e0e7836 */ /* 0x000fe20000000000 */
[----:B------:R-:W-:Y:S01]  /*4410*/  BSSY.RECONVERGENT B3, `(.L_x_426) ;  /* 0x000001a000037945 */ /* 0x000fe20003800200 */
[----:B------:R-:W-:Y:S02]  /*4420*/  IMAD.MOV.U32 R23, RZ, RZ, R2 ;  /* 0x000000ffff177224 */ /* 0x000fe400078e0002 */
        /* <DEDUP_REMOVED lines=24> */
.L_x_427:
[----:B------:R-:W-:Y:S05]  /*45b0*/  BSYNC.RECONVERGENT B3 ;  /* 0x0000000000037941 */ /* 0x000fea0003800200 */
.L_x_426:
[----:B------:R-:W-:Y:S02]  /*45c0*/  VIADD R12, R12, 0x100 ;  /* 0x000001000c0c7836 */ /* 0x000fe40000000000 */
[----:B------:R-:W-:Y:S01]  /*45d0*/  VIADD R21, R21, 0x100 ;  /* 0x0000010015157836 */ /* 0x000fe20000000000 */
[----:B------:R-:W-:Y:S06]  /*45e0*/  @P2 BRA `(.L_x_428) ;  /* 0xfffffffc00782947 */ /* 0x000fec000383ffff */
.L_x_425:
[----:B------:R-:W-:Y:S05]  /*45f0*/  BSYNC.RECONVERGENT B2 ;  /* 0x0000000000027941 */ /* 0x000fea0003800200 */
.L_x_424:
[----:B------:R-:W-:-:S13]  /*4600*/  ISETP.GE.U32.AND P0, PT, R20, 0x300, PT ;  /* 0x000003001400780c */ /* 0x000fda0003f06070 */
[----:B------:R-:W-:Y:S05]  /*4610*/  @!P0 BRA `(.L_x_423) ;  /* 0x0000000400c88947 */ /* 0x000fea0003800000 */
[----:B------:R-:W0:Y:S01]  /*4620*/  LDCU.64 UR8, c[0x0][0x380] ;  /* 0x00007000ff0877ac */ /* 0x000e220008000a00 */
[----:B------:R-:W1:Y:S01]  /*4630*/  LDC.64 R10, c[0x0][0x380] ;  /* 0x0000e000ff0a7b82 */ /* 0x000e620000000a00 */
[C---:B------:R-:W-:Y:S01]  /*4640*/  IADD3 R17, P0, PT, R12.reuse, R15, RZ ;  /* 0x0000000f0c117210 */ /* 0x040fe20007f1e0ff */
[----:B------:R-:W-:-:S04]  /*4650*/  IMAD.IADD R15, R12, 0x1, R15 ;  /* 0x000000010c0f7824 */ /* 0x000fc800078e020f */
[----:B------:R-:W-:Y:S01]  /*4660*/  IMAD.X R6, RZ, RZ, RZ, P0 ;  /* 0x000000ffff067224 */ /* 0x000fe200000e06ff */
[----:B0-----:R-:W-:-:S04]  /*4670*/  LEA R14, P1, R17, UR8, 0x4 ;  /* 0x00000008110e7c11 */ /* 0x001fc8000f8220ff */
[----:B------:R-:W-:Y:S02]  /*4680*/  IADD3 R14, P0, PT, R14, 0x3008, RZ ;  /* 0x000030080e0e7810 */ /* 0x000fe40007f1e0ff */
[----:B------:R-:W-:-:S05]  /*4690*/  LEA.HI.X R17, R17, UR9, R6, 0x4, P1 ;  /* 0x0000000911117c11 */ /* 0x000fca00088f2406 */
[----:B------:R-:W-:-:S07]  /*46a0*/  IMAD.X R17, RZ, RZ, R17, P0 ;  /* 0x000000ffff117224 */ /* 0x000fce00000e0611 */
.L_x_437:
[----:B-1----:R-:W-:-:S05]  /*46b0*/  IMAD.WIDE.U32 R8, R15, 0x10, R10 ;  /* 0x000000100f087825 */ /* 0x002fca00078e000a */
[----:B------:R-:W2:Y:S04]  /*46c0*/  LDG.E.64.CONSTANT R22, desc[UR6][R8.64] ;  /* 0x0000000608167981 */ /* 0x000ea8000c1e9b00 */
[----:B------:R0:W3:Y:S02]  /*46d0*/  LDG.E.64.CONSTANT R6, desc[UR6][R8.64+0x8] ;  /* 0x0000080608067981 */ /* 0x0000e4000c1e9b00 */
[----:B0-----:R-:W-:Y:S02]  /*46e0*/  IMAD.MOV.U32 R8, RZ, RZ, R14 ;  /* 0x000000ffff087224 */ /* 0x001fe400078e000e */
[----:B------:R-:W-:-:S05]  /*46f0*/  IMAD.MOV.U32 R9, RZ, RZ, R17 ;  /* 0x000000ffff097224 */ /* 0x000fca00078e0011 */
[----:B------:R0:W5:Y:S04]  /*4700*/  LDG.E.64.CONSTANT R20, desc[UR6][R8.64+-0x2008] ;  /* 0xffdff80608147981 */ /* 0x000168000c1e9b00 */
[----:B------:R0:W5:Y:S01]  /*4710*/  LDG.E.64.CONSTANT R18, desc[UR6][R8.64+-0x2000] ;  /* 0xffe0000608127981 */ /* 0x000162000c1e9b00 */
[----:B------:R-:W-:Y:S01]  /*4720*/  BSSY.RECONVERGENT B2, `(.L_x_429) ;  /* 0x0000015000027945 */ /* 0x000fe20003800200 */
[----:B--2---:R-:W-:Y:S01]  /*4730*/  DSETP.GEU.AND P0, PT, |R4|, |R22|, PT ;  /* 0x400000160400722a */ /* 0x004fe20003f0e200 */
[----:B------:R-:W-:Y:S02]  /*4740*/  IMAD.MOV.U32 R16, RZ, RZ, R22 ;  /* 0x000000ffff107224 */ /* 0x000fe400078e0016 */
[----:B------:R-:W-:Y:S01]  /*4750*/  IMAD.MOV.U32 R17, RZ, RZ, R23 ;  /* 0x000000ffff117224 */ /* 0x000fe200078e0017 */
[----:B---3--:R-:W-:Y:S01]  /*4760*/  MOV R29, R7 ;  /* 0x00000007001d7202 */ /* 0x008fe20000000f00 */
[----:B------:R-:W-:-:S09]  /*4770*/  IMAD.MOV.U32 R27, RZ, RZ, R6 ;  /* 0x000000ffff1b7224 */ /* 0x000fd200078e0006 */
        /* <DEDUP_REMOVED lines=15> */
.L_x_430:
[----:B------:R-:W-:Y:S05]  /*4870*/  BSYNC.RECONVERGENT B2 ;  /* 0x0000000000027941 */ /* 0x000fea0003800200 */
.L_x_429:
[----:B------:R0:W5:Y:S04]  /*4880*/  LDG.E.64.CONSTANT R6, desc[UR6][R8.64+-0x1008] ;  /* 0xffeff80608067981 */ /* 0x000168000c1e9b00 */
[----:B------:R0:W5:Y:S02]  /*4890*/  LDG.E.64.CONSTANT R4, desc[UR6][R8.64+-0x1000] ;  /* 0xfff0000608047981 */ /* 0x000164000c1e9b00 */
[----:B-----5:R-:W-:Y:S01]  /*48a0*/  DSETP.GEU.AND P0, PT, |R16|, |R20|, PT ;  /* 0x400000141000722a */ /* 0x020fe20003f0e200 */
[----:B------:R-:W-:Y:S01]  /*48b0*/  BSSY.RECONVERGENT B2, `(.L_x_431) ;  /* 0x0000014000027945 */ /* 0x000fe20003800200 */
[----:B------:R-:W-:Y:S02]  /*48c0*/  IMAD.MOV.U32 R2, RZ, RZ, R20 ;  /* 0x000000ffff027224 */ /* 0x000fe400078e0014 */
[----:B------:R-:W-:-:S02]  /*48d0*/  IMAD.MOV.U32 R3, RZ, RZ, R21 ;  /* 0x000000ffff037224 */ /* 0x000fc400078e0015 */
        /* <DEDUP_REMOVED lines=17> */
.L_x_432:
[----:B------:R-:W-:Y:S05]  /*49f0*/  BSYNC.RECONVERGENT B2 ;  /* 0x0000000000027941 */ /* 0x000fea0003800200 */
.L_x_431:
[----:B------:R0:W5:Y:S04]  /*4a00*/  LDG.E.64.CONSTANT R16, desc[UR6][R8.64+-0x8] ;  /* 0xfffff80608107981 */ /* 0x000168000c1e9b00 */
[----:B------:R0:W5:Y:S01]  /*4a10*/  LDG.E.64.CONSTANT R18, desc[UR6][R8.64] ;  /* 0x0000000608127981 */ /* 0x000162000c1e9b00 */
[----:B------:R-:W-:Y:S01]  /*4a20*/  DSETP.GEU.AND P0, PT, |R2|, |R6|, PT ;  /* 0x400000060200722a */ /* 0x000fe20003f0e200 */
[----:B------:R-:W-:Y:S01]  /*4a30*/  BSSY.RECONVERGENT B2, `(.L_x_433) ;  /* 0x0000014000027945 */ /* 0x000fe20003800200 */
[----:B------:R-:W-:Y:S02]  /*4a40*/  IMAD.MOV.U32 R20, RZ, RZ, R6 ;  /* 0x000000ffff147224 */ /* 0x000fe400078e0006 */
[----:B------:R-:W-:Y:S02]  /*4a50*/  IMAD.MOV.U32 R21, RZ, RZ, R7 ;  /* 0x000000ffff157224 */ /* 0x000fe400078e0007 */
[----:B------:R-:W-:-:S02]  /*4a60*/  IMAD.MOV.U32 R29, RZ, RZ, R4 ;  /* 0x000000ffff1d7224 */ /* 0x000fc400078e0004 */
        /* <DEDUP_REMOVED lines=16> */
.L_x_434:
[----:B------:R-:W-:Y:S05]  /*4b70*/  BSYNC.RECONVERGENT B2 ;  /* 0x0000000000027941 */ /* 0x000fea0003800200 */
.L_x_433:
[----:B-----5:R-:W-:Y:S01]  /*4b80*/  DSETP.GEU.AND P0, PT, |R20|, |R16|, PT ;  /* 0x400000101400722a */ /* 0x020fe20003f0e200 */
[----:B------:R-:W-:Y:S01]  /*4b90*/  BSSY.RECONVERGENT B2, `(.L_x_435) ;  /* 0x0000014000027945 */ /* 0x000fe20003800200 */
[----:B------:R-:W-:Y:S02]  /*4ba0*/  IMAD.MOV.U32 R4, RZ, RZ, R16 ;  /* 0x000000ffff047224 */ /* 0x000fe400078e0010 */
[----:B------:R-:W-:Y:S02]  /*4bb0*/  IMAD.MOV.U32 R5, RZ, RZ, R17 ;  /* 0x000000ffff057224 */ /* 0x000fe400078e0011 */
[----:B------:R-:W-:Y:S02]  /*4bc0*/  IMAD.MOV.U32 R2, RZ, RZ, R18 ;  /* 0x000000ffff027224 */ /* 0x000fe400078e0012 */
[----:B------:R-:W-:-:S06]  /*4bd0*/  IMAD.MOV.U32 R3, RZ, RZ, R19 ;  /* 0x000000ffff037224 */ /* 0x000fcc00078e0013 */
        /* <DEDUP_REMOVED lines=15> */
.L_x_436:
[----:B------:R-:W-:Y:S05]  /*4cd0*/  BSYNC.RECONVERGENT B2 ;  /* 0x0000000000027941 */ /* 0x000fea0003800200 */
.L_x_435:
[----:B------:R-:W-:Y:S01]  /*4ce0*/  VIADD R12, R12, 0x400 ;  /* 0x000004000c0c7836 */ /* 0x000fe20000000000 */
[----:B------:R-:W-:Y:S01]  /*4cf0*/  IADD3 R14, P1, PT, R8, 0x4000, RZ ;  /* 0x00004000080e7810 */ /* 0x000fe20007f3e0ff */
[----:B------:R-:W-:-:S03]  /*4d00*/  VIADD R15, R15, 0x400 ;  /* 0x000004000f0f7836 */ /* 0x000fc60000000000 */
[----:B------:R-:W-:Y:S01]  /*4d10*/  ISETP.GE.AND P0, PT, R12, R13, PT ;  /* 0x0000000d0c00720c */ /* 0x000fe20003f06270 */
[----:B------:R-:W-:-:S12]  /*4d20*/  IMAD.X R17, RZ, RZ, R9, P1 ;  /* 0x000000ffff117224 */ /* 0x000fd800008e0609 */
[----:B------:R-:W-:Y:S05]  /*4d30*/  @!P0 BRA `(.L_x_437) ;  /* 0xfffffff8005c8947 */ /* 0x000fea000383ffff */
.L_x_423:
[----:B------:R-:W-:Y:S05]  /*4d40*/  BSYNC.RECONVERGENT B1 ;  /* 0x0000000000017941 */ /* 0x000fea0003800200 */
.L_x_422:
        /* <DEDUP_REMOVED lines=32> */
.L_x_439:
[----:B------:R-:W-:Y:S05]  /*4f50*/  BSYNC.RECONVERGENT B1 ;  /* 0x0000000000017941 */ /* 0x000fea0003800200 */
.L_x_438:
        /* <DEDUP_REMOVED lines=12> */
[----:B---3--:R-:W-:Y:S01]  /*5020*/  IMAD.MOV.U32 R8, RZ, RZ, R14 ;  /* 0x000000ffff087224 */ /* 0x008fe200078e000e */
[----:B------:R-:W-:Y:S01]  /*5030*/  MOV R2, R4 ;  /* 0x0000000400027202 */ /* 0x000fe20000000f00 */
[----:B----4-:R-:W-:Y:S02]  /*5040*/  IMAD.MOV.U32 R9, RZ, RZ, R13 ;  /* 0x000000ffff097224 */ /* 0x010fe400078e000d */
        /* <DEDUP_REMOVED lines=16> */
.L_x_441:
[----:B------:R-:W-:Y:S05]  /*5150*/  BSYNC.RECONVERGENT B1 ;  /* 0x0000000000017941 */ /* 0x000fea0003800200 */
.L_x_440:
[----:B------:R-:W-:Y:S01]  /*5160*/  ISETP.GT.AND P0, PT, R10, 0x1b, PT ;  /* 0x0000001b0a00780c */ /* 0x000fe20003f04270 */
[----:B0-----:R0:W0:Y:S01]  /*5170*/  SHFL.DOWN PT, R6, R2, 0x4, 0x1f ;  /* 0x08801f0002067f89 */ /* 0x00102200000e0000 */
[----:B------:R-:W-:Y:S01]  /*5180*/  BSSY.RECONVERGENT B1, `(.L_x_442) ;  /* 0x000001d000017945 */ /* 0x000fe20003800200 */
[----:B------:R-:W-:Y:S02]  /*5190*/  IMAD.MOV.U32 R11, RZ, RZ, R8 ;  /* 0x000000ffff0b7224 */ /* 0x000fe400078e0008 */
[----:B------:R0:W0:Y:S01]  /*51a0*/  SHFL.DOWN PT, R7, R3, 0x4, 0x1f ;  /* 0x08801f0003077f89 */ /* 0x00002200000e0000 */
[----:B------:R-:W-:Y:S02]  /*51b0*/  IMAD.MOV.U32 R12, RZ, RZ, R9 ;  /* 0x000000ffff0c7224 */ /* 0x000fe400078e0009 */
[----:B-1----:R-:W-:Y:S01]  /*51c0*/  IMAD.MOV.U32 R4, RZ, RZ, R2 ;  /* 0x000000ffff047224 */ /* 0x002fe200078e0002 */
[----:B----4-:R1:W4:Y:S01]  /*51d0*/  SHFL.DOWN PT, R13, R8, 0x4, 0x1f ;  /* 0x08801f00080d7f89 */ /* 0x01032200000e0000 */
[----:B--2---:R-:W-:-:S03]  /*51e0*/  IMAD.MOV.U32 R5, RZ, RZ, R3 ;  /* 0x000000ffff057224 */ /* 0x004fc600078e0003 */
[----:B---3--:R1:W2:Y:S01]  /*51f0*/  SHFL.DOWN PT, R14, R9, 0x4, 0x1f ;  /* 0x08801f00090e7f89 */ /* 0x0082a200000e0000 */
[----:B------:R-:W-:Y:S05]  /*5200*/  @P0 BRA `(.L_x_443) ;  /* 0x0000000000500947 */ /* 0x000fea0003800000 */
[----:B0-----:R-:W-:Y:S01]  /*5210*/  DSETP.GEU.AND P0, PT, |R2|, |R6|, PT ;  /* 0x400000060200722a */ /* 0x001fe20003f0e200 */
[----:B----4-:R-:W-:Y:S02]  /*5220*/  IMAD.MOV.U32 R11, RZ, RZ, R13 ;  /* 0x000000ffff0b7224 */ /* 0x010fe400078e000d */
        /* <DEDUP_REMOVED lines=18> */
.L_x_443:
[----:B------:R-:W-:Y:S05]  /*5350*/  BSYNC.RECONVERGENT B1 ;  /* 0x0000000000017941 */ /* 0x000fea0003800200 */
.L_x_442:
[----:B------:R-:W-:Y:S01]  /*5360*/  ISETP.GT.AND P0, PT, R10, 0x17, PT ;  /* 0x000000170a00780c */ /* 0x000fe20003f04270 */
[----:B0-----:R0:W3:Y:S01]  /*5370*/  SHFL.DOWN PT, R2, R4, 0x8, 0x1f ;  /* 0x09001f0004027f89 */ /* 0x0010e200000e0000 */
[----:B------:R-:W-:Y:S01]  /*5380*/  BSSY.RECONVERGENT B1, `(.L_x_444) ;  /* 0x000001d000017945 */ /* 0x000fe20003800200 */
[----:B-1----:R-:W-:Y:S02]  /*5390*/  IMAD.MOV.U32 R8, RZ, RZ, R11 ;  /* 0x000000ffff087224 */ /* 0x002fe400078e000b */
[----:B------:R0:W1:Y:S01]  /*53a0*/  SHFL.DOWN PT, R3, R5, 0x8, 0x1f ;  /* 0x09001f0005037f89 */ /* 0x00006200000e0000 */
[----:B------:R-:W-:Y:S02]  /*53b0*/  IMAD.MOV.U32 R9, RZ, RZ, R12 ;  /* 0x000000ffff097224 */ /* 0x000fe400078e000c */
[----:B------:R-:W-:Y:S01]  /*53c0*/  IMAD.MOV.U32 R6, RZ, RZ, R4 ;  /* 0x000000ffff067224 */ /* 0x000fe200078e0004 */
[----:B--2---:R0:W2:Y:S01]  /*53d0*/  SHFL.DOWN PT, R14, R11, 0x8, 0x1f ;  /* 0x09001f000b0e7f89 */ /* 0x0040a200000e0000 */
[----:B------:R-:W-:-:S03]  /*53e0*/  IMAD.MOV.U32 R7, RZ, RZ, R5 ;  /* 0x000000ffff077224 */ /* 0x000fc600078e0005 */
[----:B----4-:R0:W4:Y:S01]  /*53f0*/  SHFL.DOWN PT, R13, R12, 0x8, 0x1f ;  /* 0x09001f000c0d7f89 */ /* 0x01012200000e0000 */
[----:B------:R-:W-:Y:S05]  /*5400*/  @P0 BRA `(.L_x_445) ;  /* 0x0000000000500947 */ /* 0x000fea0003800000 */
[----:B-1-3--:R-:W-:Y:S01]  /*5410*/  DSETP.GEU.AND P0, PT, |R4|, |R2|, PT ;  /* 0x400000020400722a */ /* 0x00afe20003f0e200 */
[----:B--2---:R-:W-:Y:S01]  /*5420*/  IMAD.MOV.U32 R8, RZ, RZ, R14 ;  /* 0x000000ffff087224 */ /* 0x004fe200078e000e */
        /* <DEDUP_REMOVED lines=18> */
.L_x_445:
[----:B------:R-:W-:Y:S05]  /*5550*/  BSYNC.RECONVERGENT B1 ;  /* 0x0000000000017941 */ /* 0x000fea0003800200 */
.L_x_444:
[----:B------:R-:W-:Y:S01]  /*5560*/  ISETP.GT.AND P0, PT, R10, 0xf, PT ;  /* 0x0000000f0a00780c */ /* 0x000fe20003f04270 */
[----:B0-----:R0:W0:Y:S01]  /*5570*/  SHFL.DOWN PT, R4, R6, 0x10, 0x1f ;  /* 0x0a001f0006047f89 */ /* 0x00102200000e0000 */
[----:B------:R-:W-:Y:S01]  /*5580*/  BSSY.RECONVERGENT B1, `(.L_x_446) ;  /* 0x000001d000017945 */ /* 0x000fe20003800200 */
[----:B--2---:R-:W-:Y:S02]  /*5590*/  IMAD.MOV.U32 R14, RZ, RZ, R8 ;  /* 0x000000ffff0e7224 */ /* 0x004fe400078e0008 */
[----:B------:R2:W0:Y:S01]  /*55a0*/  SHFL.DOWN PT, R5, R7, 0x10, 0x1f ;  /* 0x0a001f0007057f89 */ /* 0x00042200000e0000 */
[----:B------:R-:W-:Y:S02]  /*55b0*/  IMAD.MOV.U32 R15, RZ, RZ, R9 ;  /* 0x000000ffff0f7224 */ /* 0x000fe400078e0009 */
[----:B---3--:R-:W-:Y:S01]  /*55c0*/  IMAD.MOV.U32 R2, RZ, RZ, R6 ;  /* 0x000000ffff027224 */ /* 0x008fe200078e0006 */
[----:B------:R2:W3:Y:S01]  /*55d0*/  SHFL.DOWN PT, R11, R8, 0x10, 0x1f ;  /* 0x0a001f00080b7f89 */ /* 0x0004e200000e0000 */
[----:B-1----:R-:W-:-:S03]  /*55e0*/  IMAD.MOV.U32 R3, RZ, RZ, R7 ;  /* 0x000000ffff037224 */ /* 0x002fc600078e0007 */
[----:B------:R2:W1:Y:S01]  /*55f0*/  SHFL.DOWN PT, R12, R9, 0x10, 0x1f ;  /* 0x0a001f00090c7f89 */ /* 0x00046200000e0000 */
[----:B------:R-:W-:Y:S05]  /*5600*/  @P0 BRA `(.L_x_447) ;  /* 0x0000000000500947 */ /* 0x000fea0003800000 */
[----:B0-----:R-:W-:Y:S01]  /*5610*/  DSETP.GEU.AND P0, PT, |R6|, |R4|, PT ;  /* 0x400000040600722a */ /* 0x001fe20003f0e200 */
[----:B---3--:R-:W-:Y:S02]  /*5620*/  IMAD.MOV.U32 R14, RZ, RZ, R11 ;  /* 0x000000ffff0e7224 */ /* 0x008fe400078e000b */
[----:B-1----:R-:W-:Y:S02]  /*5630*/  IMAD.MOV.U32 R15, RZ, RZ, R12 ;  /* 0x000000ffff0f7224 */ /* 0x002fe400078e000c */
        /* <DEDUP_REMOVED lines=17> */
.L_x_447:
[----:B------:R-:W-:Y:S05]  /*5750*/  BSYNC.RECONVERGENT B1 ;  /* 0x0000000000017941 */ /* 0x000fea0003800200 */
.L_x_446:
        /* <DEDUP_REMOVED lines=11> */
.L_x_449:
[----:B------:R-:W-:Y:S05]  /*5810*/  BSYNC.RECONVERGENT B1 ;  /* 0x0000000000017941 */ /* 0x000fea0003800200 */
.L_x_448:
        /* <DEDUP_REMOVED lines=8> */
[----:B--2---:R-:W2:Y:S04]  /*58a0*/  LDS.128 R4, [R0+0x20] ;  /* 0x0000200000047984 */ /* 0x004ea80000000c00 */
[----:B-1--4-:R1:W4:Y:S04]  /*58b0*/  LDS.64 R12, [R0+0x80] ;  /* 0x00008000000c7984 */ /* 0x0123280000000a00 */
[----:B---3--:R1:W3:Y:S01]  /*58c0*/  LDS.128 R8, [R0+0x30] ;  /* 0x0000300000087984 */ /* 0x0082e20000000c00 */
[----:B0-----:R-:W-:Y:S01]  /*58d0*/  DSETP.GEU.AND P0, PT, |R2|, |R16|, PT ;  /* 0x400000100200722a */ /* 0x001fe20003f0e200 */
[----:B------:R-:W-:-:S02]  /*58e0*/  IMAD.MOV.U32 R24, RZ, RZ, R16 ;  /* 0x000000ffff187224 */ /* 0x000fc400078e0010 */
[----:B------:R-:W-:Y:S02]  /*58f0*/  IMAD.MOV.U32 R25, RZ, RZ, R17 ;  /* 0x000000ffff197224 */ /* 0x000fe400078e0011 */
[----:B--2---:R-:W-:Y:S02]  /*5900*/  IMAD.MOV.U32 R27, RZ, RZ, R4 ;  /* 0x000000ffff1b7224 */ /* 0x004fe400078e0004 */
[----:B------:R-:W-:-:S07]  /*5910*/  IMAD.MOV.U32 R29, RZ, RZ, R5 ;  /* 0x000000ffff1d7224 */ /* 0x000fce00078e0005 */
[----:B-1-34-:R-:W-:Y:S05]  /*5920*/  @!P0 BRA `(.L_x_451) ;  /* 0x0000000000388947 */ /* 0x01afea0003800000 */
        /* <DEDUP_REMOVED lines=14> */
.L_x_451:
[----:B------:R-:W-:Y:S05]  /*5a10*/  BSYNC.RECONVERGENT B1 ;  /* 0x0000000000017941 */ /* 0x000fea0003800200 */
.L_x_450:
        /* <DEDUP_REMOVED lines=23> */
.L_x_453:
[----:B------:R-:W-:Y:S05]  /*5b90*/  BSYNC.RECONVERGENT B1 ;  /* 0x0000000000017941 */ /* 0x000fea0003800200 */
.L_x_452:
        /* <DEDUP_REMOVED lines=21> */
.L_x_455:
[----:B------:R-:W-:Y:S05]  /*5cf0*/  BSYNC.RECONVERGENT B1 ;  /* 0x0000000000017941 */ /* 0x000fea0003800200 */
.L_x_454:
        /* <DEDUP_REMOVED lines=23> */
.L_x_457:
[----:B------:R-:W-:Y:S05]  /*5e70*/  BSYNC.RECONVERGENT B1 ;  /* 0x0000000000017941 */ /* 0x000fea0003800200 */
.L_x_456:
[----:B------:R-:W-:Y:S01]  /*5e80*/  DSETP.GEU.AND P0, PT, |R14|, |R22|, PT ;  /* 0x400000160e00722a */ /* 0x000fe20003f0e200 */
[----:B------:R-:W-:Y:S01]  /*5e90*/  BSSY.RECONVERGENT B1, `(.L_x_458) ;  /* 0x0000014000017945 */ /* 0x000fe20003800200 */
[----:B------:R-:W-:Y:S01]  /*5ea0*/  MOV R2, R22 ;  /* 0x0000001600027202 */ /* 0x000fe20000000f00 */
[----:B------:R-:W-:Y:S02]  /*5eb0*/  IMAD.MOV.U32 R3, RZ, RZ, R23 ;  /* 0x000000ffff037224 */ /* 0x000fe400078e0017 */
[----:B-1----:R-:W-:Y:S02]  /*5ec0*/  IMAD.MOV.U32 R19, RZ, RZ, R8 ;  /* 0x000000ffff137224 */ /* 0x002fe400078e0008 */
        /* <DEDUP_REMOVED lines=16> */
.L_x_459:
[----:B------:R-:W-:Y:S05]  /*5fd0*/  BSYNC.RECONVERGENT B1 ;  /* 0x0000000000017941 */ /* 0x000fea0003800200 */
.L_x_458:
        /* <DEDUP_REMOVED lines=21> */
.L_x_461:
[----:B------:R-:W-:Y:S05]  /*6130*/  BSYNC.RECONVERGENT B1 ;  /* 0x0000000000017941 */ /* 0x000fea0003800200 */
.L_x_460:
        /* <DEDUP_REMOVED lines=20> */
.L_x_383:
[----:B------:R-:W-:Y:S05]  /*6280*/  BSYNC.RECONVERGENT B0 ;  /* 0x0000000000007941 */ /* 0x000fea0003800200 */
.L_x_350:
[----:B------:R-:W-:Y:S05]  /*6290*/  @P1 EXIT ;  /* 0x000000000000194d */ /* 0x000fea0003800000 */
[----:B01----:R-:W0:Y:S02]  /*62a0*/  LDC.64 R4, c[0x0][0x388] ;  /* 0x0000e200ff047b82 */ /* 0x003e240000000a00 */
[----:B0-----:R-:W-:Y:S04]  /*62b0*/  STG.E.64 desc[UR6][R4.64], R2 ;  /* 0x0000000204007986 */ /* 0x001fe8000c101b06 */
[----:B------:R-:W-:Y:S01]  /*62c0*/  STG.E.64 desc[UR6][R4.64+0x8], R14 ;  /* 0x0000080e04007986 */ /* 0x000fe2000c101b06 */
[----:B------:R-:W-:Y:S05]  /*62d0*/  EXIT ;  /* 0x000000000000794d */ /* 0x000fea0003800000 */
.L_x_462:
        /* <DEDUP_REMOVED lines=10> */
.L_x_771:


//--------------------- .text._ZN6thrust24THRUST_300001_SM_1000_NS8cuda_cub4core6detail13_kernel_agentINS1_8__reduce10DrainAgentIiEEJN3cub18CUB_300001_SM_10009GridQueueIjEEiEEEvDpT0_ --------------------------
	.section	.text._ZN6thrust24THRUST_300001_SM_1000_NS8cuda_cub4core6detail13_kernel_agentINS1_8__reduce10DrainAgentIiEEJN3cub18CUB_300001_SM_10009GridQueueIjEEiEEEvDpT0_,"ax",@progbits
	.align	128
        .global         _ZN6thrust24THRUST_300001_SM_1000_NS8cuda_cub4core6detail13_kernel_agentINS1_8__reduce10DrainAgentIiEEJN3cub18CUB_300001_SM_10009GridQueueIjEEiEEEvDpT0_
        .type           _ZN6thrust24THRUST_300001_SM_1000_NS8cuda_cub4core6detail13_kernel_agentINS1_8__reduce10DrainAgentIiEEJN3cub18CUB_300001_SM_10009GridQueueIjEEiEEEvDpT0_,@function
        .size           _ZN6thrust24THRUST_300001_SM_1000_NS8cuda_cub4core6detail13_kernel_agentINS1_8__reduce10DrainAgentIiEEJN3cub18CUB_300001_SM_10009GridQueueIjEEiEEEvDpT0_,(.L_x_772 - _ZN6thrust24THRUST_300001_SM_1000_NS8cuda_cub4core6detail13_kernel_agentINS1_8__reduce10DrainAgentIiEEJN3cub18CUB_300001_SM_10009GridQueueIjEEiEEEvDpT0_)
        .other          _ZN6thrust24THRUST_300001_SM_1000_NS8cuda_cub4core6detail13_kernel_agentINS1_8__reduce10DrainAgentIiEEJN3cub18CUB_300001_SM_10009GridQueueIjEEiEEEvDpT0_,@"STO_CUDA_ENTRY STV_DEFAULT"
_ZN6thrust24THRUST_300001_SM_1000_NS8cuda_cub4core6detail13_kernel_agentINS1_8__reduce10DrainAgentIiEEJN3cub18CUB_300001_SM_10009GridQueueIjEEiEEEvDpT0_:
.text._ZN6thrust24THRUST_300001_SM_1000_NS8cuda_cub4core6detail13_kernel_agentINS1_8__reduce10DrainAgentIiEEJN3cub18CUB_300001_SM_10009GridQueueIjEEiEEEvDpT0_:
[----:B------:R-:W-:Y:S08]  /*0000*/  LDC R1, c[0x0][0x37c] ;  /* 0x0000df00ff017b82 */ /* 0x000ff00000000800 */
[----:B------:R-:W0:Y:S01]  /*0010*/  LDC.64 R2, c[0x0][0x380] ;  /* 0x0000e000ff027b82 */ /* 0x000e220000000a00 */
[----:B------:R-:W0:Y:S07]  /*0020*/  LDCU.64 UR4, c[0x0][0x358] ;  /* 0x00006b00ff0477ac */ /* 0x000e2e0008000a00 */
[----:B------:R-:W1:Y:S01]  /*0030*/  LDC R5, c[0x0][0x388] ;  /* 0x0000e200ff057b82 */ /* 0x000e620000000800 */
[----:B0-----:R-:W-:Y:S04]  /*0040*/  STG.E desc[UR4][R2.64+0x4], RZ ;  /* 0x000004ff02007986 */ /* 0x001fe8000c101904 */
[----:B-1----:R-:W-:Y:S01]  /*0050*/  STG.E desc[UR4][R2.64], R5 ;  /* 0x0000000502007986 */ /* 0x002fe2000c101904 */
[----:B------:R-:W-:Y:S05]  /*0060*/  EXIT ;  /* 0x000000000000794d */ /* 0x000fea0003800000 */
.L_x_463:
        /* <DEDUP_REMOVED lines=9> */
.L_x_772:


//--------------------- .text._ZN6thrust24THRUST_300001_SM_1000_NS8cuda_cub4core6detail13_kernel_agentINS1_8__reduce11ReduceAgentINS0_12zip_iteratorIN4cuda3std3__45tupleIJNS0_10device_ptrIdEENS0_17counting_iteratorIlNS0_11use_defaultESF_SF_EEEEEEEPNSB_IJdlEEESJ_iNS1_9__extrema9arg_max_fIdl13compare_valueEEEEJSI_SK_iN3cub18CUB_300001_SM_100013GridEvenShareIiEENSR_9GridQueueIjEESO_EEEvDpT0_ --------------------------
	.section	.text._ZN6thrust24THRUST_300001_SM_1000_NS8cuda_cub4core6detail13_kernel_agentINS1_8__reduce11ReduceAgentINS0_12zip_iteratorIN4cuda3std3__45tupleIJNS0_10device_ptrIdEENS0_17counting_iteratorIlNS0_11use_defaultESF_SF_EEEEEEEPNSB_IJdlEEESJ_iNS1_9__extrema9arg_max_fIdl13compare_valueEEEEJSI_SK_iN3cub18CUB_300001_SM_100013GridEvenShareIiEENSR_9GridQueueIjEESO_EEEvDpT0_,"ax",@progbits
	.align	128
        .global         _ZN6thrust24THRUST_300001_SM_1000_NS8cuda_cub4core6detail13_kernel_agentINS1_8__reduce11ReduceAgentINS0_12zip_iteratorIN4cuda3std3__45tupleIJNS0_10device_ptrIdEENS0_17counting_iteratorIlNS0_11use_defaultESF_SF_EEEEEEEPNSB_IJdlEEESJ_iNS1_9__extrema9arg_max_fIdl13compare_valueEEEEJSI_SK_iN3cub18CUB_300001_SM_100013GridEvenShareIiEENSR_9GridQueueIjEESO_EEEvDpT0_
        .type           _ZN6thrust24THRUST_300001_SM_1000_NS8cuda_cub4core6detail13_kernel_agentINS1_8__reduce11ReduceAgentINS0_12zip_iteratorIN4cuda3std3__45tupleIJNS0_10device_ptrIdEENS0_17counting_iteratorIlNS0_11use_defaultESF_SF_EEEEEEEPNSB_IJdlEEESJ_iNS1_9__extrema9arg_max_fIdl13compare_valueEEEEJSI_SK_iN3cub18CUB_300001_SM_100013GridEvenShareIiEENSR_9GridQueueIjEESO_EEEvDpT0_,@function
        .size           _ZN6thrust24THRUST_300001_SM_1000_NS8cuda_cub4core6detail13_kernel_agentINS1_8__reduce11ReduceAgentINS0_12zip_iteratorIN4cuda3std3__45tupleIJNS0_10device_ptrIdEENS0_17counting_iteratorIlNS0_11use_defaultESF_SF_EEEEEEEPNSB_IJdlEEESJ_iNS1_9__extrema9arg_max_fIdl13compare_valueEEEEJSI_SK_iN3cub18CUB_300001_SM_100013GridEvenShareIiEENSR_9GridQueueIjEESO_EEEvDpT0_,(.L_x_773 - _ZN6thrust24THRUST_300001_SM_1000_NS8cuda_cub4core6detail13_kernel_agentINS1_8__reduce11ReduceAgentINS0_12zip_iteratorIN4cuda3std3__45tupleIJNS0_10device_ptrIdEENS0_17counting_iteratorIlNS0_11use_defaultESF_SF_EEEEEEEPNSB_IJdlEEESJ_iNS1_9__extrema9arg_max_fIdl13compare_valueEEEEJSI_SK_iN3cub18CUB_300001_SM_100013GridEvenShareIiEENSR_9GridQueueIjEESO_EEEvDpT0_)
        .other          _ZN6thrust24THRUST_300001_SM_1000_NS8cuda_cub4core6detail13_kernel_agentINS1_8__reduce11ReduceAgentINS0_12zip_iteratorIN4cuda3std3__45tupleIJNS0_10device_ptrIdEENS0_17counting_iteratorIlNS0_11use_defaultESF_SF_EEEEEEEPNSB_IJdlEEESJ_iNS1_9__extrema9arg_max_fIdl13compare_valueEEEEJSI_SK_iN3cub18CUB_300001_SM_100013GridEvenShareIiEENSR_9GridQueueIjEESO_EEEvDpT0_,@"STO_CUDA_ENTRY STV_DEFAULT"
_ZN6thrust24THRUST_300001_SM_1000_NS8cuda_cub4core6detail13_kernel_agentINS1_8__reduce11ReduceAgentINS0_12zip_iteratorIN4cuda3std3__45tupleIJNS0_10device_ptrIdEENS0_17counting_iteratorIlNS0_11use_defaultESF_SF_EEEEEEEPNSB_IJdlEEESJ_iNS1_9__extrema9arg_max_fIdl13compare_valueEEEEJSI_SK_iN3cub18CUB_300001_SM_100013GridEvenShareIiEENSR_9GridQueueIjEESO_EEEvDpT0_:
.text._ZN6thrust24THRUST_300001_SM_1000_NS8cuda_cub4core6detail13_kernel_agentINS1_8__reduce11ReduceAgentINS0_12zip_iteratorIN4cuda3std3__45tupleIJNS0_10device_ptrIdEENS0_17counting_iteratorIlNS0_11use_defaultESF_SF_EEEEEEEPNSB_IJdlEEESJ_iNS1_9__extrema9arg_max_fIdl13compare_valueEEEEJSI_SK_iN3cub18CUB_300001_SM_100013GridEvenShareIiEENSR_9GridQueueIjEESO_EEEvDpT0_:
[----:B------:R-:W-:Y:S01]  /*0000*/  LDC R1, c[0x0][0x37c] ;  /* 0x0000df00ff017b82 */ /* 0x000fe20000000800 */
[----:B------:R-:W0:Y:S01]  /*0010*/  S2R R0, SR_CTAID.X ;  /* 0x0000000000007919 */ /* 0x000e220000002500 */
[----:B------:R-:W1:Y:S01]  /*0020*/  LDCU UR4, c[0x0][0x398] ;  /* 0x00007300ff0477ac */ /* 0x000e620008000800 */
[----:B------:R-:W-:Y:S01]  /*0030*/  BSSY.RECONVERGENT B0, `(.L_x_464) ;  /* 0x000066d000007945 */ /* 0x000fe20003800200 */
[----:B------:R-:W2:Y:S01]  /*0040*/  LDCU UR6, c[0x0][0x370] ;  /* 0x00006e00ff0677ac */ /* 0x000ea20008000800 */
[----:B------:R-:W3:Y:S01]  /*0050*/  LDCU.64 UR10, c[0x0][0x358] ;  /* 0x00006b00ff0a77ac */ /* 0x000ee20008000a00 */
[----:B-1----:R-:W-:Y:S01]  /*0060*/  IMAD.U32 R7, RZ, RZ, UR4 ;  /* 0x00000004ff077e24 */ /* 0x002fe2000f8e00ff */
[----:B--2---:R-:W-:Y:S01]  /*0070*/  UIMAD UR6, UR6, 0x500, URZ ;  /* 0x00000500060678a4 */ /* 0x004fe2000f8e02ff */
[----:B0-----:R-:W-:-:S04]  /*0080*/  IMAD R10, R0, 0x500, RZ ;  /* 0x00000500000a7824 */ /* 0x001fc800078e02ff */
[----:B------:R-:W-:-:S05]  /*0090*/  VIADD R2, R10, 0x500 ;  /* 0x000005000a027836 */ /* 0x000fca0000000000 */
[----:B------:R-:W-:-:S13]  /*00a0*/  ISETP.GT.AND P0, PT, R2, R7, PT ;  /* 0x000000070200720c */ /* 0x000fda0003f04270 */
[----:B---3--:R-:W-:Y:S05]  /*00b0*/  @!P0 BRA `(.L_x_465) ;  /* 0x0000003800d08947 */ /* 0x008fea0003800000 */
[----:B------:R-:W0:Y:S01]  /*00c0*/  S2R R5, SR_TID.X ;  /* 0x0000000000057919 */ /* 0x000e220000002100 */
[----:B------:R-:W-:Y:S01]  /*00d0*/  IMAD.IADD R4, R7, 0x1, -R10 ;  /* 0x0000000107047824 */ /* 0x000fe200078e0a0a */
[----:B------:R-:W1:Y:S01]  /*00e0*/  LDCU.64 UR6, c[0x0][0x388] ;  /* 0x00007100ff0677ac */ /* 0x000e620008000a00 */
[----:B------:R-:W-:Y:S01]  /*00f0*/  BSSY.RECONVERGENT B1, `(.L_x_466) ;  /* 0x0000010000017945 */ /* 0x000fe20003800200 */
[----:B------:R-:W-:Y:S01]  /*0100*/  IMAD.MOV.U32 R8, RZ, RZ, RZ ;  /* 0x000000ffff087224 */ /* 0x000fe200078e00ff */
[----:B------:R-:W-:Y:S01]  /*0110*/  CS2R R2, SRZ ;  /* 0x0000000000027805 */ /* 0x000fe2000001ff00 */
[----:B------:R-:W2:Y:S01]  /*0120*/  LDCU.64 UR8, c[0x0][0x388] ;  /* 0x00007100ff0877ac */ /* 0x000ea20008000a00 */
[----:B------:R-:W-:Y:S01]  /*0130*/  IMAD.MOV.U32 R6, RZ, RZ, RZ ;  /* 0x000000ffff067224 */ /* 0x000fe200078e00ff */
[----:B0-----:R-:W-:Y:S01]  /*0140*/  ISETP.GE.AND P0, PT, R5, R4, PT ;  /* 0x000000040500720c */ /* 0x001fe20003f06270 */
[----:B------:R-:W-:-:S12]  /*0150*/  IMAD.MOV.U32 R9, RZ, RZ, R5 ;  /* 0x000000ffff097224 */ /* 0x000fd800078e0005 */
[----:B-12---:R-:W-:Y:S05]  /*0160*/  @P0 BRA `(.L_x_467) ;  /* 0x0000000000200947 */ /* 0x006fea0003800000 */
[----:B------:R-:W0:Y:S01]  /*0170*/  LDC.64 R2, c[0x0][0x380] ;  /* 0x0000e000ff027b82 */ /* 0x000e220000000a00 */
[----:B------:R-:W-:Y:S01]  /*0180*/  IMAD.IADD R11, R10, 0x1, R5 ;  /* 0x000000010a0b7824 */ /* 0x000fe200078e0205 */
[----:B------:R-:W1:Y:S03]  /*0190*/  LDCU.64 UR4, c[0x0][0x388] ;  /* 0x00007100ff0477ac */ /* 0x000e660008000a00 */
[----:B0-----:R-:W-:-:S06]  /*01a0*/  IMAD.WIDE R2, R11, 0x8, R2 ;  /* 0x000000080b027825 */ /* 0x001fcc00078e0202 */
[----:B------:R-:W5:Y:S01]  /*01b0*/  LDG.E.64 R2, desc[UR10][R2.64] ;  /* 0x0000000a02027981 */ /* 0x000f62000c1e1b00 */
[----:B-1----:R-:W-:Y:S01]  /*01c0*/  IADD3 R8, P0, PT, R11, UR4, RZ ;  /* 0x000000040b087c10 */ /* 0x002fe2000ff1e0ff */
[----:B------:R-:W-:-:S03]  /*01d0*/  VIADD R9, R5, 0x100 ;  /* 0x0000010005097836 */ /* 0x000fc60000000000 */
[----:B------:R-:W-:-:S09]  /*01e0*/  LEA.HI.X.SX32 R6, R11, UR5, 0x1, P0 ;  /* 0x000000050b067c11 */ /* 0x000fd200080f0eff */
.L_x_467:
[----:B------:R-:W-:Y:S05]  /*01f0*/  BSYNC.RECONVERGENT B1 ;  /* 0x0000000000017941 */ /* 0x000fea0003800200 */
.L_x_466:
        /* <DEDUP_REMOVED lines=9> */
[----:B------:R-:W0:Y:S01]  /*0290*/  LDC.64 R12, c[0x0][0x380] ;  /* 0x0000e000ff0c7b82 */ /* 0x000e220000000a00 */
[----:B------:R-:W-:Y:S01]  /*02a0*/  LEA.HI R7, R18, 0x1, RZ, 0x18 ;  /* 0x0000000112077811 */ /* 0x000fe200078fc0ff */
[----:B------:R-:W-:-:S03]  /*02b0*/  IMAD.IADD R11, R10, 0x1, R9 ;  /* 0x000000010a0b7824 */ /* 0x000fc600078e0209 */
[----:B------:R-:W-:-:S05]  /*02c0*/  LOP3.LUT R7, R7, 0x3, RZ, 0xc0, !PT ;  /* 0x0000000307077812 */ /* 0x000fca00078ec0ff */
[----:B------:R-:W-:-:S07]  /*02d0*/  IMAD.MOV R7, RZ, RZ, -R7 ;  /* 0x000000ffff077224 */ /* 0x000fce00078e0a07 */
.L_x_474:
[----:B0-----:R-:W-:-:S06]  /*02e0*/  IMAD.WIDE R14, R11, 0x8, R12 ;  /* 0x000000080b0e7825 */ /* 0x001fcc00078e020c */
[----:B------:R-:W2:Y:S01]  /*02f0*/  LDG.E.64 R14, desc[UR10][R14.64] ;  /* 0x0000000a0e0e7981 */ /* 0x000ea2000c1e1b00 */
[----:B------:R-:W-:Y:S01]  /*0300*/  IADD3 R22, P1, PT, R11, UR6, RZ ;  /* 0x000000060b167c10 */ /* 0x000fe2000ff3e0ff */
[----:B------:R-:W-:Y:S01]  /*0310*/  VIADD R7, R7, 0x1 ;  /* 0x0000000107077836 */ /* 0x000fe20000000000 */
[----:B------:R-:W-:Y:S01]  /*0320*/  BSSY.RECONVERGENT B3, `(.L_x_472) ;  /* 0x000001b000037945 */ /* 0x000fe20003800200 */
[----:B------:R-:W-:Y:S01]  /*0330*/  IMAD.MOV.U32 R19, RZ, RZ, R8 ;  /* 0x000000ffff137224 */ /* 0x000fe200078e0008 */
[----:B------:R-:W-:Y:S01]  /*0340*/  LEA.HI.X.SX32 R21, R11, UR7, 0x1, P1 ;  /* 0x000000070b157c11 */ /* 0x000fe200088f0eff */
[----:B------:R-:W-:Y:S01]  /*0350*/  IMAD.MOV.U32 R20, RZ, RZ, R6 ;  /* 0x000000ffff147224 */ /* 0x000fe200078e0006 */
[----:B------:R-:W-:Y:S01]  /*0360*/  ISETP.NE.AND P2, PT, R7, RZ, PT ;  /* 0x000000ff0700720c */ /* 0x000fe20003f45270 */
[----:B-----5:R-:W-:Y:S02]  /*0370*/  IMAD.MOV.U32 R16, RZ, RZ, R2 ;  /* 0x000000ffff107224 */ /* 0x020fe400078e0002 */
[----:B------:R-:W-:-:S02]  /*0380*/  IMAD.MOV.U32 R17, RZ, RZ, R3 ;  /* 0x000000ffff117224 */ /* 0x000fc400078e0003 */
[----:B------:R-:W-:Y:S02]  /*0390*/  IMAD.MOV.U32 R8, RZ, RZ, R22 ;  /* 0x000000ffff087224 */ /* 0x000fe400078e0016 */
        /* <DEDUP_REMOVED lines=19> */
.L_x_473:
[----:B------:R-:W-:Y:S05]  /*04d0*/  BSYNC.RECONVERGENT B3 ;  /* 0x0000000000037941 */ /* 0x000fea0003800200 */
.L_x_472:
[----:B------:R-:W-:Y:S02]  /*04e0*/  VIADD R9, R9, 0x100 ;  /* 0x0000010009097836 */ /* 0x000fe40000000000 */
[----:B------:R-:W-:Y:S01]  /*04f0*/  VIADD R11, R11, 0x100 ;  /* 0x000001000b0b7836 */ /* 0x000fe20000000000 */
[----:B------:R-:W-:Y:S06]  /*0500*/  @P2 BRA `(.L_x_474) ;  /* 0xfffffffc00742947 */ /* 0x000fec000383ffff */
.L_x_471:
[----:B------:R-:W-:Y:S05]  /*0510*/  BSYNC.RECONVERGENT B2 ;  /* 0x0000000000027941 */ /* 0x000fea0003800200 */
.L_x_470:
[----:B------:R-:W-:-:S13]  /*0520*/  ISETP.GE.U32.AND P0, PT, R18, 0x300, PT ;  /* 0x000003001200780c */ /* 0x000fda0003f06070 */
[----:B------:R-:W-:Y:S05]  /*0530*/  @!P0 BRA `(.L_x_469) ;  /* 0x0000000400cc8947 */ /* 0x000fea0003800000 */
[----:B------:R-:W0:Y:S01]  /*0540*/  LDC.64 R12, c[0x0][0x380] ;  /* 0x0000e000ff0c7b82 */ /* 0x000e220000000a00 */
[----:B------:R-:W-:-:S04]  /*0550*/  IMAD.IADD R7, R10, 0x1, R9 ;  /* 0x000000010a077824 */ /* 0x000fc800078e0209 */
[C---:B------:R-:W-:Y:S02]  /*0560*/  VIADD R27, R7.reuse, 0x100 ;  /* 0x00000100071b7836 */ /* 0x040fe40000000000 */
[C---:B------:R-:W-:Y:S02]  /*0570*/  VIADD R26, R7.reuse, 0x200 ;  /* 0x00000200071a7836 */ /* 0x040fe40000000000 */
[----:B------:R-:W-:Y:S01]  /*0580*/  VIADD R25, R7, 0x300 ;  /* 0x0000030007197836 */ /* 0x000fe20000000000 */
[----:B0-----:R-:W-:-:S05]  /*0590*/  IADD3 R10, P0, PT, R12, 0x1000, RZ ;  /* 0x000010000c0a7810 */ /* 0x001fca0007f1e0ff */
[----:B------:R-:W-:-:S08]  /*05a0*/  IMAD.X R11, RZ, RZ, R13, P0 ;  /* 0x000000ffff0b7224 */ /* 0x000fd000000e060d */
.L_x_483:
[----:B------:R-:W-:-:S05]  /*05b0*/  IMAD.WIDE R22, R7, 0x8, R10 ;  /* 0x0000000807167825 */ /* 0x000fca00078e020a */
[----:B------:R-:W2:Y:S04]  /*05c0*/  LDG.E.64 R20, desc[UR10][R22.64+-0x1000] ;  /* 0xfff0000a16147981 */ /* 0x000ea8000c1e1b00 */
[----:B-----5:R0:W5:Y:S04]  /*05d0*/  LDG.E.64 R16, desc[UR10][R22.64+-0x800] ;  /* 0xfff8000a16107981 */ /* 0x020168000c1e1b00 */
[----:B------:R0:W5:Y:S04]  /*05e0*/  LDG.E.64 R14, desc[UR10][R22.64] ;  /* 0x0000000a160e7981 */ /* 0x000168000c1e1b00 */
[----:B------:R0:W5:Y:S01]  /*05f0*/  LDG.E.64 R12, desc[UR10][R22.64+0x800] ;  /* 0x0008000a160c7981 */ /* 0x000162000c1e1b00 */
[C---:B------:R-:W-:Y:S01]  /*0600*/  IADD3 R29, P1, PT, R7.reuse, UR8, RZ ;  /* 0x00000008071d7c10 */ /* 0x040fe2000ff3e0ff */
[----:B------:R-:W-:Y:S03]  /*0610*/  BSSY.RECONVERGENT B2, `(.L_x_475) ;  /* 0x0000016000027945 */ /* 0x000fe60003800200 */
[----:B------:R-:W-:Y:S01]  /*0620*/  LEA.HI.X.SX32 R31, R7, UR9, 0x1, P1 ;  /* 0x00000009071f7c11 */ /* 0x000fe200088f0eff */
[----:B------:R-:W-:-:S03]  /*0630*/  IMAD.MOV.U32 R24, RZ, RZ, R29 ;  /* 0x000000ffff187224 */ /* 0x000fc600078e001d */
[----:B------:R-:W-:Y:S01]  /*0640*/  MOV R28, R31 ;  /* 0x0000001f001c7202 */ /* 0x000fe20000000f00 */
        /* <DEDUP_REMOVED lines=18> */
.L_x_476:
[----:B------:R-:W-:Y:S05]  /*0770*/  BSYNC.RECONVERGENT B2 ;  /* 0x0000000000027941 */ /* 0x000fea0003800200 */
.L_x_475:
[----:B-----5:R-:W-:Y:S01]  /*0780*/  DSETP.GEU.AND P0, PT, |R18|, |R16|, PT ;  /* 0x400000101200722a */ /* 0x020fe20003f0e200 */
[C---:B------:R-:W-:Y:S01]  /*0790*/  IADD3 R21, P1, PT, R27.reuse, UR8, RZ ;  /* 0x000000081b157c10 */ /* 0x040fe2000ff3e0ff */
[----:B------:R-:W-:Y:S01]  /*07a0*/  BSSY.RECONVERGENT B2, `(.L_x_477) ;  /* 0x0000015000027945 */ /* 0x000fe20003800200 */
[----:B------:R-:W-:Y:S02]  /*07b0*/  IMAD.MOV.U32 R2, RZ, RZ, R16 ;  /* 0x000000ffff027224 */ /* 0x000fe400078e0010 */
[----:B------:R-:W-:Y:S01]  /*07c0*/  LEA.HI.X.SX32 R23, R27, UR9, 0x1, P1 ;  /* 0x000000091b177c11 */ /* 0x000fe200088f0eff */
[----:B------:R-:W-:Y:S02]  /*07d0*/  IMAD.MOV.U32 R6, RZ, RZ, R21 ;  /* 0x000000ffff067224 */ /* 0x000fe400078e0015 */
[----:B------:R-:W-:Y:S02]  /*07e0*/  IMAD.MOV.U32 R3, RZ, RZ, R17 ;  /* 0x000000ffff037224 */ /* 0x000fe400078e0011 */
[----:B------:R-:W-:-:S04]  /*07f0*/  IMAD.MOV.U32 R8, RZ, RZ, R23 ;  /* 0x000000ffff087224 */ /* 0x000fc800078e0017 */
        /* <DEDUP_REMOVED lines=15> */
.L_x_478:
[----:B------:R-:W-:Y:S05]  /*08f0*/  BSYNC.RECONVERGENT B2 ;  /* 0x0000000000027941 */ /* 0x000fea0003800200 */
.L_x_477:
[----:B------:R-:W-:Y:S01]  /*0900*/  DSETP.GEU.AND P0, PT, |R2|, |R14|, PT ;  /* 0x4000000e0200722a */ /* 0x000fe20003f0e200 */
[C---:B------:R-:W-:Y:S01]  /*0910*/  IADD3 R21, P1, PT, R26.reuse, UR8, RZ ;  /* 0x000000081a157c10 */ /* 0x040fe2000ff3e0ff */
[----:B------:R-:W-:Y:S01]  /*0920*/  BSSY.RECONVERGENT B2, `(.L_x_479) ;  /* 0x0000016000027945 */ /* 0x000fe20003800200 */
[----:B------:R-:W-:Y:S01]  /*0930*/  IADD3 R29, P2, PT, R25, UR8, RZ ;  /* 0x00000008191d7c10 */ /* 0x000fe2000ff5e0ff */
[----:B------:R-:W-:Y:S01]  /*0940*/  IMAD.MOV.U32 R16, RZ, RZ, R14 ;  /* 0x000000ffff107224 */ /* 0x000fe200078e000e */
        /* <DEDUP_REMOVED lines=19> */
.L_x_480:
[----:B------:R-:W-:Y:S05]  /*0a80*/  BSYNC.RECONVERGENT B2 ;  /* 0x0000000000027941 */ /* 0x000fea0003800200 */
.L_x_479:
[----:B------:R-:W-:Y:S01]  /*0a90*/  DSETP.GEU.AND P0, PT, |R16|, |R12|, PT ;  /* 0x4000000c1000722a */ /* 0x000fe20003f0e200 */
[----:B------:R-:W-:Y:S01]  /*0aa0*/  LEA.HI.X.SX32 R14, R25, UR9, 0x1, P2 ;  /* 0x00000009190e7c11 */ /* 0x000fe200090f0eff */
[----:B------:R-:W-:Y:S01]  /*0ab0*/  BSSY.RECONVERGENT B2, `(.L_x_481) ;  /* 0x0000014000027945 */ /* 0x000fe20003800200 */
[----:B------:R-:W-:Y:S02]  /*0ac0*/  IMAD.MOV.U32 R8, RZ, RZ, R29 ;  /* 0x000000ffff087224 */ /* 0x000fe400078e001d */
[----:B------:R-:W-:Y:S02]  /*0ad0*/  IMAD.MOV.U32 R2, RZ, RZ, R12 ;  /* 0x000000ffff027224 */ /* 0x000fe400078e000c */
[----:B------:R-:W-:Y:S02]  /*0ae0*/  IMAD.MOV.U32 R6, RZ, RZ, R14 ;  /* 0x000000ffff067224 */ /* 0x000fe400078e000e */
[----:B------:R-:W-:-:S05]  /*0af0*/  IMAD.MOV.U32 R3, RZ, RZ, R13 ;  /* 0x000000ffff037224 */ /* 0x000fca00078e000d */
        /* <DEDUP_REMOVED lines=15> */
.L_x_482:
[----:B------:R-:W-:Y:S05]  /*0bf0*/  BSYNC.RECONVERGENT B2 ;  /* 0x0000000000027941 */ /* 0x000fea0003800200 */
.L_x_481:
[----:B------:R-:W-:Y:S02]  /*0c00*/  VIADD R9, R9, 0x400 ;  /* 0x0000040009097836 */ /* 0x000fe40000000000 */
[----:B------:R-:W-:Y:S02]  /*0c10*/  VIADD R27, R27, 0x400 ;  /* 0x000004001b1b7836 */ /* 0x000fe40000000000 */
[----:B------:R-:W-:Y:S01]  /*0c20*/  VIADD R26, R26, 0x400 ;  /* 0x000004001a1a7836 */ /* 0x000fe20000000000 */
[----:B------:R-:W-:Y:S01]  /*0c30*/  ISETP.GE.AND P0, PT, R9, R4, PT ;  /* 0x000000040900720c */ /* 0x000fe20003f06270 */
[----:B------:R-:W-:Y:S02]  /*0c40*/  VIADD R25, R25, 0x400 ;  /* 0x0000040019197836 */ /* 0x000fe40000000000 */
[----:B------:R-:W-:-:S10]  /*0c50*/  VIADD R7, R7, 0x400 ;  /* 0x0000040007077836 */ /* 0x000fd40000000000 */
[----:B------:R-:W-:Y:S05]  /*0c60*/  @!P0 BRA `(.L_x_483) ;  /* 0xfffffff800508947 */ /* 0x000fea000383ffff */
.L_x_469:
[----:B------:R-:W-:Y:S05]  /*0c70*/  BSYNC.RECONVERGENT B1 ;  /* 0x0000000000017941 */ /* 0x000fea0003800200 */
.L_x_468:
        /* <DEDUP_REMOVED lines=34> */
.L_x_486:
[----:B------:R-:W-:Y:S05]  /*0ea0*/  BSYNC.RECONVERGENT B1 ;  /* 0x0000000000017941 */ /* 0x000fea0003800200 */
.L_x_485:
        /* <DEDUP_REMOVED lines=31> */
.L_x_488:
[----:B------:R-:W-:Y:S05]  /*10a0*/  BSYNC.RECONVERGENT B1 ;  /* 0x0000000000017941 */ /* 0x000fea0003800200 */
.L_x_487:
[----:B------:R-:W-:Y:S01]  /*10b0*/  ISETP.GT.AND P0, PT, R15, 0x1b, PT ;  /* 0x0000001b0f00780c */ /* 0x000fe20003f04270 */
[----:B---3--:R3:W3:Y:S01]  /*10c0*/  SHFL.DOWN PT, R8, R2, 0x4, 0x1f ;  /* 0x08801f0002087f89 */ /* 0x0086e200000e0000 */
[----:B------:R-:W-:Y:S01]  /*10d0*/  BSSY.RECONVERGENT B1, `(.L_x_489) ;  /* 0x000001d000017945 */ /* 0x000fe20003800200 */
[----:B0-----:R-:W-:Y:S01]  /*10e0*/  MOV R11, R4 ;  /* 0x00000004000b7202 */ /* 0x001fe20000000f00 */
[----:B------:R-:W-:Y:S01]  /*10f0*/  IMAD.MOV.U32 R12, RZ, RZ, R13 ;  /* 0x000000ffff0c7224 */ /* 0x000fe200078e000d */
[----:B------:R0:W0:Y:S01]  /*1100*/  SHFL.DOWN PT, R9, R3, 0x4, 0x1f ;  /* 0x08801f0003097f89 */ /* 0x00002200000e0000 */
[----:B-1----:R-:W-:Y:S02]  /*1110*/  IMAD.MOV.U32 R6, RZ, RZ, R2 ;  /* 0x000000ffff067224 */ /* 0x002fe400078e0002 */
[----:B--2---:R-:W-:Y:S01]  /*1120*/  IMAD.MOV.U32 R7, RZ, RZ, R3 ;  /* 0x000000ffff077224 */ /* 0x004fe200078e0003 */
[----:B----4-:R1:W2:Y:S04]  /*1130*/  SHFL.DOWN PT, R17, R4, 0x4, 0x1f ;  /* 0x08801f0004117f89 */ /* 0x0102a800000e0000 */
[----:B------:R1:W4:Y:S01]  /*1140*/  SHFL.DOWN PT, R10, R13, 0x4, 0x1f ;  /* 0x08801f000d0a7f89 */ /* 0x00032200000e0000 */
        /* <DEDUP_REMOVED lines=21> */
.L_x_490:
[----:B------:R-:W-:Y:S05]  /*12a0*/  BSYNC.RECONVERGENT B1 ;  /* 0x0000000000017941 */ /* 0x000fea0003800200 */
.L_x_489:
[----:B------:R-:W-:Y:S01]  /*12b0*/  ISETP.GT.AND P0, PT, R15, 0x17, PT ;  /* 0x000000170f00780c */ /* 0x000fe20003f04270 */
[----:B---3--:R3:W2:Y:S01]  /*12c0*/  SHFL.DOWN PT, R8, R6, 0x8, 0x1f ;  /* 0x09001f0006087f89 */ /* 0x0086a200000e0000 */
[----:B------:R-:W-:Y:S01]  /*12d0*/  BSSY.RECONVERGENT B1, `(.L_x_491) ;  /* 0x000001d000017945 */ /* 0x000fe20003800200 */
[----:B-1----:R-:W-:Y:S02]  /*12e0*/  IMAD.MOV.U32 R4, RZ, RZ, R11 ;  /* 0x000000ffff047224 */ /* 0x002fe400078e000b */
[----:B0-----:R3:W0:Y:S01]  /*12f0*/  SHFL.DOWN PT, R9, R7, 0x8, 0x1f ;  /* 0x09001f0007097f89 */ /* 0x00162200000e0000 */
[----:B----4-:R-:W-:Y:S02]  /*1300*/  IMAD.MOV.U32 R10, RZ, RZ, R12 ;  /* 0x000000ffff0a7224 */ /* 0x010fe400078e000c */
[----:B------:R-:W-:Y:S01]  /*1310*/  IMAD.MOV.U32 R2, RZ, RZ, R6 ;  /* 0x000000ffff027224 */ /* 0x000fe200078e0006 */
[----:B------:R3:W1:Y:S01]  /*1320*/  SHFL.DOWN PT, R14, R11, 0x8, 0x1f ;  /* 0x09001f000b0e7f89 */ /* 0x00066200000e0000 */
[----:B------:R-:W-:-:S03]  /*1330*/  IMAD.MOV.U32 R3, RZ, RZ, R7 ;  /* 0x000000ffff037224 */ /* 0x000fc600078e0007 */
[----:B------:R3:W4:Y:S01]  /*1340*/  SHFL.DOWN PT, R13, R12, 0x8, 0x1f ;  /* 0x09001f000c0d7f89 */ /* 0x00072200000e0000 */
[----:B------:R-:W-:Y:S05]  /*1350*/  @P0 BRA `(.L_x_492) ;  /* 0x0000000000500947 */ /* 0x000fea0003800000 */
[----:B0-2---:R-:W-:Y:S01]  /*1360*/  DSETP.GEU.AND P0, PT, |R6|, |R8|, PT ;  /* 0x400000080600722a */ /* 0x005fe20003f0e200 */
[----:B-1----:R-:W-:Y:S02]  /*1370*/  IMAD.MOV.U32 R4, RZ, RZ, R14 ;  /* 0x000000ffff047224 */ /* 0x002fe400078e000e */
        /* <DEDUP_REMOVED lines=18> */
.L_x_492:
[----:B------:R-:W-:Y:S05]  /*14a0*/  BSYNC.RECONVERGENT B1 ;  /* 0x0000000000017941 */ /* 0x000fea0003800200 */
.L_x_491:
[----:B------:R-:W-:Y:S01]  /*14b0*/  ISETP.GT.AND P0, PT, R15, 0xf, PT ;  /* 0x0000000f0f00780c */ /* 0x000fe20003f04270 */
[----:B---3--:R3:W1:Y:S01]  /*14c0*/  SHFL.DOWN PT, R6, R2, 0x10, 0x1f ;  /* 0x0a001f0002067f89 */ /* 0x00866200000e0000 */
[----:B------:R-:W-:Y:S01]  /*14d0*/  BSSY.RECONVERGENT B1, `(.L_x_493) ;  /* 0x000001d000017945 */ /* 0x000fe20003800200 */
[----:B--2---:R-:W-:Y:S02]  /*14e0*/  IMAD.MOV.U32 R17, RZ, RZ, R4 ;  /* 0x000000ffff117224 */ /* 0x004fe400078e0004 */
[----:B------:R3:W2:Y:S01]  /*14f0*/  SHFL.DOWN PT, R7, R3, 0x10, 0x1f ;  /* 0x0a001f0003077f89 */ /* 0x0006a200000e0000 */
[----:B------:R-:W-:Y:S02]  /*1500*/  IMAD.MOV.U32 R19, RZ, RZ, R10 ;  /* 0x000000ffff137224 */ /* 0x000fe400078e000a */
[----:B------:R-:W-:Y:S01]  /*1510*/  IMAD.MOV.U32 R12, RZ, RZ, R2 ;  /* 0x000000ffff0c7224 */ /* 0x000fe200078e0002 */
[----:B0-----:R3:W0:Y:S01]  /*1520*/  SHFL.DOWN PT, R9, R4, 0x10, 0x1f ;  /* 0x0a001f0004097f89 */ /* 0x00162200000e0000 */
[----:B----4-:R-:W-:-:S03]  /*1530*/  IMAD.MOV.U32 R13, RZ, RZ, R3 ;  /* 0x000000ffff0d7224 */ /* 0x010fc600078e0003 */
[----:B------:R3:W4:Y:S01]  /*1540*/  SHFL.DOWN PT, R11, R10, 0x10, 0x1f ;  /* 0x0a001f000a0b7f89 */ /* 0x00072200000e0000 */
[----:B------:R-:W-:Y:S05]  /*1550*/  @P0 BRA `(.L_x_494) ;  /* 0x0000000000500947 */ /* 0x000fea0003800000 */
[----:B-12---:R-:W-:Y:S01]  /*1560*/  DSETP.GEU.AND P0, PT, |R2|, |R6|, PT ;  /* 0x400000060200722a */ /* 0x006fe20003f0e200 */
[----:B0-----:R-:W-:Y:S01]  /*1570*/  IMAD.MOV.U32 R17, RZ, RZ, R9 ;  /* 0x000000ffff117224 */ /* 0x001fe200078e0009 */
        /* <DEDUP_REMOVED lines=18> */
.L_x_494:
[----:B------:R-:W-:Y:S05]  /*16a0*/  BSYNC.RECONVERGENT B1 ;  /* 0x0000000000017941 */ /* 0x000fea0003800200 */
.L_x_493:
[----:B------:R-:W-:Y:S01]  /*16b0*/  ISETP.NE.AND P0, PT, R15, RZ, PT ;  /* 0x000000ff0f00720c */ /* 0x000fe20003f05270 */
[----:B------:R-:W-:-:S12]  /*16c0*/  BSSY.RECONVERGENT B1, `(.L_x_495) ;  /* 0x000000b000017945 */ /* 0x000fd80003800200 */
[----:B------:R-:W-:Y:S05]  /*16d0*/  @P0 BRA `(.L_x_496) ;  /* 0x0000000000240947 */ /* 0x000fea0003800000 */
[----:B---3--:R-:W3:Y:S01]  /*16e0*/  S2R R4, SR_CgaCtaId ;  /* 0x0000000000047919 */ /* 0x008ee20000008800 */
[----:B------:R-:W-:Y:S01]  /*16f0*/  MOV R3, 0x400 ;  /* 0x0000040000037802 */ /* 0x000fe20000000f00 */
[----:B------:R-:W-:Y:S01]  /*1700*/  IMAD.MOV.U32 R18, RZ, RZ, R17 ;  /* 0x000000ffff127224 */ /* 0x000fe200078e0011 */
[----:B------:R-:W-:-:S04]  /*1710*/  SHF.R.U32.HI R2, RZ, 0x1, R5 ;  /* 0x00000001ff027819 */ /* 0x000fc80000011605 */
[----:B------:R-:W-:Y:S02]  /*1720*/  LOP3.LUT R2, R2, 0x1f0, RZ, 0xc0, !PT ;  /* 0x000001f002027812 */ /* 0x000fe400078ec0ff */
[----:B---3--:R-:W-:-:S05]  /*1730*/  LEA R3, R4, R3, 0x18 ;  /* 0x0000000304037211 */ /* 0x008fca00078ec0ff */
[----:B------:R-:W-:-:S05]  /*1740*/  IMAD.IADD R3, R2, 0x1, R3 ;  /* 0x0000000102037824 */ /* 0x000fca00078e0203 */
[----:B------:R3:W-:Y:S04]  /*1750*/  STS.64 [R3+0x10], R18 ;  /* 0x0000101203007388 */ /* 0x0007e80000000a00 */
[----:B------:R3:W-:Y:S02]  /*1760*/  STS.64 [R3+0x8], R12 ;  /* 0x0000080c03007388 */ /* 0x0007e40000000a00 */
.L_x_496:
[----:B------:R-:W-:Y:S05]  /*1770*/  BSYNC.RECONVERGENT B1 ;  /* 0x0000000000017941 */ /* 0x000fea0003800200 */
.L_x_495:
[----:B------:R-:W-:Y:S01]  /*1780*/  BAR.SYNC.DEFER_BLOCKING 0x0 ;  /* 0x0000000000007b1d */ /* 0x000fe20000010000 */
[----:B------:R-:W-:-:S13]  /*1790*/  ISETP.NE.AND P1, PT, R5, RZ, PT ;  /* 0x000000ff0500720c */ /* 0x000fda0003f25270 */
[----:B------:R-:W-:Y:S05]  /*17a0*/  @P1 BRA `(.L_x_497) ;  /* 0x0000004c00d41947 */ /* 0x000fea0003800000 */
[----:B---3--:R-:W3:Y:S01]  /*17b0*/  S2R R3, SR_CgaCtaId ;  /* 0x0000000000037919 */ /* 0x008ee20000008800 */
[----:B------:R-:W-:Y:S01]  /*17c0*/  MOV R2, 0x400 ;  /* 0x0000040000027802 */ /* 0x000fe20000000f00 */
[----:B------:R-:W-:Y:S03]  /*17d0*/  BSSY.RECONVERGENT B1, `(.L_x_498) ;  /* 0x000001a000017945 */ /* 0x000fe60003800200 */
[----:B---3--:R-:W-:-:S05]  /*17e0*/  LEA R32, R3, R2, 0x18 ;  /* 0x0000000203207211 */ /* 0x008fca00078ec0ff */
[----:B-1----:R-:W1:Y:S04]  /*17f0*/  LDS.64 R14, [R32+0x18] ;  /* 0x00001800200e7984 */ /* 0x002e680000000a00 */
[----:B0---4-:R-:W0:Y:S04]  /*1800*/  LDS.128 R8, [R32+0x20] ;  /* 0x0000200020087984 */ /* 0x011e280000000c00 */
[----:B------:R3:W4:Y:S04]  /*1810*/  LDS.64 R2, [R32+0x80] ;  /* 0x0000800020027984 */ /* 0x0007280000000a00 */
[----:B--2---:R3:W2:Y:S01]  /*1820*/  LDS.128 R4, [R32+0x30] ;  /* 0x0000300020047984 */ /* 0x0046a20000000c00 */
        /* <DEDUP_REMOVED lines=20> */
.L_x_499:
[----:B------:R-:W-:Y:S05]  /*1970*/  BSYNC.RECONVERGENT B1 ;  /* 0x0000000000017941 */ /* 0x000fea0003800200 */
.L_x_498:
[----:B------:R0:W1:Y:S01]  /*1980*/  LDS.128 R12, [R32+0x40] ;  /* 0x00004000200c7984 */ /* 0x0000620000000c00 */
[----:B------:R-:W-:Y:S01]  /*1990*/  DSETP.GEU.AND P0, PT, |R28|, |R10|, PT ;  /* 0x4000000a1c00722a */ /* 0x000fe20003f0e200 */
[----:B------:R-:W-:Y:S01]  /*19a0*/  BSSY.RECONVERGENT B1, `(.L_x_500) ;  /* 0x0000017000017945 */ /* 0x000fe20003800200 */
[----:B------:R-:W-:Y:S01]  /*19b0*/  IMAD.MOV.U32 R33, RZ, RZ, R4 ;  /* 0x000000ffff217224 */ /* 0x000fe200078e0004 */
[----:B------:R0:W2:Y:S01]  /*19c0*/  LDS.128 R16, [R32+0x50] ;  /* 0x0000500020107984 */ /* 0x0000a20000000c00 */
[----:B------:R-:W-:Y:S02]  /*19d0*/  IMAD.MOV.U32 R35, RZ, RZ, R5 ;  /* 0x000000ffff237224 */ /* 0x000fe400078e0005 */
[----:B------:R-:W-:Y:S01]  /*19e0*/  IMAD.MOV.U32 R8, RZ, RZ, R10 ;  /* 0x000000ffff087224 */ /* 0x000fe200078e000a */
[----:B------:R0:W3:Y:S01]  /*19f0*/  LDS.128 R20, [R32+0x60] ;  /* 0x0000600020147984 */ /* 0x0000e20000000c00 */
[----:B------:R-:W-:-:S03]  /*1a00*/  IMAD.MOV.U32 R9, RZ, RZ, R11 ;  /* 0x000000ffff097224 */ /* 0x000fc600078e000b */
[----:B------:R0:W4:Y:S03]  /*1a10*/  LDS.128 R24, [R32+0x70] ;  /* 0x0000700020187984 */ /* 0x0001260000000c00 */
        /* <DEDUP_REMOVED lines=15> */
.L_x_501:
[----:B------:R-:W-:Y:S05]  /*1b10*/  BSYNC.RECONVERGENT B1 ;  /* 0x0000000000017941 */ /* 0x000fea0003800200 */
.L_x_500:
        /* <DEDUP_REMOVED lines=21> */
.L_x_503:
[----:B------:R-:W-:Y:S05]  /*1c70*/  BSYNC.RECONVERGENT B1 ;  /* 0x0000000000017941 */ /* 0x000fea0003800200 */
.L_x_502:
[----:B------:R-:W-:Y:S01]  /*1c80*/  DSETP.GEU.AND P0, PT, |R4|, |R14|, PT ;  /* 0x4000000e0400722a */ /* 0x000fe20003f0e200 */
[----:B------:R-:W-:Y:S01]  /*1c90*/  BSSY.RECONVERGENT B1, `(.L_x_504) ;  /* 0x0000014000017945 */ /* 0x000fe20003800200 */
[----:B------:R-:W-:Y:S02]  /*1ca0*/  IMAD.MOV.U32 R6, RZ, RZ, R14 ;  /* 0x000000ffff067224 */ /* 0x000fe400078e000e */
[----:B------:R-:W-:Y:S02]  /*1cb0*/  IMAD.MOV.U32 R7, RZ, RZ, R15 ;  /* 0x000000ffff077224 */ /* 0x000fe400078e000f */
[----:B--2---:R-:W-:Y:S02]  /*1cc0*/  IMAD.MOV.U32 R9, RZ, RZ, R16 ;  /* 0x000000ffff097224 */ /* 0x004fe400078e0010 */
        /* <DEDUP_REMOVED lines=16> */
.L_x_505:
[----:B------:R-:W-:Y:S05]  /*1dd0*/  BSYNC.RECONVERGENT B1 ;  /* 0x0000000000017941 */ /* 0x000fea0003800200 */
.L_x_504:
        /* <DEDUP_REMOVED lines=21> */
.L_x_507:
[----:B------:R-:W-:Y:S05]  /*1f30*/  BSYNC.RECONVERGENT B1 ;  /* 0x0000000000017941 */ /* 0x000fea0003800200 */
.L_x_506:
[----:B------:R-:W-:Y:S01]  /*1f40*/  DSETP.GEU.AND P0, PT, |R4|, |R22|, PT ;  /* 0x400000160400722a */ /* 0x000fe20003f0e200 */
[----:B------:R-:W-:Y:S01]  /*1f50*/  BSSY.RECONVERGENT B1, `(.L_x_508) ;  /* 0x0000014000017945 */ /* 0x000fe20003800200 */
[----:B------:R-:W-:Y:S02]  /*1f60*/  IMAD.MOV.U32 R6, RZ, RZ, R22 ;  /* 0x000000ffff067224 */ /* 0x000fe400078e0016 */
[----:B------:R-:W-:Y:S02]  /*1f70*/  IMAD.MOV.U32 R7, RZ, RZ, R23 ;  /* 0x000000ffff077224 */ /* 0x000fe400078e0017 */
[----:B----4-:R-:W-:Y:S02]  /*1f80*/  IMAD.MOV.U32 R9, RZ, RZ, R24 ;  /* 0x000000ffff097224 */ /* 0x010fe400078e0018 */
        /* <DEDUP_REMOVED lines=16> */
.L_x_509:
[----:B------:R-:W-:Y:S05]  /*2090*/  BSYNC.RECONVERGENT B1 ;  /* 0x0000000000017941 */ /* 0x000fea0003800200 */
.L_x_508:
[----:B------:R-:W-:Y:S01]  /*20a0*/  DSETP.GEU.AND P0, PT, |R6|, |R26|, PT ;  /* 0x4000001a0600722a */ /* 0x000fe20003f0e200 */
[----:B------:R-:W-:Y:S02]  /*20b0*/  IMAD.MOV.U32 R12, RZ, RZ, R26 ;  /* 0x000000ffff0c7224 */ /* 0x000fe400078e001a */
[----:B------:R-:W-:Y:S02]  /*20c0*/  IMAD.MOV.U32 R13, RZ, RZ, R27 ;  /* 0x000000ffff0d7224 */ /* 0x000fe400078e001b */
        /* <DEDUP_REMOVED lines=18> */
.L_x_484:
        /* <DEDUP_REMOVED lines=8> */
[----:B------:R-:W-:Y:S01]  /*2270*/  ISETP.GT.AND P0, PT, R11, R4, PT ;  /* 0x000000040b00720c */ /* 0x000fe20003f04270 */
[----:B------:R-:W-:Y:S02]  /*2280*/  IMAD.IADD R9, R4, 0x1, R9 ;  /* 0x0000000104097824 */ /* 0x000fe400078e0209 */
[----:B------:R-:W-:-:S03]  /*2290*/  IMAD.MOV.U32 R11, RZ, RZ, R3 ;  /* 0x000000ffff0b7224 */ /* 0x000fc600078e0003 */
        /* <DEDUP_REMOVED lines=27> */
.L_x_511:
[----:B------:R-:W-:Y:S05]  /*2450*/  BSYNC.RECONVERGENT B1 ;  /* 0x0000000000017941 */ /* 0x000fea0003800200 */
.L_x_510:
[----:B------:R-:W-:Y:S01]  /*2460*/  VIADD R2, R7, 0x2 ;  /* 0x0000000207027836 */ /* 0x000fe20000000000 */
[----:B--2---:R1:W2:Y:S01]  /*2470*/  SHFL.DOWN PT, R12, R10, 0x2, R9 ;  /* 0x084000000a0c7989 */ /* 0x0042a200000e0009 */
[----:B------:R-:W-:Y:S01]  /*2480*/  BSSY.RECONVERGENT B1, `(.L_x_512) ;  /* 0x000001e000017945 */ /* 0x000fe20003800200 */
[----:B------:R-:W-:Y:S02]  /*2490*/  IMAD.MOV.U32 R8, RZ, RZ, R16 ;  /* 0x000000ffff087224 */ /* 0x000fe400078e0010 */
[----:B------:R-:W-:Y:S01]  /*24a0*/  ISETP.GT.AND P0, PT, R2, R9, PT ;  /* 0x000000090200720c */ /* 0x000fe20003f04270 */
[----:B---3--:R1:W3:Y:S01]  /*24b0*/  SHFL.DOWN PT, R13, R11, 0x2, R9 ;  /* 0x084000000b0d7989 */ /* 0x0082e200000e0009 */
[----:B------:R-:W-:Y:S02]  /*24c0*/  IMAD.MOV.U32 R14, RZ, RZ, R18 ;  /* 0x000000ffff0e7224 */ /* 0x000fe400078e0012 */
[----:B------:R-:W-:Y:S01]  /*24d0*/  IMAD.MOV.U32 R2, RZ, RZ, R10 ;  /* 0x000000ffff027224 */ /* 0x000fe200078e000a */
[----:B----4-:R1:W4:Y:S01]  /*24e0*/  SHFL.DOWN PT, R15, R16, 0x2, R9 ;  /* 0x08400000100f7989 */ /* 0x01032200000e0009 */
[----:B------:R-:W-:-:S03]  /*24f0*/  IMAD.MOV.U32 R3, RZ, RZ, R11 ;  /* 0x000000ffff037224 */ /* 0x000fc600078e000b */
[----:B0-----:R1:W0:Y:S04]  /*2500*/  SHFL.DOWN PT, R17, R18, 0x2, R9 ;  /* 0x0840000012117989 */ /* 0x00122800000e0009 */
[----:B------:R-:W-:Y:S05]  /*2510*/  @P0 BRA `(.L_x_513) ;  /* 0x0000000000500947 */ /* 0x000fea0003800000 */
[----:B--23--:R-:W-:Y:S01]  /*2520*/  DSETP.GEU.AND P0, PT, |R10|, |R12|, PT ;  /* 0x4000000c0a00722a */ /* 0x00cfe20003f0e200 */
[----:B----4-:R-:W-:Y:S02]  /*2530*/  IMAD.MOV.U32 R8, RZ, RZ, R15 ;  /* 0x000000ffff087224 */ /* 0x010fe400078e000f */
[----:B0-----:R-:W-:Y:S02]  /*2540*/  IMAD.MOV.U32 R14, RZ, RZ, R17 ;  /* 0x000000ffff0e7224 */ /* 0x001fe400078e0011 */
        /* <DEDUP_REMOVED lines=17> */
.L_x_513:
[----:B------:R-:W-:Y:S05]  /*2660*/  BSYNC.RECONVERGENT B1 ;  /* 0x0000000000017941 */ /* 0x000fea0003800200 */
.L_x_512:
[----:B------:R-:W-:Y:S01]  /*2670*/  VIADD R6, R7, 0x4 ;  /* 0x0000000407067836 */ /* 0x000fe20000000000 */
[----:B--2---:R2:W2:Y:S01]  /*2680*/  SHFL.DOWN PT, R12, R2, 0x4, R9 ;  /* 0x08800000020c7989 */ /* 0x0044a200000e0009 */
[----:B------:R-:W-:Y:S01]  /*2690*/  BSSY.RECONVERGENT B1, `(.L_x_514) ;  /* 0x000001e000017945 */ /* 0x000fe20003800200 */
[----:B-1----:R-:W-:Y:S02]  /*26a0*/  IMAD.MOV.U32 R16, RZ, RZ, R14 ;  /* 0x000000ffff107224 */ /* 0x002fe400078e000e */
        /* <DEDUP_REMOVED lines=28> */
.L_x_515:
[----:B------:R-:W-:Y:S05]  /*2870*/  BSYNC.RECONVERGENT B1 ;  /* 0x0000000000017941 */ /* 0x000fea0003800200 */
.L_x_514:
[----:B--2---:R-:W-:Y:S01]  /*2880*/  VIADD R2, R7, 0x8 ;  /* 0x0000000807027836 */ /* 0x004fe20000000000 */
[----:B------:R2:W2:Y:S01]  /*2890*/  SHFL.DOWN PT, R12, R10, 0x8, R9 ;  /* 0x090000000a0c7989 */ /* 0x0004a200000e0009 */
        /* <DEDUP_REMOVED lines=30> */
.L_x_517:
[----:B------:R-:W-:Y:S05]  /*2a80*/  BSYNC.RECONVERGENT B1 ;  /* 0x0000000000017941 */ /* 0x000fea0003800200 */
.L_x_516:
[----:B-1----:R-:W-:Y:S01]  /*2a90*/  VIADD R6, R7, 0x10 ;  /* 0x0000001007067836 */ /* 0x002fe20000000000 */
[----:B--2---:R1:W2:Y:S01]  /*2aa0*/  SHFL.DOWN PT, R10, R2, 0x10, R9 ;  /* 0x0a000000020a7989 */ /* 0x0042a200000e0009 */
[----:B------:R-:W-:Y:S01]  /*2ab0*/  BSSY.RECONVERGENT B1, `(.L_x_518) ;  /* 0x000001e000017945 */ /* 0x000fe20003800200 */
[----:B0-----:R-:W-:Y:S01]  /*2ac0*/  IMAD.MOV.U32 R17, RZ, RZ, R8 ;  /* 0x000000ffff117224 */ /* 0x001fe200078e0008 */
[----:B------:R-:W-:Y:S01]  /*2ad0*/  MOV R19, R14 ;  /* 0x0000000e00137202 */ /* 0x000fe20000000f00 */
[----:B------:R1:W0:Y:S01]  /*2ae0*/  SHFL.DOWN PT, R11, R3, 0x10, R9 ;  /* 0x0a000000030b7989 */ /* 0x00022200000e0009 */
[----:B------:R-:W-:Y:S01]  /*2af0*/  ISETP.GT.AND P0, PT, R6, R9, PT ;  /* 0x000000090600720c */ /* 0x000fe20003f04270 */
[----:B------:R-:W-:Y:S02]  /*2b00*/  IMAD.MOV.U32 R12, RZ, RZ, R2 ;  /* 0x000000ffff0c7224 */ /* 0x000fe400078e0002 */
[----:B----4-:R1:W4:Y:S01]  /*2b10*/  SHFL.DOWN PT, R15, R8, 0x10, R9 ;  /* 0x0a000000080f7989 */ /* 0x01032200000e0009 */
[----:B---3--:R-:W-:-:S03]  /*2b20*/  IMAD.MOV.U32 R13, RZ, RZ, R3 ;  /* 0x000000ffff0d7224 */ /* 0x008fc600078e0003 */
[----:B------:R1:W3:Y:S06]  /*2b30*/  SHFL.DOWN PT, R21, R14, 0x10, R9 ;  /* 0x0a0000000e157989 */ /* 0x0002ec00000e0009 */
[----:B------:R-:W-:Y:S05]  /*2b40*/  @P0 BRA `(.L_x_519) ;  /* 0x0000000000500947 */ /* 0x000fea0003800000 */
[----:B0-2---:R-:W-:Y:S01]  /*2b50*/  DSETP.GEU.AND P0, PT, |R2|, |R10|, PT ;  /* 0x4000000a0200722a */ /* 0x005fe20003f0e200 */
        /* <DEDUP_REMOVED lines=19> */
.L_x_519:
[----:B------:R-:W-:Y:S05]  /*2c90*/  BSYNC.RECONVERGENT B1 ;  /* 0x0000000000017941 */ /* 0x000fea0003800200 */
.L_x_518:
[----:B------:R-:W-:Y:S01]  /*2ca0*/  ISETP.NE.AND P0, PT, R7, RZ, PT ;  /* 0x000000ff0700720c */ /* 0x000fe20003f05270 */
[----:B------:R-:W-:-:S12]  /*2cb0*/  BSSY.RECONVERGENT B1, `(.L_x_520) ;  /* 0x000000b000017945 */ /* 0x000fd80003800200 */
[----:B------:R-:W-:Y:S05]  /*2cc0*/  @P0 BRA `(.L_x_521) ;  /* 0x0000000000240947 */ /* 0x000fea0003800000 */
[----:B------:R-:W5:Y:S01]  /*2cd0*/  S2R R6, SR_CgaCtaId ;  /* 0x0000000000067919 */ /* 0x000f620000008800 */
[----:B-1----:R-:W-:Y:S01]  /*2ce0*/  MOV R3, 0x400 ;  /* 0x0000040000037802 */ /* 0x002fe20000000f00 */
[----:B------:R-:W-:Y:S01]  /*2cf0*/  IMAD.MOV.U32 R18, RZ, RZ, R17 ;  /* 0x000000ffff127224 */ /* 0x000fe200078e0011 */
[----:B------:R-:W-:-:S04]  /*2d00*/  SHF.R.U32.HI R2, RZ, 0x1, R5 ;  /* 0x00000001ff027819 */ /* 0x000fc80000011605 */
[----:B------:R-:W-:Y:S02]  /*2d10*/  LOP3.LUT R2, R2, 0x1f0, RZ, 0xc0, !PT ;  /* 0x000001f002027812 */ /* 0x000fe400078ec0ff */
[----:B-----5:R-:W-:-:S05]  /*2d20*/  LEA R3, R6, R3, 0x18 ;  /* 0x0000000306037211 */ /* 0x020fca00078ec0ff */
[----:B------:R-:W-:-:S05]  /*2d30*/  IMAD.IADD R3, R2, 0x1, R3 ;  /* 0x0000000102037824 */ /* 0x000fca00078e0203 */
[----:B------:R1:W-:Y:S04]  /*2d40*/  STS.64 [R3+0x10], R18 ;  /* 0x0000101203007388 */ /* 0x0003e80000000a00 */
[----:B------:R1:W-:Y:S02]  /*2d50*/  STS.64 [R3+0x8], R12 ;  /* 0x0000080c03007388 */ /* 0x0003e40000000a00 */
.L_x_521:
[----:B------:R-:W-:Y:S05]  /*2d60*/  BSYNC.RECONVERGENT B1 ;  /* 0x0000000000017941 */ /* 0x000fea0003800200 */
.L_x_520:
[----:B------:R-:W-:Y:S01]  /*2d70*/  BAR.SYNC.DEFER_BLOCKING 0x0 ;  /* 0x0000000000007b1d */ /* 0x000fe20000010000 */
[----:B------:R-:W-:-:S13]  /*2d80*/  ISETP.NE.AND P1, PT, R5, RZ, PT ;  /* 0x000000ff0500720c */ /* 0x000fda0003f25270 */
[----:B------:R-:W-:Y:S05]  /*2d90*/  @P1 BRA `(.L_x_497) ;  /* 0x0000003800581947 */ /* 0x000fea0003800000 */
[----:B------:R-:W-:Y:S01]  /*2da0*/  ISETP.GE.AND P0, PT, R4, 0x21, PT ;  /* 0x000000210400780c */ /* 0x000fe20003f06270 */
[----:B0-----:R-:W-:Y:S02]  /*2db0*/  IMAD.MOV.U32 R11, RZ, RZ, R17 ;  /* 0x000000ffff0b7224 */ /* 0x001fe400078e0011 */
[----:B-1----:R-:W-:Y:S02]  /*2dc0*/  IMAD.MOV.U32 R14, RZ, RZ, R19 ;  /* 0x000000ffff0e7224 */ /* 0x002fe400078e0013 */
        /* <DEDUP_REMOVED lines=29> */
.L_x_523:
[----:B------:R-:W-:Y:S05]  /*2fa0*/  BSYNC.RECONVERGENT B1 ;  /* 0x0000000000017941 */ /* 0x000fea0003800200 */
.L_x_522:
[----:B------:R-:W-:Y:S01]  /*2fb0*/  ISETP.GE.AND P0, PT, R4, 0x41, PT ;  /* 0x000000410400780c */ /* 0x000fe20003f06270 */
[----:B------:R-:W-:Y:S02]  /*2fc0*/  IMAD.MOV.U32 R5, RZ, RZ, R11 ;  /* 0x000000ffff057224 */ /* 0x000fe400078e000b */
[----:B--2---:R-:W-:Y:S02]  /*2fd0*/  IMAD.MOV.U32 R10, RZ, RZ, R14 ;  /* 0x000000ffff0a7224 */ /* 0x004fe400078e000e */
        /* <DEDUP_REMOVED lines=29> */
.L_x_525:
[----:B------:R-:W-:Y:S05]  /*31b0*/  BSYNC.RECONVERGENT B1 ;  /* 0x0000000000017941 */ /* 0x000fea0003800200 */
.L_x_524:
        /* <DEDUP_REMOVED lines=32> */
.L_x_527:
[----:B------:R-:W-:Y:S05]  /*33c0*/  BSYNC.RECONVERGENT B1 ;  /* 0x0000000000017941 */ /* 0x000fea0003800200 */
.L_x_526:
        /* <DEDUP_REMOVED lines=32> */
.L_x_529:
[----:B------:R-:W-:Y:S05]  /*35d0*/  BSYNC.RECONVERGENT B1 ;  /* 0x0000000000017941 */ /* 0x000fea0003800200 */
.L_x_528:
        /* <DEDUP_REMOVED lines=32> */
.L_x_531:
[----:B------:R-:W-:Y:S05]  /*37e0*/  BSYNC.RECONVERGENT B1 ;  /* 0x0000000000017941 */ /* 0x000fea0003800200 */
.L_x_530:
        /* <DEDUP_REMOVED lines=32> */
.L_x_533:
[----:B------:R-:W-:Y:S05]  /*39f0*/  BSYNC.RECONVERGENT B1 ;  /* 0x0000000000017941 */ /* 0x000fea0003800200 */
.L_x_532:
        /* <DEDUP_REMOVED lines=32> */
.L_x_465:
[----:B------:R-:W0:Y:S01]  /*3c00*/  S2R R4, SR_TID.X ;  /* 0x0000000000047919 */ /* 0x000e220000002100 */
[----:B------:R-:W1:Y:S01]  /*3c10*/  LDCU.128 UR12, c[0x0][0x380] ;  /* 0x00007000ff0c77ac */ /* 0x000e620008000c00 */
[----:B------:R-:W-:Y:S02]  /*3c20*/  SHF.R.S32.HI R5, RZ, 0x1f, R10 ;  /* 0x0000001fff057819 */ /* 0x000fe4000001140a */
[----:B0-----:R-:W-:-:S04]  /*3c30*/  IADD3 R2, P0, PT, R10, R4, RZ ;  /* 0x000000040a027210 */ /* 0x001fc80007f1e0ff */
[----:B-1----:R-:W-:Y:S01]  /*3c40*/  LEA R8, P1, R2, UR12, 0x3 ;  /* 0x0000000c02087c11 */ /* 0x002fe2000f8218ff */
[----:B------:R-:W-:-:S05]  /*3c50*/  IMAD.X R3, RZ, RZ, R5, P0 ;  /* 0x000000ffff037224 */ /* 0x000fca00000e0605 */
[----:B------:R-:W-:-:S05]  /*3c60*/  LEA.HI.X R9, R2, UR13, R3, 0x3, P1 ;  /* 0x0000000d02097c11 */ /* 0x000fca00088f1c03 */
[----:B------:R-:W2:Y:S04]  /*3c70*/  LDG.E.64 R12, desc[UR10][R8.64] ;  /* 0x0000000a080c7981 */ /* 0x000ea8000c1e1b00 */
[----:B------:R-:W2:Y:S04]  /*3c80*/  LDG.E.64 R14, desc[UR10][R8.64+0x800] ;  /* 0x0008000a080e7981 */ /* 0x000ea8000c1e1b00 */
[----:B------:R-:W3:Y:S04]  /*3c90*/  LDG.E.64 R16, desc[UR10][R8.64+0x1000] ;  /* 0x0010000a08107981 */ /* 0x000ee8000c1e1b00 */
[----:B------:R-:W4:Y:S04]  /*3ca0*/  LDG.E.64 R18, desc[UR10][R8.64+0x1800] ;  /* 0x0018000a08127981 */ /* 0x000f28000c1e1b00 */
[----:B------:R0:W5:Y:S01]  /*3cb0*/  LDG.E.64 R2, desc[UR10][R8.64+0x2000] ;  /* 0x0020000a08027981 */ /* 0x000162000c1e1b00 */
[----:B------:R-:W-:Y:S01]  /*3cc0*/  BSSY.RECONVERGENT B1, `(.L_x_534) ;  /* 0x000001f000017945 */ /* 0x000fe20003800200 */
[C---:B0-----:R-:W-:Y:S01]  /*3cd0*/  LOP3.LUT R8, R4.reuse, 0x400, RZ, 0xfc, !PT ;  /* 0x0000040004087812 */ /* 0x041fe200078efcff */
[----:B------:R-:W-:Y:S01]  /*3ce0*/  VIADD R9, R4, 0x200 ;  /* 0x0000020004097836 */ /* 0x000fe20000000000 */
[----:B--2---:R-:W-:-:S06]  /*3cf0*/  DSETP.GEU.AND P0, PT, |R12|, |R14|, PT ;  /* 0x4000000e0c00722a */ /* 0x004fcc0003f0e200 */
[----:B------:R-:W-:Y:S02]  /*3d00*/  FSEL R12, R12, R14, P0 ;  /* 0x0000000e0c0c7208 */ /* 0x000fe40000000000 */
[----:B------:R-:W-:Y:S02]  /*3d10*/  FSEL R13, R13, R15, P0 ;  /* 0x0000000f0d0d7208 */ /* 0x000fe40000000000 */
[----:B------:R-:W-:-:S04]  /*3d20*/  IADD3 R14, P1, PT, R10, UR14, RZ ;  /* 0x0000000e0a0e7c10 */ /* 0x000fc8000ff3e0ff */
[----:B---3--:R-:W-:Y:S01]  /*3d30*/  DSETP.GEU.AND P2, PT, |R12|, |R16|, PT ;  /* 0x400000100c00722a */ /* 0x008fe20003f4e200 */
[----:B------:R-:W-:-:S05]  /*3d40*/  IADD3 R6, P5, PT, R8, R14, RZ ;  /* 0x0000000e08067210 */ /* 0x000fca0007fbe0ff */
[----:B------:R-:W-:Y:S02]  /*3d50*/  FSEL R12, R12, R16, P2 ;  /* 0x000000100c0c7208 */ /* 0x000fe40001000000 */
[----:B------:R-:W-:-:S06]  /*3d60*/  FSEL R13, R13, R17, P2 ;  /* 0x000000110d0d7208 */ /* 0x000fcc0001000000 */
[----:B----4-:R-:W-:-:S06]  /*3d70*/  DSETP.GEU.AND P3, PT, |R12|, |R18|, PT ;  /* 0x400000120c00722a */ /* 0x010fcc0003f6e200 */
[----:B------:R-:W-:Y:S02]  /*3d80*/  FSEL R10, R12, R18, P3 ;  /* 0x000000120c0a7208 */ /* 0x000fe40001800000 */
[----:B------:R-:W-:Y:S02]  /*3d90*/  FSEL R11, R13, R19, P3 ;  /* 0x000000130d0b7208 */ /* 0x000fe40001800000 */
[----:B------:R-:W-:Y:S01]  /*3da0*/  IADD3.X R12, PT, PT, R5, UR15, RZ, P1, !PT ;  /* 0x0000000f050c7c10 */ /* 0x000fe20008ffe4ff */
[C---:B------:R-:W-:Y:S01]  /*3db0*/  VIADD R5, R4.reuse, 0x100 ;  /* 0x0000010004057836 */ /* 0x040fe20000000000 */
[----:B------:R-:W-:Y:S02]  /*3dc0*/  ISETP.LE.AND P1, PT, R7, UR6, PT ;  /* 0x0000000607007c0c */ /* 0x000fe4000bf23270 */
[----:B-----5:R-:W-:Y:S02]  /*3dd0*/  DSETP.GEU.AND P4, PT, |R10|, |R2|, PT ;  /* 0x400000020a00722a */ /* 0x020fe40003f8e200 */
[----:B------:R-:W-:Y:S01]  /*3de0*/  @P2 SEL R9, R4, R5, P0 ;  /* 0x0000000504092207 */ /* 0x000fe20000000000 */
[----:B------:R-:W-:-:S02]  /*3df0*/  IMAD.X R5, RZ, RZ, R12, P5 ;  /* 0x000000ffff057224 */ /* 0x000fc400028e060c */
[----:B------:R-:W-:-:S09]  /*3e00*/  @!P3 VIADD R9, R4, 0x300 ;  /* 0x000003000409b836 */ /* 0x000fd20000000000 */
        /* <DEDUP_REMOVED lines=10> */
.L_x_535:
[----:B------:R-:W-:Y:S05]  /*3eb0*/  BSYNC.RECONVERGENT B1 ;  /* 0x0000000000017941 */ /* 0x000fea0003800200 */
.L_x_534:
        /* <DEDUP_REMOVED lines=12> */
[----:B------:R-:W-:-:S05]  /*3f80*/  IMAD.MOV.U32 R11, RZ, RZ, 0x500 ;  /* 0x00000500ff0b7424 */ /* 0x000fca00078e00ff */
[----:B------:R-:W2:Y:S01]  /*3f90*/  ATOMG.E.ADD.STRONG.GPU PT, R10, desc[UR10][R8.64], R11 ;  /* 0x8000000b080a79a8 */ /* 0x000ea200081ef10a */
[----:B------:R-:W0:Y:S01]  /*3fa0*/  S2UR UR5, SR_CgaCtaId ;  /* 0x00000000000579c3 */ /* 0x000e220000008800 */
[----:B------:R-:W-:Y:S02]  /*3fb0*/  UMOV UR4, 0x400 ;  /* 0x0000040000047882 */ /* 0x000fe40000000000 */
[----:B0-----:R-:W-:Y:S01]  /*3fc0*/  ULEA UR4, UR5, UR4, 0x18 ;  /* 0x0000000405047291 */ /* 0x001fe2000f8ec0ff */
[----:B--2---:R-:W-:-:S08]  /*3fd0*/  VIADD R10, R10, UR6 ;  /* 0x000000060a0a7c36 */ /* 0x004fd00008000000 */
[----:B------:R0:W-:Y:S03]  /*3fe0*/  STS [UR4+0x98], R10 ;  /* 0x0000980aff007988 */ /* 0x0001e60008000804 */
.L_x_538:
[----:B------:R-:W-:Y:S05]  /*3ff0*/  BSYNC.RECONVERGENT B1 ;  /* 0x0000000000017941 */ /* 0x000fea0003800200 */
.L_x_537:
[----:B------:R-:W1:Y:S08]  /*4000*/  S2UR UR5, SR_CgaCtaId ;  /* 0x00000000000579c3 */ /* 0x000e700000008800 */
[----:B------:R-:W-:Y:S06]  /*4010*/  BAR.SYNC.DEFER_BLOCKING 0x0 ;  /* 0x0000000000007b1d */ /* 0x000fec0000010000 */
[----:B------:R-:W-:-:S02]  /*4020*/  UMOV UR4, 0x400 ;  /* 0x0000040000047882 */ /* 0x000fc40000000000 */
[----:B-1----:R-:W-:-:S06]  /*4030*/  ULEA UR4, UR5, UR4, 0x18 ;  /* 0x0000000405047291 */ /* 0x002fcc000f8ec0ff */
[----:B------:R-:W-:-:S05]  /*4040*/  IMAD.U32 R14, RZ, RZ, UR4 ;  /* 0x00000004ff0e7e24 */ /* 0x000fca000f8e00ff */
[----:B------:R-:W0:Y:S02]  /*4050*/  LDS R12, [R14+0x98] ;  /* 0x000098000e0c7984 */ /* 0x000e240000000800 */
[----:B0-----:R-:W-:-:S05]  /*4060*/  VIADD R10, R12, 0x500 ;  /* 0x000005000c0a7836 */ /* 0x001fca0000000000 */
[----:B------:R-:W-:-:S13]  /*4070*/  ISETP.GT.AND P0, PT, R10, R7, PT ;  /* 0x000000070a00720c */ /* 0x000fda0003f04270 */
[----:B------:R-:W-:Y:S05]  /*4080*/  @P0 BRA `(.L_x_539) ;  /* 0x0000000400900947 */ /* 0x000fea0003800000 */
[----:B------:R-:W-:Y:S01]  /*4090*/  BSSY.RECONVERGENT B1, `(.L_x_539) ;  /* 0x0000063000017945 */ /* 0x000fe20003800200 */
[----:B------:R-:W-:Y:S01]  /*40a0*/  IMAD.MOV.U32 R20, RZ, RZ, R2 ;  /* 0x000000ffff147224 */ /* 0x000fe200078e0002 */
[----:B------:R-:W0:Y:S01]  /*40b0*/  LDCU UR7, c[0x0][0x398] ;  /* 0x00007300ff0777ac */ /* 0x000e220008000800 */
[----:B------:R-:W-:Y:S02]  /*40c0*/  IMAD.MOV.U32 R21, RZ, RZ, R3 ;  /* 0x000000ffff157224 */ /* 0x000fe400078e0003 */
[----:B------:R-:W-:Y:S01]  /*40d0*/  IMAD.MOV.U32 R27, RZ, RZ, R6 ;  /* 0x000000ffff1b7224 */ /* 0x000fe200078e0006 */
[----:B------:R-:W1:Y:S01]  /*40e0*/  LDCU.128 UR12, c[0x0][0x380] ;  /* 0x00007000ff0c77ac */ /* 0x000e620008000c00 */
[----:B------:R-:W-:-:S07]  /*40f0*/  IMAD.MOV.U32 R22, RZ, RZ, R5 ;  /* 0x000000ffff167224 */ /* 0x000fce00078e0005 */
.L_x_542:
[----:B------:R-:W-:-:S04]  /*4100*/  IADD3 R28, P0, PT, R4, R12, RZ ;  /* 0x0000000c041c7210 */ /* 0x000fc80007f1e0ff */
[----:B------:R-:W-:Y:S02]  /*4110*/  LEA.HI.X.SX32 R25, R12, RZ, 0x1, P0 ;  /* 0x000000ff0c197211 */ /* 0x000fe400000f0eff */
[----:B-1----:R-:W-:-:S04]  /*4120*/  LEA R6, P0, R28, UR12, 0x3 ;  /* 0x0000000c1c067c11 */ /* 0x002fc8000f8018ff */
[----:B------:R-:W-:-:S05]  /*4130*/  LEA.HI.X R7, R28, UR13, R25, 0x3, P0 ;  /* 0x0000000d1c077c11 */ /* 0x000fca00080f1c19 */
[----:B------:R-:W2:Y:S04]  /*4140*/  LDG.E.64 R18, desc[UR10][R6.64] ;  /* 0x0000000a06127981 */ /* 0x000ea8000c1e1b00 */
[----:B------:R-:W3:Y:S04]  /*4150*/  LDG.E.64 R16, desc[UR10][R6.64+0x800] ;  /* 0x0008000a06107981 */ /* 0x000ee8000c1e1b00 */
[----:B------:R-:W4:Y:S04]  /*4160*/  LDG.E.64 R12, desc[UR10][R6.64+0x1000] ;  /* 0x0010000a060c7981 */ /* 0x000f28000c1e1b00 */
[----:B------:R-:W4:Y:S01]  /*4170*/  LDG.E.64 R10, desc[UR10][R6.64+0x1800] ;  /* 0x0018000a060a7981 */ /* 0x000f22000c1e1b00 */
[----:B------:R-:W-:-:S03]  /*4180*/  IADD3 R28, P0, PT, R28, UR14, RZ ;  /* 0x0000000e1c1c7c10 */ /* 0x000fc6000ff1e0ff */
[----:B------:R1:W5:Y:S01]  /*4190*/  LDG.E.64 R2, desc[UR10][R6.64+0x2000] ;  /* 0x0020000a06027981 */ /* 0x000362000c1e1b00 */
[----:B------:R-:W-:Y:S01]  /*41a0*/  IADD3.X R25, PT, PT, R25, UR15, RZ, P0, !PT ;  /* 0x0000000f19197c10 */ /* 0x000fe200087fe4ff */
[----:B------:R-:W-:Y:S01]  /*41b0*/  BSSY.RECONVERGENT B2, `(.L_x_540) ;  /* 0x0000038000027945 */ /* 0x000fe20003800200 */
[----:B------:R-:W-:Y:S01]  /*41c0*/  BAR.SYNC.DEFER_BLOCKING 0x0 ;  /* 0x0000000000007b1d */ /* 0x000fe20000010000 */
[C---:B------:R-:W-:Y:S02]  /*41d0*/  IADD3 R24, P4, PT, R28.reuse, 0x200, RZ ;  /* 0x000002001c187810 */ /* 0x040fe40007f9e0ff */
[C---:B------:R-:W-:Y:S02]  /*41e0*/  IADD3 R15, P5, PT, R28.reuse, 0x300, RZ ;  /* 0x000003001c0f7810 */ /* 0x040fe40007fbe0ff */
[C---:B------:R-:W-:Y:S02]  /*41f0*/  IADD3 R23, P3, PT, R28.reuse, 0x100, RZ ;  /* 0x000001001c177810 */ /* 0x040fe40007f7e0ff */
[----:B-1----:R-:W-:-:S02]  /*4200*/  IADD3 R6, P6, PT, R28, 0x400, RZ ;  /* 0x000004001c067810 */ /* 0x002fc40007fde0ff */
[----:B------:R-:W-:Y:S01]  /*4210*/  IADD3.X R26, PT, PT, RZ, R25, RZ, P3, !PT ;  /* 0x00000019ff1a7210 */ /* 0x000fe20001ffe4ff */
[----:B--2---:R-:W-:-:S14]  /*4220*/  DSETP.GEU.AND P2, PT, |R20|, |R18|, PT ;  /* 0x400000121400722a */ /* 0x004fdc0003f4e200 */
[----:B------:R-:W-:-:S04]  /*4230*/  @P2 ISETP.GE.U32.AND P0, PT, R27, R28, PT ;  /* 0x0000001c1b00220c */ /* 0x000fc80003f06070 */
[----:B------:R-:W-:-:S13]  /*4240*/  @P2 ISETP.GE.AND.EX P0, PT, R22, R25, PT, P0 ;  /* 0x000000191600220c */ /* 0x000fda0003f06300 */
[----:B------:R-:W-:-:S06]  /*4250*/  @P2 DSETP.LT.OR P0, PT, |R18|, |R20|, !P0 ;  /* 0x400000141200222a */ /* 0x000fcc0004701600 */
[----:B------:R-:W-:Y:S02]  /*4260*/  @P2 FSEL R5, R20, R18, P0 ;  /* 0x0000001214052208 */ /* 0x000fe40000000000 */
[----:B------:R-:W-:Y:S01]  /*4270*/  @P2 FSEL R20, R21, R19, P0 ;  /* 0x0000001315142208 */ /* 0x000fe20000000000 */
[----:B------:R-:W-:Y:S01]  /*4280*/  IMAD.X R21, RZ, RZ, R25, P4 ;  /* 0x000000ffff157224 */ /* 0x000fe200020e0619 */
[----:B------:R-:W-:Y:S01]  /*4290*/  @P2 SEL R28, R27, R28, P0 ;  /* 0x0000001c1b1c2207 */ /* 0x000fe20000000000 */
[----:B------:R-:W-:Y:S02]  /*42a0*/  @P2 IMAD.MOV.U32 R18, RZ, RZ, R5 ;  /* 0x000000ffff122224 */ /* 0x000fe400078e0005 */
[----:B------:R-:W-:Y:S02]  /*42b0*/  @P2 IMAD.MOV.U32 R19, RZ, RZ, R20 ;  /* 0x000000ffff132224 */ /* 0x000fe400078e0014 */
[--C-:B------:R-:W-:Y:S02]  /*42c0*/  IMAD.X R20, RZ, RZ, R25.reuse, P5 ;  /* 0x000000ffff147224 */ /* 0x100fe400028e0619 */
[----:B------:R-:W-:Y:S01]  /*42d0*/  IMAD.X R5, RZ, RZ, R25, P6 ;  /* 0x000000ffff057224 */ /* 0x000fe200030e0619 */
[----:B------:R-:W-:Y:S01]  /*42e0*/  @P2 SEL R25, R22, R25, P0 ;  /* 0x0000001916192207 */ /* 0x000fe20000000000 */
        /* <DEDUP_REMOVED lines=20> */
[----:B------:R-:W-:-:S05]  /*4430*/  ISETP.NE.AND P2, PT, R4, RZ, PT ;  /* 0x000000ff0400720c */ /* 0x000fca0003f45270 */
[----:B------:R-:W-:-:S14]  /*4440*/  DSETP.GEU.AND P1, PT, |R12|, |R10|, PT ;  /* 0x4000000a0c00722a */ /* 0x000fdc0003f2e200 */
[----:B------:R-:W-:-:S04]  /*4450*/  @P1 ISETP.GE.U32.AND P0, PT, R24, R15, PT ;  /* 0x0000000f1800120c */ /* 0x000fc80003f06070 */
[----:B------:R-:W-:-:S13]  /*4460*/  @P1 ISETP.GE.AND.EX P0, PT, R21, R20, PT, P0 ;  /* 0x000000141500120c */ /* 0x000fda0003f06300 */
[----:B------:R-:W-:-:S06]  /*4470*/  @P1 DSETP.LT.OR P0, PT, |R10|, |R12|, !P0 ;  /* 0x4000000c0a00122a */ /* 0x000fcc0004701600 */
[----:B------:R-:W-:Y:S02]  /*4480*/  @P1 FSEL R16, R12, R10, P0 ;  /* 0x0000000a0c101208 */ /* 0x000fe40000000000 */
[----:B------:R-:W-:Y:S01]  /*4490*/  @P1 FSEL R13, R13, R11, P0 ;  /* 0x0000000b0d0d1208 */ /* 0x000fe20000000000 */
[----:B------:R-:W-:Y:S06]  /*44a0*/  @P2 BRA `(.L_x_541) ;  /* 0x0000000000202947 */ /* 0x000fec0003800000 */
[----:B------:R-:W-:-:S05]  /*44b0*/  IMAD.MOV.U32 R17, RZ, RZ, 0x500 ;  /* 0x00000500ff117424 */ /* 0x000fca00078e00ff */
[----:B------:R-:W2:Y:S01]  /*44c0*/  ATOMG.E.ADD.STRONG.GPU PT, R7, desc[UR10][R8.64], R17 ;  /* 0x80000011080779a8 */ /* 0x000ea200081ef10a */
[----:B------:R-:W1:Y:S01]  /*44d0*/  S2UR UR5, SR_CgaCtaId ;  /* 0x00000000000579c3 */ /* 0x000e620000008800 */
[----:B------:R-:W-:Y:S02]  /*44e0*/  UMOV UR4, 0x400 ;  /* 0x0000040000047882 */ /* 0x000fe40000000000 */
[----:B-1----:R-:W-:-:S06]  /*44f0*/  ULEA UR4, UR5, UR4, 0x18 ;  /* 0x0000000405047291 */ /* 0x002fcc000f8ec0ff */
[----:B------:R-:W-:Y:S02]  /*4500*/  IMAD.U32 R14, RZ, RZ, UR4 ;  /* 0x00000004ff0e7e24 */ /* 0x000fe4000f8e00ff */
[----:B--2---:R-:W-:-:S05]  /*4510*/  VIADD R7, R7, UR6 ;  /* 0x0000000607077c36 */ /* 0x004fca0008000000 */
[----:B------:R1:W-:Y:S02]  /*4520*/  STS [R14+0x98], R7 ;  /* 0x000098070e007388 */ /* 0x0003e40000000800 */
.L_x_541:
[----:B0-----:R-:W-:Y:S05]  /*4530*/  BSYNC.RECONVERGENT B2 ;  /* 0x0000000000027941 */ /* 0x001fea0003800200 */
.L_x_540:
[----:B------:R-:W-:Y:S01]  /*4540*/  BAR.SYNC.DEFER_BLOCKING 0x0 ;  /* 0x0000000000007b1d */ /* 0x000fe20000010000 */
[----:B------:R-:W-:Y:S01]  /*4550*/  @P1 IMAD.MOV.U32 R10, RZ, RZ, R16 ;  /* 0x000000ffff0a1224 */ /* 0x000fe200078e0010 */
[----:B------:R-:W-:Y:S01]  /*4560*/  @P1 SEL R15, R24, R15, P0 ;  /* 0x0000000f180f1207 */ /* 0x000fe20000000000 */
[----:B------:R-:W-:Y:S01]  /*4570*/  @P1 IMAD.MOV.U32 R11, RZ, RZ, R13 ;  /* 0x000000ffff0b1224 */ /* 0x000fe200078e000d */
[----:B------:R-:W-:Y:S01]  /*4580*/  @P1 SEL R20, R21, R20, P0 ;  /* 0x0000001415141207 */ /* 0x000fe20000000000 */
[----:B-1----:R-:W-:-:S04]  /*4590*/  IMAD.U32 R7, RZ, RZ, UR7 ;  /* 0x00000007ff077e24 */ /* 0x002fc8000f8e00ff */
[----:B-----5:R-:W-:-:S14]  /*45a0*/  DSETP.GEU.AND P2, PT, |R10|, |R2|, PT ;  /* 0x400000020a00722a */ /* 0x020fdc0003f4e200 */
[----:B------:R-:W-:Y:S01]  /*45b0*/  @P2 ISETP.GE.U32.AND P0, PT, R15, R6, PT ;  /* 0x000000060f00220c */ /* 0x000fe20003f06070 */
[----:B------:R-:W0:Y:S03]  /*45c0*/  LDS R12, [R14+0x98] ;  /* 0x000098000e0c7984 */ /* 0x000e260000000800 */
        /* <DEDUP_REMOVED lines=9> */
[----:B------:R-:W-:-:S02]  /*4660*/  IMAD.MOV.U32 R22, RZ, RZ, R5 ;  /* 0x000000ffff167224 */ /* 0x000fc400078e0005 */
[----:B------:R-:W-:Y:S02]  /*4670*/  IMAD.MOV.U32 R20, RZ, RZ, R2 ;  /* 0x000000ffff147224 */ /* 0x000fe400078e0002 */
[----:B------:R-:W-:Y:S02]  /*4680*/  IMAD.MOV.U32 R21, RZ, RZ, R3 ;  /* 0x000000ffff157224 */ /* 0x000fe400078e0003 */
[----:B0-----:R-:W-:-:S05]  /*4690*/  VIADD R10, R12, 0x500 ;  /* 0x000005000c0a7836 */ /* 0x001fca0000000000 */
[----:B------:R-:W-:-:S13]  /*46a0*/  ISETP.GT.AND P0, PT, R10, R7, PT ;  /* 0x000000070a00720c */ /* 0x000fda0003f04270 */
[----:B------:R-:W-:Y:S05]  /*46b0*/  @!P0 BRA `(.L_x_542) ;  /* 0xfffffff800908947 */ /* 0x000fea000383ffff */
[----:B------:R-:W-:Y:S05]  /*46c0*/  BSYNC.RECONVERGENT B1 ;  /* 0x0000000000017941 */ /* 0x000fea0003800200 */
.L_x_539:
[----:B------:R-:W-:Y:S01]  /*46d0*/  ISETP.GE.AND P0, PT, R12, R7, PT ;  /* 0x000000070c00720c */ /* 0x000fe20003f06270 */
[----:B------:R-:W0:Y:S01]  /*46e0*/  LDCU.64 UR6, c[0x0][0x388] ;  /* 0x00007100ff0677ac */ /* 0x000e220008000a00 */
[----:B------:R-:W-:Y:S01]  /*46f0*/  BSSY.RECONVERGENT B1, `(.L_x_536) ;  /* 0x00000ac000017945 */ /* 0x000fe20003800200 */
[----:B------:R-:W1:Y:S10]  /*4700*/  LDCU.64 UR4, c[0x0][0x388] ;  /* 0x00007100ff0477ac */ /* 0x000e740008000a00 */
[----:B------:R-:W-:Y:S05]  /*4710*/  @P0 BRA `(.L_x_543) ;  /* 0x0000000800a40947 */ /* 0x000fea0003800000 */
[----:B------:R-:W-:-:S05]  /*4720*/  IMAD.IADD R9, R7, 0x1, -R12 ;  /* 0x0000000107097824 */ /* 0x000fca00078e0a0c */
[----:B------:R-:W-:-:S13]  /*4730*/  ISETP.GE.AND P0, PT, R4, R9, PT ;  /* 0x000000090400720c */ /* 0x000fda0003f06270 */
[----:B------:R-:W-:Y:S05]  /*4740*/  @P0 BRA `(.L_x_543) ;  /* 0x0000000800980947 */ /* 0x000fea0003800000 */
[----:B------:R-:W-:Y:S01]  /*4750*/  LOP3.LUT R8, RZ, R4, RZ, 0x33, !PT ;  /* 0x00000004ff087212 */ /* 0x000fe200078e33ff */
[----:B------:R-:W-:Y:S03]  /*4760*/  BSSY.RECONVERGENT B2, `(.L_x_544) ;  /* 0x000002f000027945 */ /* 0x000fe60003800200 */
[----:B------:R-:W-:Y:S01]  /*4770*/  IADD3 R18, PT, PT, -R12, R7, R8 ;  /* 0x000000070c127210 */ /* 0x000fe20007ffe108 */
[----:B------:R-:W-:-:S03]  /*4780*/  IMAD.MOV.U32 R8, RZ, RZ, R4 ;  /* 0x000000ffff087224 */ /* 0x000fc600078e0004 */
[----:B------:R-:W-:-:S04]  /*4790*/  LOP3.LUT R7, R18, 0x300, RZ, 0xc0, !PT ;  /* 0x0000030012077812 */ /* 0x000fc800078ec0ff */
[----:B------:R-:W-:-:S13]  /*47a0*/  ISETP.NE.AND P0, PT, R7, 0x300, PT ;  /* 0x000003000700780c */ /* 0x000fda0003f05270 */
[----:B------:R-:W-:Y:S05]  /*47b0*/  @!P0 BRA `(.L_x_545) ;  /* 0x0000000000a48947 */ /* 0x000fea0003800000 */
[----:B------:R-:W2:Y:S01]  /*47c0*/  LDC.64 R10, c[0x0][0x380] ;  /* 0x0000e000ff0a7b82 */ /* 0x000ea20000000a00 */
[----:B------:R-:W-:Y:S01]  /*47d0*/  LEA.HI R7, R18, 0x1, RZ, 0x18 ;  /* 0x0000000112077811 */ /* 0x000fe200078fc0ff */
[----:B------:R-:W-:Y:S02]  /*47e0*/  IMAD.IADD R13, R4, 0x1, R12 ;  /* 0x00000001040d7824 */ /* 0x000fe400078e020c */
[----:B------:R-:W-:Y:S01]  /*47f0*/  IMAD.MOV.U32 R8, RZ, RZ, R4 ;  /* 0x000000ffff087224 */ /* 0x000fe200078e0004 */
[----:B------:R-:W-:-:S05]  /*4800*/  LOP3.LUT R7, R7, 0x3, RZ, 0xc0, !PT ;  /* 0x0000000307077812 */ /* 0x000fca00078ec0ff */
[----:B------:R-:W-:-:S07]  /*4810*/  IMAD.MOV R7, RZ, RZ, -R7 ;  /* 0x000000ffff077224 */ /* 0x000fce00078e0a07 */
.L_x_548:
[----:B--2---:R-:W-:-:S06]  /*4820*/  IMAD.WIDE R14, R13, 0x8, R10 ;  /* 0x000000080d0e7825 */ /* 0x004fcc00078e020a */
[----:B------:R-:W2:Y:S01]  /*4830*/  LDG.E.64 R14, desc[UR10][R14.64] ;  /* 0x0000000a0e0e7981 */ /* 0x000ea2000c1e1b00 */
[----:B-1----:R-:W-:Y:S01]  /*4840*/  IADD3 R22, P1, PT, R13, UR4, RZ ;  /* 0x000000040d167c10 */ /* 0x002fe2000ff3e0ff */
[----:B------:R-:W-:Y:S01]  /*4850*/  VIADD R7, R7, 0x1 ;  /* 0x0000000107077836 */ /* 0x000fe20000000000 */
[----:B------:R-:W-:Y:S01]  /*4860*/  BSSY.RECONVERGENT B3, `(.L_x_546) ;  /* 0x000001b000037945 */ /* 0x000fe20003800200 */
[----:B------:R-:W-:Y:S01]  /*4870*/  IMAD.MOV.U32 R19, RZ, RZ, R6 ;  /* 0x000000ffff137224 */ /* 0x000fe200078e0006 */
[----:B------:R-:W-:Y:S01]  /*4880*/  LEA.HI.X.SX32 R21, R13, UR5, 0x1, P1 ;  /* 0x000000050d157c11 */ /* 0x000fe200088f0eff */
[----:B------:R-:W-:Y:S01]  /*4890*/  IMAD.MOV.U32 R20, RZ, RZ, R5 ;  /* 0x000000ffff147224 */ /* 0x000fe200078e0005 */
[----:B------:R-:W-:Y:S01]  /*48a0*/  MOV R16, R2 ;  /* 0x0000000200107202 */ /* 0x000fe20000000f00 */
[----:B------:R-:W-:Y:S01]  /*48b0*/  IMAD.MOV.U32 R17, RZ, RZ, R3 ;  /* 0x000000ffff117224 */ /* 0x000fe200078e0003 */
[----:B------:R-:W-:Y:S01]  /*48c0*/  ISETP.NE.AND P2, PT, R7, RZ, PT ;  /* 0x000000ff0700720c */ /* 0x000fe20003f45270 */
        /* <DEDUP_REMOVED lines=20> */
.L_x_547:
[----:B0-----:R-:W-:Y:S05]  /*4a10*/  BSYNC.RECONVERGENT B3 ;  /* 0x0000000000037941 */ /* 0x001fea0003800200 */
.L_x_546:
[----:B------:R-:W-:Y:S02]  /*4a20*/  VIADD R8, R8, 0x100 ;  /* 0x0000010008087836 */ /* 0x000fe40000000000 */
[----:B------:R-:W-:Y:S01]  /*4a30*/  VIADD R13, R13, 0x100 ;  /* 0x000001000d0d7836 */ /* 0x000fe20000000000 */
[----:B------:R-:W-:Y:S06]  /*4a40*/  @P2 BRA `(.L_x_548) ;  /* 0xfffffffc00742947 */ /* 0x000fec000383ffff */
.L_x_545:
[----:B01----:R-:W-:Y:S05]  /*4a50*/  BSYNC.RECONVERGENT B2 ;  /* 0x0000000000027941 */ /* 0x003fea0003800200 */
.L_x_544:
        /* <DEDUP_REMOVED lines=9> */
.L_x_557:
[----:B------:R-:W-:-:S05]  /*4af0*/  IMAD.WIDE R22, R7, 0x8, R10 ;  /* 0x0000000807167825 */ /* 0x000fca00078e020a */
[----:B------:R-:W2:Y:S04]  /*4b00*/  LDG.E.64 R20, desc[UR10][R22.64+-0x1000] ;  /* 0xfff0000a16147981 */ /* 0x000ea8000c1e1b00 */
[----:B------:R0:W5:Y:S04]  /*4b10*/  LDG.E.64 R16, desc[UR10][R22.64+-0x800] ;  /* 0xfff8000a16107981 */ /* 0x000168000c1e1b00 */
[----:B------:R0:W5:Y:S04]  /*4b20*/  LDG.E.64 R14, desc[UR10][R22.64] ;  /* 0x0000000a160e7981 */ /* 0x000168000c1e1b00 */
[----:B------:R0:W5:Y:S01]  /*4b30*/  LDG.E.64 R12, desc[UR10][R22.64+0x800] ;  /* 0x0008000a160c7981 */ /* 0x000162000c1e1b00 */
[C---:B------:R-:W-:Y:S01]  /*4b40*/  IADD3 R29, P1, PT, R7.reuse, UR6, RZ ;  /* 0x00000006071d7c10 */ /* 0x040fe2000ff3e0ff */
[----:B------:R-:W-:Y:S03]  /*4b50*/  BSSY.RECONVERGENT B2, `(.L_x_549) ;  /* 0x0000016000027945 */ /* 0x000fe60003800200 */
[----:B------:R-:W-:Y:S01]  /*4b60*/  LEA.HI.X.SX32 R30, R7, UR7, 0x1, P1 ;  /* 0x00000007071e7c11 */ /* 0x000fe200088f0eff */
        /* <DEDUP_REMOVED lines=20> */
.L_x_550:
[----:B------:R-:W-:Y:S05]  /*4cb0*/  BSYNC.RECONVERGENT B2 ;  /* 0x0000000000027941 */ /* 0x000fea0003800200 */
.L_x_549:
        /* <DEDUP_REMOVED lines=23> */
.L_x_552:
[----:B------:R-:W-:Y:S05]  /*4e30*/  BSYNC.RECONVERGENT B2 ;  /* 0x0000000000027941 */ /* 0x000fea0003800200 */
.L_x_551:
        /* <DEDUP_REMOVED lines=24> */
.L_x_554:
[----:B------:R-:W-:Y:S05]  /*4fc0*/  BSYNC.RECONVERGENT B2 ;  /* 0x0000000000027941 */ /* 0x000fea0003800200 */
.L_x_553:
        /* <DEDUP_REMOVED lines=22> */
.L_x_556:
[----:B------:R-:W-:Y:S05]  /*5130*/  BSYNC.RECONVERGENT B2 ;  /* 0x0000000000027941 */ /* 0x000fea0003800200 */
.L_x_555:
[----:B------:R-:W-:Y:S02]  /*5140*/  VIADD R8, R8, 0x400 ;  /* 0x0000040008087836 */ /* 0x000fe40000000000 */
[----:B------:R-:W-:Y:S02]  /*5150*/  VIADD R27, R27, 0x400 ;  /* 0x000004001b1b7836 */ /* 0x000fe40000000000 */
[----:B------:R-:W-:Y:S01]  /*5160*/  VIADD R26, R26, 0x400 ;  /* 0x000004001a1a7836 */ /* 0x000fe20000000000 */
[----:B------:R-:W-:Y:S01]  /*5170*/  ISETP.GE.AND P0, PT, R8, R9, PT ;  /* 0x000000090800720c */ /* 0x000fe20003f06270 */
[----:B------:R-:W-:Y:S02]  /*5180*/  VIADD R25, R25, 0x400 ;  /* 0x0000040019197836 */ /* 0x000fe40000000000 */
[----:B------:R-:W-:-:S10]  /*5190*/  VIADD R7, R7, 0x400 ;  /* 0x0000040007077836 */ /* 0x000fd40000000000 */
[----:B------:R-:W-:Y:S05]  /*51a0*/  @!P0 BRA `(.L_x_557) ;  /* 0xfffffff800508947 */ /* 0x000fea000383ffff */
.L_x_543:
[----:B01----:R-:W-:Y:S05]  /*51b0*/  BSYNC.RECONVERGENT B1 ;  /* 0x0000000000017941 */ /* 0x003fea0003800200 */
.L_x_536:
        /* <DEDUP_REMOVED lines=13> */
[----:B------:R-:W-:Y:S01]  /*5290*/  MOV R12, R7 ;  /* 0x00000007000c7202 */ /* 0x000fe20000000f00 */
[----:B------:R-:W-:Y:S02]  /*52a0*/  IMAD.MOV.U32 R13, RZ, RZ, R16 ;  /* 0x000000ffff0d7224 */ /* 0x000fe400078e0010 */
        /* <DEDUP_REMOVED lines=17> */
.L_x_559:
[----:B------:R-:W-:Y:S05]  /*53c0*/  BSYNC.RECONVERGENT B1 ;  /* 0x0000000000017941 */ /* 0x000fea0003800200 */
.L_x_558:
        /* <DEDUP_REMOVED lines=31> */
.L_x_561:
[----:B------:R-:W-:Y:S05]  /*55c0*/  BSYNC.RECONVERGENT B1 ;  /* 0x0000000000017941 */ /* 0x000fea0003800200 */
.L_x_560:
[----:B------:R-:W-:Y:S01]  /*55d0*/  ISETP.GT.AND P0, PT, R14, 0x1b, PT ;  /* 0x0000001b0e00780c */ /* 0x000fe20003f04270 */
[----:B0-----:R0:W0:Y:S01]  /*55e0*/  SHFL.DOWN PT, R8, R2, 0x4, 0x1f ;  /* 0x08801f0002087f89 */ /* 0x00102200000e0000 */
[----:B------:R-:W-:Y:S01]  /*55f0*/  BSSY.RECONVERGENT B1, `(.L_x_562) ;  /* 0x000001d000017945 */ /* 0x000fe20003800200 */
[----:B---3--:R-:W-:Y:S02]  /*5600*/  IMAD.MOV.U32 R11, RZ, RZ, R5 ;  /* 0x000000ffff0b7224 */ /* 0x008fe400078e0005 */
[----:B------:R3:W0:Y:S01]  /*5610*/  SHFL.DOWN PT, R9, R3, 0x4, 0x1f ;  /* 0x08801f0003097f89 */ /* 0x00062200000e0000 */
[----:B------:R-:W-:Y:S02]  /*5620*/  IMAD.MOV.U32 R12, RZ, RZ, R10 ;  /* 0x000000ffff0c7224 */ /* 0x000fe400078e000a */
[----:B-1----:R-:W-:Y:S01]  /*5630*/  IMAD.MOV.U32 R6, RZ, RZ, R2 ;  /* 0x000000ffff067224 */ /* 0x002fe200078e0002 */
[----:B----4-:R3:W1:Y:S01]  /*5640*/  SHFL.DOWN PT, R16, R5, 0x4, 0x1f ;  /* 0x08801f0005107f89 */ /* 0x01066200000e0000 */
[----:B--2---:R-:W-:-:S03]  /*5650*/  IMAD.MOV.U32 R7, RZ, RZ, R3 ;  /* 0x000000ffff077224 */ /* 0x004fc600078e0003 */
[----:B------:R3:W2:Y:S01]  /*5660*/  SHFL.DOWN PT, R13, R10, 0x4, 0x1f ;  /* 0x08801f000a0d7f89 */ /* 0x0006a200000e0000 */
[----:B------:R-:W-:Y:S05]  /*5670*/  @P0 BRA `(.L_x_563) ;  /* 0x0000000000500947 */ /* 0x000fea0003800000 */
[----:B0-----:R-:W-:Y:S01]  /*5680*/  DSETP.GEU.AND P0, PT, |R2|, |R8|, PT ;  /* 0x400000080200722a */ /* 0x001fe20003f0e200 */
[----:B-1----:R-:W-:Y:S02]  /*5690*/  IMAD.MOV.U32 R11, RZ, RZ, R16 ;  /* 0x000000ffff0b7224 */ /* 0x002fe400078e0010 */
[----:B--2---:R-:W-:Y:S02]  /*56a0*/  IMAD.MOV.U32 R12, RZ, RZ, R13 ;  /* 0x000000ffff0c7224 */ /* 0x004fe400078e000d */
        /* <DEDUP_REMOVED lines=17> */
.L_x_563:
[----:B------:R-:W-:Y:S05]  /*57c0*/  BSYNC.RECONVERGENT B1 ;  /* 0x0000000000017941 */ /* 0x000fea0003800200 */
.L_x_562:
[----:B------:R-:W-:Y:S01]  /*57d0*/  ISETP.GT.AND P0, PT, R14, 0x17, PT ;  /* 0x000000170e00780c */ /* 0x000fe20003f04270 */
[----:B0-----:R0:W4:Y:S01]  /*57e0*/  SHFL.DOWN PT, R8, R6, 0x8, 0x1f ;  /* 0x09001f0006087f89 */ /* 0x00112200000e0000 */
[----:B------:R-:W-:Y:S01]  /*57f0*/  BSSY.RECONVERGENT B1, `(.L_x_564) ;  /* 0x000001d000017945 */ /* 0x000fe20003800200 */
[----:B---3--:R-:W-:Y:S02]  /*5800*/  IMAD.MOV.U32 R5, RZ, RZ, R11 ;  /* 0x000000ffff057224 */ /* 0x008fe400078e000b */
[----:B------:R0:W3:Y:S01]  /*5810*/  SHFL.DOWN PT, R9, R7, 0x8, 0x1f ;  /* 0x09001f0007097f89 */ /* 0x0000e200000e0000 */
[----:B------:R-:W-:Y:S02]  /*5820*/  IMAD.MOV.U32 R10, RZ, RZ, R12 ;  /* 0x000000ffff0a7224 */ /* 0x000fe400078e000c */
[----:B------:R-:W-:Y:S01]  /*5830*/  IMAD.MOV.U32 R2, RZ, RZ, R6 ;  /* 0x000000ffff027224 */ /* 0x000fe200078e0006 */
[----:B-1----:R0:W1:Y:S01]  /*5840*/  SHFL.DOWN PT, R16, R11, 0x8, 0x1f ;  /* 0x09001f000b107f89 */ /* 0x00206200000e0000 */
[----:B------:R-:W-:-:S03]  /*5850*/  IMAD.MOV.U32 R3, RZ, RZ, R7 ;  /* 0x000000ffff037224 */ /* 0x000fc600078e0007 */
[----:B--2---:R0:W2:Y:S01]  /*5860*/  SHFL.DOWN PT, R13, R12, 0x8, 0x1f ;  /* 0x09001f000c0d7f89 */ /* 0x0040a200000e0000 */
[----:B------:R-:W-:Y:S05]  /*5870*/  @P0 BRA `(.L_x_565) ;  /* 0x0000000000500947 */ /* 0x000fea0003800000 */
[----:B---34-:R-:W-:Y:S01]  /*5880*/  DSETP.GEU.AND P0, PT, |R6|, |R8|, PT ;  /* 0x400000080600722a */ /* 0x018fe20003f0e200 */
[----:B-1----:R-:W-:Y:S02]  /*5890*/  IMAD.MOV.U32 R5, RZ, RZ, R16 ;  /* 0x000000ffff057224 */ /* 0x002fe400078e0010 */
        /* <DEDUP_REMOVED lines=18> */
.L_x_565:
[----:B------:R-:W-:Y:S05]  /*59c0*/  BSYNC.RECONVERGENT B1 ;  /* 0x0000000000017941 */ /* 0x000fea0003800200 */
.L_x_564:
[----:B------:R-:W-:Y:S01]  /*59d0*/  ISETP.GT.AND P0, PT, R14, 0xf, PT ;  /* 0x0000000f0e00780c */ /* 0x000fe20003f04270 */
[----:B0-----:R0:W0:Y:S01]  /*59e0*/  SHFL.DOWN PT, R6, R2, 0x10, 0x1f ;  /* 0x0a001f0002067f89 */ /* 0x00102200000e0000 */
[----:B------:R-:W-:Y:S01]  /*59f0*/  BSSY.RECONVERGENT B1, `(.L_x_566) ;  /* 0x000001d000017945 */ /* 0x000fe20003800200 */
[----:B------:R-:W-:Y:S02]  /*5a00*/  IMAD.MOV.U32 R17, RZ, RZ, R5 ;  /* 0x000000ffff117224 */ /* 0x000fe400078e0005 */
[----:B------:R0:W0:Y:S01]  /*5a10*/  SHFL.DOWN PT, R7, R3, 0x10, 0x1f ;  /* 0x0a001f0003077f89 */ /* 0x00002200000e0000 */
[----:B------:R-:W-:Y:S02]  /*5a20*/  IMAD.MOV.U32 R19, RZ, RZ, R10 ;  /* 0x000000ffff137224 */ /* 0x000fe400078e000a */
[----:B------:R-:W-:Y:S01]  /*5a30*/  IMAD.MOV.U32 R12, RZ, RZ, R2 ;  /* 0x000000ffff0c7224 */ /* 0x000fe200078e0002 */
[----:B----4-:R4:W0:Y:S01]  /*5a40*/  SHFL.DOWN PT, R8, R5, 0x10, 0x1f ;  /* 0x0a001f0005087f89 */ /* 0x01082200000e0000 */
[----:B--2---:R-:W-:-:S03]  /*5a50*/  IMAD.MOV.U32 R13, RZ, RZ, R3 ;  /* 0x000000ffff0d7224 */ /* 0x004fc600078e0003 */
[----:B---3--:R4:W2:Y:S01]  /*5a60*/  SHFL.DOWN PT, R9, R10, 0x10, 0x1f ;  /* 0x0a001f000a097f89 */ /* 0x0088a200000e0000 */
[----:B------:R-:W-:Y:S05]  /*5a70*/  @P0 BRA `(.L_x_567) ;  /* 0x0000000000500947 */ /* 0x000fea0003800000 */
[----:B0-----:R-:W-:Y:S01]  /*5a80*/  DSETP.GEU.AND P0, PT, |R2|, |R6|, PT ;  /* 0x400000060200722a */ /* 0x001fe20003f0e200 */
[----:B------:R-:W-:Y:S02]  /*5a90*/  IMAD.MOV.U32 R17, RZ, RZ, R8 ;  /* 0x000000ffff117224 */ /* 0x000fe400078e0008 */
        /* <DEDUP_REMOVED lines=18> */
.L_x_567:
[----:B------:R-:W-:Y:S05]  /*5bc0*/  BSYNC.RECONVERGENT B1 ;  /* 0x0000000000017941 */ /* 0x000fea0003800200 */
.L_x_566:
[----:B------:R-:W-:Y:S01]  /*5bd0*/  ISETP.NE.AND P0, PT, R14, RZ, PT ;  /* 0x000000ff0e00720c */ /* 0x000fe20003f05270 */
[----:B------:R-:W-:-:S12]  /*5be0*/  BSSY.RECONVERGENT B1, `(.L_x_568) ;  /* 0x000000b000017945 */ /* 0x000fd80003800200 */
[----:B------:R-:W-:Y:S05]  /*5bf0*/  @P0 BRA `(.L_x_569) ;  /* 0x0000000000240947 */ /* 0x000fea0003800000 */
[----:B0-----:R-:W0:Y:S01]  /*5c00*/  S2R R6, SR_CgaCtaId ;  /* 0x0000000000067919 */ /* 0x001e220000008800 */
[----:B------:R-:W-:Y:S01]  /*5c10*/  MOV R3, 0x400 ;  /* 0x0000040000037802 */ /* 0x000fe20000000f00 */
[----:B------:R-:W-:Y:S01]  /*5c20*/  IMAD.MOV.U32 R18, RZ, RZ, R17 ;  /* 0x000000ffff127224 */ /* 0x000fe200078e0011 */
[----:B------:R-:W-:-:S04]  /*5c30*/  SHF.R.U32.HI R2, RZ, 0x1, R4 ;  /* 0x00000001ff027819 */ /* 0x000fc80000011604 */
[----:B------:R-:W-:Y:S02]  /*5c40*/  LOP3.LUT R2, R2, 0x1f0, RZ, 0xc0, !PT ;  /* 0x000001f002027812 */ /* 0x000fe400078ec0ff */
[----:B0-----:R-:W-:-:S05]  /*5c50*/  LEA R3, R6, R3, 0x18 ;  /* 0x0000000306037211 */ /* 0x001fca00078ec0ff */
[----:B------:R-:W-:-:S05]  /*5c60*/  IMAD.IADD R3, R2, 0x1, R3 ;  /* 0x0000000102037824 */ /* 0x000fca00078e0203 */
[----:B------:R3:W-:Y:S04]  /*5c70*/  STS.64 [R3+0x10], R18 ;  /* 0x0000101203007388 */ /* 0x0007e80000000a00 */
[----:B------:R3:W-:Y:S02]  /*5c80*/  STS.64 [R3+0x8], R12 ;  /* 0x0000080c03007388 */ /* 0x0007e40000000a00 */
.L_x_569:
[----:B------:R-:W-:Y:S05]  /*5c90*/  BSYNC.RECONVERGENT B1 ;  /* 0x0000000000017941 */ /* 0x000fea0003800200 */
.L_x_568:
[----:B------:R-:W-:Y:S01]  /*5ca0*/  BAR.SYNC.DEFER_BLOCKING 0x0 ;  /* 0x0000000000007b1d */ /* 0x000fe20000010000 */
[----:B------:R-:W-:-:S13]  /*5cb0*/  ISETP.NE.AND P1, PT, R4, RZ, PT ;  /* 0x000000ff0400720c */ /* 0x000fda0003f25270 */
[----:B------:R-:W-:Y:S05]  /*5cc0*/  @P1 BRA `(.L_x_497) ;  /* 0x00000008008c1947 */ /* 0x000fea0003800000 */
[----:B0--3--:R-:W0:Y:S01]  /*5cd0*/  S2R R3, SR_CgaCtaId ;  /* 0x0000000000037919 */ /* 0x009e220000008800 */
[----:B------:R-:W-:Y:S01]  /*5ce0*/  MOV R2, 0x400 ;  /* 0x0000040000027802 */ /* 0x000fe20000000f00 */
[----:B------:R-:W-:Y:S03]  /*5cf0*/  BSSY.RECONVERGENT B1, `(.L_x_570) ;  /* 0x000001a000017945 */ /* 0x000fe60003800200 */
[----:B0-----:R-:W-:-:S05]  /*5d00*/  LEA R30, R3, R2, 0x18 ;  /* 0x00000002031e7211 */ /* 0x001fca00078ec0ff */
[----:B------:R-:W0:Y:S04]  /*5d10*/  LDS.64 R14, [R30+0x18] ;  /* 0x000018001e0e7984 */ /* 0x000e280000000a00 */
[----:B----4-:R-:W3:Y:S04]  /*5d20*/  LDS.128 R4, [R30+0x20] ;  /* 0x000020001e047984 */ /* 0x010ee80000000c00 */
[----:B------:R4:W1:Y:S04]  /*5d30*/  LDS.64 R28, [R30+0x80] ;  /* 0x000080001e1c7984 */ /* 0x0008680000000a00 */
[----:B--2---:R4:W2:Y:S01]  /*5d40*/  LDS.128 R8, [R30+0x30] ;  /* 0x000030001e087984 */ /* 0x0048a20000000c00 */
[----:B0-----:R-:W-:Y:S01]  /*5d50*/  DSETP.GEU.AND P0, PT, |R12|, |R14|, PT ;  /* 0x4000000e0c00722a */ /* 0x001fe20003f0e200 */
[----:B------:R-:W-:Y:S01]  /*5d60*/  MOV R2, R14 ;  /* 0x0000000e00027202 */ /* 0x000fe20000000f00 */
[----:B------:R-:W-:-:S02]  /*5d70*/  IMAD.MOV.U32 R3, RZ, RZ, R15 ;  /* 0x000000ffff037224 */ /* 0x000fc400078e000f */
[----:B---3--:R-:W-:Y:S02]  /*5d80*/  IMAD.MOV.U32 R31, RZ, RZ, R4 ;  /* 0x000000ffff1f7224 */ /* 0x008fe400078e0004 */
[----:B------:R-:W-:-:S08]  /*5d90*/  IMAD.MOV.U32 R33, RZ, RZ, R5 ;  /* 0x000000ffff217224 */ /* 0x000fd000078e0005 */
[----:B-12-4-:R-:W-:Y:S05]  /*5da0*/  @!P0 BRA `(.L_x_571) ;  /* 0x0000000000388947 */ /* 0x016fea0003800000 */
        /* <DEDUP_REMOVED lines=14> */
.L_x_571:
[----:B------:R-:W-:Y:S05]  /*5e90*/  BSYNC.RECONVERGENT B1 ;  /* 0x0000000000017941 */ /* 0x000fea0003800200 */
.L_x_570:
        /* <DEDUP_REMOVED lines=25> */
.L_x_573:
[----:B------:R-:W-:Y:S05]  /*6030*/  BSYNC.RECONVERGENT B1 ;  /* 0x0000000000017941 */ /* 0x000fea0003800200 */
.L_x_572:
        /* <DEDUP_REMOVED lines=21> */
.L_x_575:
[----:B------:R-:W-:Y:S05]  /*6190*/  BSYNC.RECONVERGENT B1 ;  /* 0x0000000000017941 */ /* 0x000fea0003800200 */
.L_x_574:
        /* <DEDUP_REMOVED lines=21> */
.L_x_577:
[----:B------:R-:W-:Y:S05]  /*62f0*/  BSYNC.RECONVERGENT B1 ;  /* 0x0000000000017941 */ /* 0x000fea0003800200 */
.L_x_576:
        /* <DEDUP_REMOVED lines=21> */
.L_x_579:
[----:B------:R-:W-:Y:S05]  /*6450*/  BSYNC.RECONVERGENT B1 ;  /* 0x0000000000017941 */ /* 0x000fea0003800200 */
.L_x_578:
        /* <DEDUP_REMOVED lines=21> */
.L_x_581:
[----:B------:R-:W-:Y:S05]  /*65b0*/  BSYNC.RECONVERGENT B1 ;  /* 0x0000000000017941 */ /* 0x000fea0003800200 */
.L_x_580:
        /* <DEDUP_REMOVED lines=20> */
.L_x_497:
[----:B------:R-:W-:Y:S05]  /*6700*/  BSYNC.RECONVERGENT B0 ;  /* 0x0000000000007941 */ /* 0x000fea0003800200 */
.L_x_464:
[----:B------:R-:W-:Y:S05]  /*6710*/  @P1 EXIT ;  /* 0x000000000000194d */ /* 0x000fea0003800000 */
[----:B01-3--:R-:W0:Y:S01]  /*6720*/  LDC.64 R2, c[0x0][0x390] ;  /* 0x0000e400ff027b82 */ /* 0x00be220000000a00 */
[----:B------:R-:W-:Y:S02]  /*6730*/  IMAD.MOV.U32 R18, RZ, RZ, R17 ;  /* 0x000000ffff127224 */ /* 0x000fe400078e0011 */
[----:B0-----:R-:W-:-:S05]  /*6740*/  IMAD.WIDE.U32 R2, R0, 0x10, R2 ;  /* 0x0000001000027825 */ /* 0x001fca00078e0002 */
[----:B------:R-:W-:Y:S04]  /*6750*/  STG.E.64 desc[UR10][R2.64], R12 ;  /* 0x0000000c02007986 */ /* 0x000fe8000c101b0a */
[----:B------:R-:W-:Y:S01]  /*6760*/  STG.E.64 desc[UR10][R2.64+0x8], R18 ;  /* 0x0000081202007986 */ /* 0x000fe2000c101b0a */
[----:B------:R-:W-:Y:S05]  /*6770*/  EXIT ;  /* 0x000000000000794d */ /* 0x000fea0003800000 */
.L_x_582:
        /* <DEDUP_REMOVED lines=16> */
.L_x_773:


//--------------------- .text._ZN6thrust24THRUST_300001_SM_1000_NS8cuda_cub4core6detail13_kernel_agentINS1_8__reduce11ReduceAgentINS0_12zip_iteratorIN4cuda3std3__45tupleIJNS0_10device_ptrIdEENS0_17counting_iteratorIlNS0_11use_defaultESF_SF_EEEEEEEPNSB_IJdlEEESJ_iNS1_9__extrema9arg_max_fIdl13compare_valueEEEEJSI_SK_iSO_EEEvDpT0_ --------------------------
	.section	.text._ZN6thrust24THRUST_300001_SM_1000_NS8cuda_cub4core6detail13_kernel_agentINS1_8__reduce11ReduceAgentINS0_12zip_iteratorIN4cuda3std3__45tupleIJNS0_10device_ptrIdEENS0_17counting_iteratorIlNS0_11use_defaultESF_SF_EEEEEEEPNSB_IJdlEEESJ_iNS1_9__extrema9arg_max_fIdl13compare_valueEEEEJSI_SK_iSO_EEEvDpT0_,"ax",@progbits
	.align	128
        .global         _ZN6thrust24THRUST_300001_SM_1000_NS8cuda_cub4core6detail13_kernel_agentINS1_8__reduce11ReduceAgentINS0_12zip_iteratorIN4cuda3std3__45tupleIJNS0_10device_ptrIdEENS0_17counting_iteratorIlNS0_11use_defaultESF_SF_EEEEEEEPNSB_IJdlEEESJ_iNS1_9__extrema9arg_max_fIdl13compare_valueEEEEJSI_SK_iSO_EEEvDpT0_
        .type           _ZN6thrust24THRUST_300001_SM_1000_NS8cuda_cub4core6detail13_kernel_agentINS1_8__reduce11ReduceAgentINS0_12zip_iteratorIN4cuda3std3__45tupleIJNS0_10device_ptrIdEENS0_17counting_iteratorIlNS0_11use_defaultESF_SF_EEEEEEEPNSB_IJdlEEESJ_iNS1_9__extrema9arg_max_fIdl13compare_valueEEEEJSI_SK_iSO_EEEvDpT0_,@function
        .size           _ZN6thrust24THRUST_300001_SM_1000_NS8cuda_cub4core6detail13_kernel_agentINS1_8__reduce11ReduceAgentINS0_12zip_iteratorIN4cuda3std3__45tupleIJNS0_10device_ptrIdEENS0_17counting_iteratorIlNS0_11use_defaultESF_SF_EEEEEEEPNSB_IJdlEEESJ_iNS1_9__extrema9arg_max_fIdl13compare_valueEEEEJSI_SK_iSO_EEEvDpT0_,(.L_x_774 - _ZN6thrust24THRUST_300001_SM_1000_NS8cuda_cub4core6detail13_kernel_agentINS1_8__reduce11ReduceAgentINS0_12zip_iteratorIN4cuda3std3__45tupleIJNS0_10device_ptrIdEENS0_17counting_iteratorIlNS0_11use_defaultESF_SF_EEEEEEEPNSB_IJdlEEESJ_iNS1_9__extrema9arg_max_fIdl13compare_valueEEEEJSI_SK_iSO_EEEvDpT0_)
        .other          _ZN6thrust24THRUST_300001_SM_1000_NS8cuda_cub4core6detail13_kernel_agentINS1_8__reduce11ReduceAgentINS0_12zip_iteratorIN4cuda3std3__45tupleIJNS0_10device_ptrIdEENS0_17counting_iteratorIlNS0_11use_defaultESF_SF_EEEEEEEPNSB_IJdlEEESJ_iNS1_9__extrema9arg_max_fIdl13compare_valueEEEEJSI_SK_iSO_EEEvDpT0_,@"STO_CUDA_ENTRY STV_DEFAULT"
_ZN6thrust24THRUST_300001_SM_1000_NS8cuda_cub4core6detail13_kernel_agentINS1_8__reduce11ReduceAgentINS0_12zip_iteratorIN4cuda3std3__45tupleIJNS0_10device_ptrIdEENS0_17counting_iteratorIlNS0_11use_defaultESF_SF_EEEEEEEPNSB_IJdlEEESJ_iNS1_9__extrema9arg_max_fIdl13compare_valueEEEEJSI_SK_iSO_EEEvDpT0_:
.text._ZN6thrust24THRUST_300001_SM_1000_NS8cuda_cub4core6detail13_kernel_agentINS1_8__reduce11ReduceAgentINS0_12zip_iteratorIN4cuda3std3__45tupleIJNS0_10device_ptrIdEENS0_17counting_iteratorIlNS0_11use_defaultESF_SF_EEEEEEEPNSB_IJdlEEESJ_iNS1_9__extrema9arg_max_fIdl13compare_valueEEEEJSI_SK_iSO_EEEvDpT0_:
        /* <DEDUP_REMOVED lines=23> */
.L_x_586:
[----:B0-----:R-:W-:Y:S05]  /*0170*/  BSYNC.RECONVERGENT B1 ;  /* 0x0000000000017941 */ /* 0x001fea0003800200 */
.L_x_585:
        /* <DEDUP_REMOVED lines=19> */
.L_x_593:
        /* <DEDUP_REMOVED lines=31> */
.L_x_592:
[----:B------:R-:W-:Y:S05]  /*04a0*/  BSYNC.RECONVERGENT B3 ;  /* 0x0000000000037941 */ /* 0x000fea0003800200 */
.L_x_591:
[----:B------:R-:W-:Y:S01]  /*04b0*/  IADD3 R14, P0, PT, R14, 0x100, RZ ;  /* 0x000001000e0e7810 */ /* 0x000fe20007f1e0ff */
[----:B------:R-:W-:Y:S02]  /*04c0*/  VIADD R10, R10, 0x100 ;  /* 0x000001000a0a7836 */ /* 0x000fe40000000000 */
[----:B------:R-:W-:Y:S02]  /*04d0*/  IMAD.X R13, RZ, RZ, R13, P3 ;  /* 0x000000ffff0d7224 */ /* 0x000fe400018e060d */
[----:B------:R-:W-:Y:S01]  /*04e0*/  IMAD.X R15, RZ, RZ, R15, P0 ;  /* 0x000000ffff0f7224 */ /* 0x000fe200000e060f */
[----:B------:R-:W-:Y:S07]  /*04f0*/  @P2 BRA `(.L_x_593) ;  /* 0xfffffffc006c2947 */ /* 0x000fee000383ffff */
.L_x_590:
[----:B------:R-:W-:Y:S05]  /*0500*/  BSYNC.RECONVERGENT B2 ;  /* 0x0000000000027941 */ /* 0x000fea0003800200 */
.L_x_589:
[----:B------:R-:W-:-:S13]  /*0510*/  ISETP.GE.U32.AND P0, PT, R16, 0x300, PT ;  /* 0x000003001000780c */ /* 0x000fda0003f06070 */
[----:B------:R-:W-:Y:S05]  /*0520*/  @!P0 BRA `(.L_x_588) ;  /* 0x0000000400bc8947 */ /* 0x000fea0003800000 */
[----:B------:R-:W0:Y:S01]  /*0530*/  LDC.64 R4, c[0x0][0x380] ;  /* 0x0000e000ff047b82 */ /* 0x000e220000000a00 */
[----:B------:R-:W-:-:S07]  /*0540*/  VIADD R20, R10, 0x200 ;  /* 0x000002000a147836 */ /* 0x000fce0000000000 */
[----:B------:R-:W1:Y:S02]  /*0550*/  LDC.64 R6, c[0x0][0x388] ;  /* 0x0000e200ff067b82 */ /* 0x000e640000000a00 */
.L_x_602:
        /* <DEDUP_REMOVED lines=30> */
.L_x_595:
[----:B------:R-:W-:Y:S05]  /*0740*/  BSYNC.RECONVERGENT B2 ;  /* 0x0000000000027941 */ /* 0x000fea0003800200 */
.L_x_594:
[----:B-----5:R-:W-:Y:S01]  /*0750*/  DSETP.GEU.AND P0, PT, |R16|, |R14|, PT ;  /* 0x4000000e1000722a */ /* 0x020fe20003f0e200 */
[C---:B------:R-:W-:Y:S01]  /*0760*/  IADD3 R19, P1, PT, R23.reuse, R6, RZ ;  /* 0x0000000617137210 */ /* 0x040fe20007f3e0ff */
[----:B------:R-:W-:Y:S01]  /*0770*/  BSSY.RECONVERGENT B2, `(.L_x_596) ;  /* 0x0000015000027945 */ /* 0x000fe20003800200 */
[----:B------:R-:W-:Y:S02]  /*0780*/  IMAD.MOV.U32 R2, RZ, RZ, R14 ;  /* 0x000000ffff027224 */ /* 0x000fe400078e000e */
[----:B------:R-:W-:Y:S01]  /*0790*/  LEA.HI.X.SX32 R18, R23, R7, 0x1, P1 ;  /* 0x0000000717127211 */ /* 0x000fe200008f0eff */
[----:B------:R-:W-:Y:S02]  /*07a0*/  IMAD.MOV.U32 R9, RZ, RZ, R19 ;  /* 0x000000ffff097224 */ /* 0x000fe400078e0013 */
[----:B------:R-:W-:Y:S02]  /*07b0*/  IMAD.MOV.U32 R3, RZ, RZ, R15 ;  /* 0x000000ffff037224 */ /* 0x000fe400078e000f */
[----:B------:R-:W-:-:S04]  /*07c0*/  IMAD.MOV.U32 R8, RZ, RZ, R18 ;  /* 0x000000ffff087224 */ /* 0x000fc800078e0012 */
        /* <DEDUP_REMOVED lines=15> */
.L_x_597:
[----:B------:R-:W-:Y:S05]  /*08c0*/  BSYNC.RECONVERGENT B2 ;  /* 0x0000000000027941 */ /* 0x000fea0003800200 */
.L_x_596:
        /* <DEDUP_REMOVED lines=25> */
.L_x_599:
[----:B------:R-:W-:Y:S05]  /*0a60*/  BSYNC.RECONVERGENT B2 ;  /* 0x0000000000027941 */ /* 0x000fea0003800200 */
.L_x_598:
        /* <DEDUP_REMOVED lines=22> */
.L_x_601:
[----:B------:R-:W-:Y:S05]  /*0bd0*/  BSYNC.RECONVERGENT B2 ;  /* 0x0000000000027941 */ /* 0x000fea0003800200 */
.L_x_600:
[C---:B------:R-:W-:Y:S01]  /*0be0*/  VIADD R10, R20.reuse, 0x200 ;  /* 0x00000200140a7836 */ /* 0x040fe20000000000 */
[----:B------:R-:W-:-:S04]  /*0bf0*/  IADD3 R20, PT, PT, R20, 0x400, RZ ;  /* 0x0000040014147810 */ /* 0x000fc80007ffe0ff */
[----:B------:R-:W-:-:S13]  /*0c00*/  ISETP.GE.AND P0, PT, R10, UR5, PT ;  /* 0x000000050a007c0c */ /* 0x000fda000bf06270 */
[----:B------:R-:W-:Y:S05]  /*0c10*/  @!P0 BRA `(.L_x_602) ;  /* 0xfffffff800508947 */ /* 0x000fea000383ffff */
.L_x_588:
[----:B------:R-:W-:Y:S05]  /*0c20*/  BSYNC.RECONVERGENT B1 ;  /* 0x0000000000017941 */ /* 0x000fea0003800200 */
.L_x_587:
        /* <DEDUP_REMOVED lines=35> */
.L_x_605:
[----:B------:R-:W-:Y:S05]  /*0e60*/  BSYNC.RECONVERGENT B1 ;  /* 0x0000000000017941 */ /* 0x000fea0003800200 */
.L_x_604:
        /* <DEDUP_REMOVED lines=31> */
.L_x_607:
[----:B------:R-:W-:Y:S05]  /*1060*/  BSYNC.RECONVERGENT B1 ;  /* 0x0000000000017941 */ /* 0x000fea0003800200 */
.L_x_606:
        /* <DEDUP_REMOVED lines=31> */
.L_x_609:
[----:B------:R-:W-:Y:S05]  /*1260*/  BSYNC.RECONVERGENT B1 ;  /* 0x0000000000017941 */ /* 0x000fea0003800200 */
.L_x_608:
[----:B------:R-:W-:Y:S01]  /*1270*/  ISETP.GT.AND P0, PT, R10, 0x17, PT ;  /* 0x000000170a00780c */ /* 0x000fe20003f04270 */
[----:B-1----:R1:W1:Y:S01]  /*1280*/  SHFL.DOWN PT, R2, R4, 0x8, 0x1f ;  /* 0x09001f0004027f89 */ /* 0x00226200000e0000 */
[----:B------:R-:W-:Y:S01]  /*1290*/  BSSY.RECONVERGENT B1, `(.L_x_610) ;  /* 0x000001d000017945 */ /* 0x000fe20003800200 */
[----:B0-----:R-:W-:Y:S02]  /*12a0*/  IMAD.MOV.U32 R8, RZ, RZ, R11 ;  /* 0x000000ffff087224 */ /* 0x001fe400078e000b */
[----:B------:R0:W0:Y:S01]  /*12b0*/  SHFL.DOWN PT, R3, R5, 0x8, 0x1f ;  /* 0x09001f0005037f89 */ /* 0x00002200000e0000 */
[----:B------:R-:W-:Y:S02]  /*12c0*/  IMAD.MOV.U32 R9, RZ, RZ, R12 ;  /* 0x000000ffff097224 */ /* 0x000fe400078e000c */
[----:B------:R-:W-:Y:S01]  /*12d0*/  IMAD.MOV.U32 R6, RZ, RZ, R4 ;  /* 0x000000ffff067224 */ /* 0x000fe200078e0004 */
[----:B---3--:R3:W0:Y:S01]  /*12e0*/  SHFL.DOWN PT, R14, R11, 0x8, 0x1f ;  /* 0x09001f000b0e7f89 */ /* 0x00862200000e0000 */
[----:B--2---:R-:W-:-:S03]  /*12f0*/  IMAD.MOV.U32 R7, RZ, RZ, R5 ;  /* 0x000000ffff077224 */ /* 0x004fc600078e0005 */
[----:B----4-:R3:W2:Y:S01]  /*1300*/  SHFL.DOWN PT, R13, R12, 0x8, 0x1f ;  /* 0x09001f000c0d7f89 */ /* 0x0106a200000e0000 */
[----:B------:R-:W-:Y:S05]  /*1310*/  @P0 BRA `(.L_x_611) ;  /* 0x0000000000500947 */ /* 0x000fea0003800000 */
[----:B01----:R-:W-:Y:S01]  /*1320*/  DSETP.GEU.AND P0, PT, |R4|, |R2|, PT ;  /* 0x400000020400722a */ /* 0x003fe20003f0e200 */
[----:B------:R-:W-:Y:S01]  /*1330*/  IMAD.MOV.U32 R8, RZ, RZ, R14 ;  /* 0x000000ffff087224 */ /* 0x000fe200078e000e */
[----:B--2---:R-:W-:Y:S01]  /*1340*/  MOV R9, R13 ;  /* 0x0000000d00097202 */ /* 0x004fe20000000f00 */
        /* <DEDUP_REMOVED lines=17> */
.L_x_611:
[----:B------:R-:W-:Y:S05]  /*1460*/  BSYNC.RECONVERGENT B1 ;  /* 0x0000000000017941 */ /* 0x000fea0003800200 */
.L_x_610:
[----:B------:R-:W-:Y:S01]  /*1470*/  ISETP.GT.AND P0, PT, R10, 0xf, PT ;  /* 0x0000000f0a00780c */ /* 0x000fe20003f04270 */
[----:B-1----:R1:W4:Y:S01]  /*1480*/  SHFL.DOWN PT, R4, R6, 0x10, 0x1f ;  /* 0x0a001f0006047f89 */ /* 0x00232200000e0000 */
[----:B------:R-:W-:Y:S01]  /*1490*/  BSSY.RECONVERGENT B1, `(.L_x_612) ;  /* 0x000001d000017945 */ /* 0x000fe20003800200 */
[----:B0-----:R-:W-:Y:S02]  /*14a0*/  IMAD.MOV.U32 R14, RZ, RZ, R8 ;  /* 0x000000ffff0e7224 */ /* 0x001fe400078e0008 */
[----:B------:R1:W0:Y:S01]  /*14b0*/  SHFL.DOWN PT, R5, R7, 0x10, 0x1f ;  /* 0x0a001f0007057f89 */ /* 0x00022200000e0000 */
[----:B------:R-:W-:Y:S02]  /*14c0*/  IMAD.MOV.U32 R15, RZ, RZ, R9 ;  /* 0x000000ffff0f7224 */ /* 0x000fe400078e0009 */
[----:B------:R-:W-:Y:S01]  /*14d0*/  IMAD.MOV.U32 R2, RZ, RZ, R6 ;  /* 0x000000ffff027224 */ /* 0x000fe200078e0006 */
[----:B---3--:R1:W3:Y:S01]  /*14e0*/  SHFL.DOWN PT, R11, R8, 0x10, 0x1f ;  /* 0x0a001f00080b7f89 */ /* 0x0082e200000e0000 */
[----:B------:R-:W-:-:S03]  /*14f0*/  IMAD.MOV.U32 R3, RZ, RZ, R7 ;  /* 0x000000ffff037224 */ /* 0x000fc600078e0007 */
[----:B------:R1:W0:Y:S01]  /*1500*/  SHFL.DOWN PT, R12, R9, 0x10, 0x1f ;  /* 0x0a001f00090c7f89 */ /* 0x00022200000e0000 */
[----:B------:R-:W-:Y:S05]  /*1510*/  @P0 BRA `(.L_x_613) ;  /* 0x0000000000500947 */ /* 0x000fea0003800000 */
[----:B0---4-:R-:W-:Y:S01]  /*1520*/  DSETP.GEU.AND P0, PT, |R6|, |R4|, PT ;  /* 0x400000040600722a */ /* 0x011fe20003f0e200 */
[----:B---3--:R-:W-:Y:S02]  /*1530*/  IMAD.MOV.U32 R14, RZ, RZ, R11 ;  /* 0x000000ffff0e7224 */ /* 0x008fe400078e000b */
        /* <DEDUP_REMOVED lines=18> */
.L_x_613:
[----:B------:R-:W-:Y:S05]  /*1660*/  BSYNC.RECONVERGENT B1 ;  /* 0x0000000000017941 */ /* 0x000fea0003800200 */
.L_x_612:
[----:B------:R-:W-:Y:S01]  /*1670*/  ISETP.NE.AND P0, PT, R10, RZ, PT ;  /* 0x000000ff0a00720c */ /* 0x000fe20003f05270 */
[----:B------:R-:W-:-:S12]  /*1680*/  BSSY.RECONVERGENT B1, `(.L_x_614) ;  /* 0x000000a000017945 */ /* 0x000fd80003800200 */
[----:B------:R-:W-:Y:S05]  /*1690*/  @P0 BRA `(.L_x_615) ;  /* 0x0000000000200947 */ /* 0x000fea0003800000 */
[----:B-1----:R-:W1:Y:S01]  /*16a0*/  S2R R6, SR_CgaCtaId ;  /* 0x0000000000067919 */ /* 0x002e620000008800 */
[----:B0-----:R-:W-:Y:S02]  /*16b0*/  MOV R5, 0x400 ;  /* 0x0000040000057802 */ /* 0x001fe40000000f00 */
[----:B----4-:R-:W-:-:S04]  /*16c0*/  SHF.R.U32.HI R4, RZ, 0x1, R0 ;  /* 0x00000001ff047819 */ /* 0x010fc80000011600 */
[----:B------:R-:W-:Y:S02]  /*16d0*/  LOP3.LUT R4, R4, 0x1f0, RZ, 0xc0, !PT ;  /* 0x000001f004047812 */ /* 0x000fe400078ec0ff */
[----:B-1----:R-:W-:-:S05]  /*16e0*/  LEA R5, R6, R5, 0x18 ;  /* 0x0000000506057211 */ /* 0x002fca00078ec0ff */
[----:B------:R-:W-:-:S05]  /*16f0*/  IMAD.IADD R5, R4, 0x1, R5 ;  /* 0x0000000104057824 */ /* 0x000fca00078e0205 */
[----:B------:R0:W-:Y:S04]  /*1700*/  STS.64 [R5+0x10], R14 ;  /* 0x0000100e05007388 */ /* 0x0001e80000000a00 */
[----:B------:R0:W-:Y:S02]  /*1710*/  STS.64 [R5+0x8], R2 ;  /* 0x0000080205007388 */ /* 0x0001e40000000a00 */
.L_x_615:
[----:B------:R-:W-:Y:S05]  /*1720*/  BSYNC.RECONVERGENT B1 ;  /* 0x0000000000017941 */ /* 0x000fea0003800200 */
.L_x_614:
        /* <DEDUP_REMOVED lines=8> */
[----:B-1--4-:R-:W1:Y:S04]  /*17b0*/  LDS.128 R4, [R0+0x20] ;  /* 0x0000200000047984 */ /* 0x012e680000000c00 */
[----:B--2---:R2:W4:Y:S04]  /*17c0*/  LDS.64 R12, [R0+0x80] ;  /* 0x00008000000c7984 */ /* 0x0045280000000a00 */
[----:B---3--:R2:W3:Y:S01]  /*17d0*/  LDS.128 R8, [R0+0x30] ;  /* 0x0000300000087984 */ /* 0x0084e20000000c00 */
[----:B0-----:R-:W-:Y:S01]  /*17e0*/  DSETP.GEU.AND P0, PT, |R2|, |R16|, PT ;  /* 0x400000100200722a */ /* 0x001fe20003f0e200 */
[----:B------:R-:W-:Y:S01]  /*17f0*/  IMAD.MOV.U32 R24, RZ, RZ, R16 ;  /* 0x000000ffff187224 */ /* 0x000fe200078e0010 */
[----:B------:R-:W-:Y:S01]  /*1800*/  MOV R25, R17 ;  /* 0x0000001100197202 */ /* 0x000fe20000000f00 */
[----:B-1----:R-:W-:-:S02]  /*1810*/  IMAD.MOV.U32 R26, RZ, RZ, R4 ;  /* 0x000000ffff1a7224 */ /* 0x002fc400078e0004 */
[----:B------:R-:W-:-:S09]  /*1820*/  IMAD.MOV.U32 R27, RZ, RZ, R5 ;  /* 0x000000ffff1b7224 */ /* 0x000fd200078e0005 */
        /* <DEDUP_REMOVED lines=15> */
.L_x_618:
[----:B------:R-:W-:Y:S05]  /*1920*/  BSYNC.RECONVERGENT B1 ;  /* 0x0000000000017941 */ /* 0x000fea0003800200 */
.L_x_617:
        /* <DEDUP_REMOVED lines=23> */
.L_x_620:
[----:B------:R-:W-:Y:S05]  /*1aa0*/  BSYNC.RECONVERGENT B1 ;  /* 0x0000000000017941 */ /* 0x000fea0003800200 */
.L_x_619:
        /* <DEDUP_REMOVED lines=21> */
.L_x_622:
[----:B------:R-:W-:Y:S05]  /*1c00*/  BSYNC.RECONVERGENT B1 ;  /* 0x0000000000017941 */ /* 0x000fea0003800200 */
.L_x_621:
        /* <DEDUP_REMOVED lines=23> */
.L_x_624:
[----:B------:R-:W-:Y:S05]  /*1d80*/  BSYNC.RECONVERGENT B1 ;  /* 0x0000000000017941 */ /* 0x000fea0003800200 */
.L_x_623:
        /* <DEDUP_REMOVED lines=21> */
.L_x_626:
[----:B------:R-:W-:Y:S05]  /*1ee0*/  BSYNC.RECONVERGENT B1 ;  /* 0x0000000000017941 */ /* 0x000fea0003800200 */
.L_x_625:
[----:B------:R-:W-:Y:S01]  /*1ef0*/  DSETP.GEU.AND P0, PT, |R2|, |R10|, PT ;  /* 0x4000000a0200722a */ /* 0x000fe20003f0e200 */
[----:B------:R-:W-:Y:S01]  /*1f00*/  BSSY.RECONVERGENT B1, `(.L_x_627) ;  /* 0x0000014000017945 */ /* 0x000fe20003800200 */
[----:B------:R-:W-:Y:S01]  /*1f10*/  IMAD.MOV.U32 R8, RZ, RZ, R10 ;  /* 0x000000ffff087224 */ /* 0x000fe200078e000a */
[----:B---3--:R-:W-:Y:S01]  /*1f20*/  MOV R0, R5 ;  /* 0x0000000500007202 */ /* 0x008fe20000000f00 */
        /* <DEDUP_REMOVED lines=17> */
.L_x_628:
[----:B------:R-:W-:Y:S05]  /*2040*/  BSYNC.RECONVERGENT B1 ;  /* 0x0000000000017941 */ /* 0x000fea0003800200 */
.L_x_627:
        /* <DEDUP_REMOVED lines=21> */
.L_x_603:
        /* <DEDUP_REMOVED lines=9> */
[----:B------:R-:W-:Y:S02]  /*2230*/  VIADD R5, R5, UR6 ;  /* 0x0000000605057c36 */ /* 0x000fe40008000000 */
        /* <DEDUP_REMOVED lines=9> */
[----:B----4-:R-:W-:Y:S01]  /*22d0*/  IMAD.MOV.U32 R14, RZ, RZ, R12 ;  /* 0x000000ffff0e7224 */ /* 0x010fe200078e000c */
[----:B------:R-:W-:Y:S01]  /*22e0*/  MOV R6, R10 ;  /* 0x0000000a00067202 */ /* 0x000fe20000000f00 */
[----:B0-----:R-:W-:Y:S02]  /*22f0*/  IMAD.MOV.U32 R16, RZ, RZ, R13 ;  /* 0x000000ffff107224 */ /* 0x001fe400078e000d */
        /* <DEDUP_REMOVED lines=16> */
.L_x_630:
[----:B------:R-:W-:Y:S05]  /*2400*/  BSYNC.RECONVERGENT B1 ;  /* 0x0000000000017941 */ /* 0x000fea0003800200 */
.L_x_629:
        /* <DEDUP_REMOVED lines=32> */
.L_x_632:
[----:B------:R-:W-:Y:S05]  /*2610*/  BSYNC.RECONVERGENT B1 ;  /* 0x0000000000017941 */ /* 0x000fea0003800200 */
.L_x_631:
[----:B-1----:R-:W-:Y:S01]  /*2620*/  VIADD R2, R4, 0x4 ;  /* 0x0000000404027836 */ /* 0x002fe20000000000 */
[----:B------:R1:W4:Y:S01]  /*2630*/  SHFL.DOWN PT, R6, R8, 0x4, R5 ;  /* 0x0880000008067989 */ /* 0x00032200000e0005 */
[----:B------:R-:W-:Y:S01]  /*2640*/  BSSY.RECONVERGENT B1, `(.L_x_633) ;  /* 0x000001e000017945 */ /* 0x000fe20003800200 */
[----:B--2---:R-:W-:Y:S01]  /*2650*/  IMAD.MOV.U32 R14, RZ, RZ, R10 ;  /* 0x000000ffff0e7224 */ /* 0x004fe200078e000a */
[----:B------:R-:W-:Y:S01]  /*2660*/  MOV R16, R12 ;  /* 0x0000000c00107202 */ /* 0x000fe20000000f00 */
[----:B------:R1:W2:Y:S01]  /*2670*/  SHFL.DOWN PT, R7, R9, 0x4, R5 ;  /* 0x0880000009077989 */ /* 0x0002a200000e0005 */
[----:B------:R-:W-:Y:S01]  /*2680*/  ISETP.GT.AND P0, PT, R2, R5, PT ;  /* 0x000000050200720c */ /* 0x000fe20003f04270 */
[----:B------:R-:W-:Y:S02]  /*2690*/  IMAD.MOV.U32 R2, RZ, RZ, R8 ;  /* 0x000000ffff027224 */ /* 0x000fe400078e0008 */
[----:B---3--:R1:W3:Y:S01]  /*26a0*/  SHFL.DOWN PT, R11, R10, 0x4, R5 ;  /* 0x088000000a0b7989 */ /* 0x0082e200000e0005 */
[----:B------:R-:W-:-:S03]  /*26b0*/  IMAD.MOV.U32 R3, RZ, RZ, R9 ;  /* 0x000000ffff037224 */ /* 0x000fc600078e0009 */
[----:B0-----:R1:W0:Y:S06]  /*26c0*/  SHFL.DOWN PT, R13, R12, 0x4, R5 ;  /* 0x088000000c0d7989 */ /* 0x00122c00000e0005 */
        /* <DEDUP_REMOVED lines=21> */
.L_x_634:
[----:B------:R-:W-:Y:S05]  /*2820*/  BSYNC.RECONVERGENT B1 ;  /* 0x0000000000017941 */ /* 0x000fea0003800200 */
.L_x_633:
        /* <DEDUP_REMOVED lines=8> */
[----:B---3--:R3:W1:Y:S01]  /*28b0*/  SHFL.DOWN PT, R11, R14, 0x8, R5 ;  /* 0x090000000e0b7989 */ /* 0x00866200000e0005 */
[----:B--2---:R-:W-:-:S03]  /*28c0*/  IMAD.MOV.U32 R7, RZ, RZ, R3 ;  /* 0x000000ffff077224 */ /* 0x004fc600078e0003 */
[----:B0-----:R3:W0:Y:S04]  /*28d0*/  SHFL.DOWN PT, R13, R16, 0x8, R5 ;  /* 0x09000000100d7989 */ /* 0x00162800000e0005 */
        /* <DEDUP_REMOVED lines=21> */
.L_x_636:
[----:B------:R-:W-:Y:S05]  /*2a30*/  BSYNC.RECONVERGENT B1 ;  /* 0x0000000000017941 */ /* 0x000fea0003800200 */
.L_x_635:
[----:B-1----:R-:W-:Y:S01]  /*2a40*/  VIADD R2, R4, 0x10 ;  /* 0x0000001004027836 */ /* 0x002fe20000000000 */
[----:B----4-:R1:W2:Y:S01]  /*2a50*/  SHFL.DOWN PT, R8, R6, 0x10, R5 ;  /* 0x0a00000006087989 */ /* 0x0102a200000e0005 */
[----:B------:R-:W-:Y:S01]  /*2a60*/  BSSY.RECONVERGENT B1, `(.L_x_637) ;  /* 0x000001e000017945 */ /* 0x000fe20003800200 */
[----:B---3--:R-:W-:Y:S02]  /*2a70*/  IMAD.MOV.U32 R14, RZ, RZ, R10 ;  /* 0x000000ffff0e7224 */ /* 0x008fe400078e000a */
[----:B------:R-:W-:Y:S01]  /*2a80*/  ISETP.GT.AND P0, PT, R2, R5, PT ;  /* 0x000000050200720c */ /* 0x000fe20003f04270 */
[----:B------:R1:W3:Y:S01]  /*2a90*/  SHFL.DOWN PT, R9, R7, 0x10, R5 ;  /* 0x0a00000007097989 */ /* 0x0002e200000e0005 */
[----:B------:R-:W-:Y:S02]  /*2aa0*/  IMAD.MOV.U32 R15, RZ, RZ, R12 ;  /* 0x000000ffff0f7224 */ /* 0x000fe400078e000c */
[----:B------:R-:W-:Y:S01]  /*2ab0*/  IMAD.MOV.U32 R2, RZ, RZ, R6 ;  /* 0x000000ffff027224 */ /* 0x000fe200078e0006 */
[----:B------:R1:W4:Y:S01]  /*2ac0*/  SHFL.DOWN PT, R11, R10, 0x10, R5 ;  /* 0x0a0000000a0b7989 */ /* 0x00032200000e0005 */
        /* <DEDUP_REMOVED lines=23> */
.L_x_638:
[----:B------:R-:W-:Y:S05]  /*2c40*/  BSYNC.RECONVERGENT B1 ;  /* 0x0000000000017941 */ /* 0x000fea0003800200 */
.L_x_637:
        /* <DEDUP_REMOVED lines=11> */
.L_x_640:
[----:B------:R-:W-:Y:S05]  /*2d00*/  BSYNC.RECONVERGENT B1 ;  /* 0x0000000000017941 */ /* 0x000fea0003800200 */
.L_x_639:
[----:B------:R-:W-:Y:S01]  /*2d10*/  BAR.SYNC.DEFER_BLOCKING 0x0 ;  /* 0x0000000000007b1d */ /* 0x000fe20000010000 */
[----:B------:R-:W-:-:S13]  /*2d20*/  ISETP.NE.AND P1, PT, R0, RZ, PT ;  /* 0x000000ff0000720c */ /* 0x000fda0003f25270 */
[----:B------:R-:W-:Y:S05]  /*2d30*/  @P1 BRA `(.L_x_616) ;  /* 0x0000003400d41947 */ /* 0x000fea0003800000 */
[----:B------:R-:W-:Y:S01]  /*2d40*/  UISETP.GE.AND UP0, UPT, UR6, 0x21, UPT ;  /* 0x000000210600788c */ /* 0x000fe2000bf06270 */
[----:B----4-:R-:W-:Y:S02]  /*2d50*/  IMAD.MOV.U32 R11, RZ, RZ, R14 ;  /* 0x000000ffff0b7224 */ /* 0x010fe400078e000e */
[----:B--2---:R-:W-:Y:S02]  /*2d60*/  IMAD.MOV.U32 R8, RZ, RZ, R15 ;  /* 0x000000ffff087224 */ /* 0x004fe400078e000f */
        /* <DEDUP_REMOVED lines=8> */
[----:B0-----:R-:W0:Y:S01]  /*2df0*/  LDS.64 R12, [UR4+0x20] ;  /* 0x00002004ff0c7984 */ /* 0x001e220008000a00 */
[----:B-1----:R-:W-:Y:S01]  /*2e00*/  DSETP.GEU.AND P0, PT, |R2|, |R6|, PT ;  /* 0x400000060200722a */ /* 0x002fe20003f0e200 */
[----:B------:R-:W-:Y:S01]  /*2e10*/  MOV R4, R6 ;  /* 0x0000000600047202 */ /* 0x000fe20000000f00 */
[----:B------:R-:W-:Y:S02]  /*2e20*/  IMAD.MOV.U32 R5, RZ, RZ, R7 ;  /* 0x000000ffff057224 */ /* 0x000fe400078e0007 */
[----:B0-----:R-:W-:Y:S02]  /*2e30*/  IMAD.MOV.U32 R11, RZ, RZ, R12 ;  /* 0x000000ffff0b7224 */ /* 0x001fe400078e000c */
        /* <DEDUP_REMOVED lines=16> */
.L_x_642:
[----:B------:R-:W-:Y:S05]  /*2f40*/  BSYNC.RECONVERGENT B1 ;  /* 0x0000000000017941 */ /* 0x000fea0003800200 */
.L_x_641:
[----:B------:R-:W-:Y:S01]  /*2f50*/  UISETP.GE.AND UP0, UPT, UR6, 0x41, UPT ;  /* 0x000000410600788c */ /* 0x000fe2000bf06270 */
[----:B---3--:R-:W-:Y:S02]  /*2f60*/  IMAD.MOV.U32 R9, RZ, RZ, R11 ;  /* 0x000000ffff097224 */ /* 0x008fe400078e000b */
[----:B------:R-:W-:Y:S02]  /*2f70*/  IMAD.MOV.U32 R0, RZ, RZ, R8 ;  /* 0x000000ffff007224 */ /* 0x000fe400078e0008 */
[----:B------:R-:W-:Y:S02]  /*2f80*/  IMAD.MOV.U32 R2, RZ, RZ, R4 ;  /* 0x000000ffff027224 */ /* 0x000fe400078e0004 */
[----:B------:R-:W-:Y:S02]  /*2f90*/  IMAD.MOV.U32 R3, RZ, RZ, R5 ;  /* 0x000000ffff037224 */ /* 0x000fe400078e0005 */
        /* <DEDUP_REMOVED lines=8> */
[----:B------:R-:W-:Y:S02]  /*3020*/  IMAD.MOV.U32 R2, RZ, RZ, R6 ;  /* 0x000000ffff027224 */ /* 0x000fe400078e0006 */
[----:B------:R-:W-:Y:S02]  /*3030*/  IMAD.MOV.U32 R3, RZ, RZ, R7 ;  /* 0x000000ffff037224 */ /* 0x000fe400078e0007 */
[----:B0-----:R-:W-:-:S02]  /*3040*/  IMAD.MOV.U32 R9, RZ, RZ, R12 ;  /* 0x000000ffff097224 */ /* 0x001fc400078e000c */
        /* <DEDUP_REMOVED lines=16> */
.L_x_644:
[----:B------:R-:W-:Y:S05]  /*3150*/  BSYNC.RECONVERGENT B1 ;  /* 0x0000000000017941 */ /* 0x000fea0003800200 */
.L_x_643:
[----:B------:R-:W-:Y:S01]  /*3160*/  UISETP.GE.AND UP0, UPT, UR6, 0x61, UPT ;  /* 0x000000610600788c */ /* 0x000fe2000bf06270 */
[----:B------:R-:W-:Y:S01]  /*3170*/  IMAD.MOV.U32 R11, RZ, RZ, R9 ;  /* 0x000000ffff0b7224 */ /* 0x000fe200078e0009 */
[----:B------:R-:W-:Y:S01]  /*3180*/  MOV R8, R0 ;  /* 0x0000000000087202 */ /* 0x000fe20000000f00 */
[----:B------:R-:W-:Y:S02]  /*3190*/  IMAD.MOV.U32 R4, RZ, RZ, R2 ;  /* 0x000000ffff047224 */ /* 0x000fe400078e0002 */
[----:B------:R-:W-:-:S04]  /*31a0*/  IMAD.MOV.U32 R5, RZ, RZ, R3 ;  /* 0x000000ffff057224 */ /* 0x000fc800078e0003 */
        /* <DEDUP_REMOVED lines=27> */
.L_x_646:
[----:B------:R-:W-:Y:S05]  /*3360*/  BSYNC.RECONVERGENT B1 ;  /* 0x0000000000017941 */ /* 0x000fea0003800200 */
.L_x_645:
[----:B------:R-:W-:Y:S01]  /*3370*/  UISETP.GE.AND UP0, UPT, UR6, 0x81, UPT ;  /* 0x000000810600788c */ /* 0x000fe2000bf06270 */
[----:B------:R-:W-:Y:S02]  /*3380*/  IMAD.MOV.U32 R9, RZ, RZ, R11 ;  /* 0x000000ffff097224 */ /* 0x000fe400078e000b */
        /* <DEDUP_REMOVED lines=30> */
.L_x_648:
[----:B------:R-:W-:Y:S05]  /*3570*/  BSYNC.RECONVERGENT B1 ;  /* 0x0000000000017941 */ /* 0x000fea0003800200 */
.L_x_647:
        /* <DEDUP_REMOVED lines=32> */
.L_x_650:
[----:B------:R-:W-:Y:S05]  /*3780*/  BSYNC.RECONVERGENT B1 ;  /* 0x0000000000017941 */ /* 0x000fea0003800200 */
.L_x_649:
        /* <DEDUP_REMOVED lines=14> */
[----:B------:R-:W-:Y:S01]  /*3870*/  IMAD.MOV.U32 R7, RZ, RZ, R3 ;  /* 0x000000ffff077224 */ /* 0x000fe200078e0003 */
[----:B0-----:R-:W-:Y:S01]  /*3880*/  MOV R0, R13 ;  /* 0x0000000d00007202 */ /* 0x001fe20000000f00 */
        /* <DEDUP_REMOVED lines=16> */
.L_x_652:
[----:B------:R-:W-:Y:S05]  /*3990*/  BSYNC.RECONVERGENT B1 ;  /* 0x0000000000017941 */ /* 0x000fea0003800200 */
.L_x_651:
[----:B------:R-:W-:Y:S01]  /*39a0*/  UISETP.GE.AND UP0, UPT, UR6, 0xe1, UPT ;  /* 0x000000e10600788c */ /* 0x000fe2000bf06270 */
[----:B------:R-:W-:Y:S02]  /*39b0*/  IMAD.MOV.U32 R14, RZ, RZ, R9 ;  /* 0x000000ffff0e7224 */ /* 0x000fe400078e0009 */
[----:B------:R-:W-:Y:S02]  /*39c0*/  IMAD.MOV.U32 R15, RZ, RZ, R0 ;  /* 0x000000ffff0f7224 */ /* 0x000fe400078e0000 */
[----:B------:R-:W-:Y:S02]  /*39d0*/  IMAD.MOV.U32 R2, RZ, RZ, R6 ;  /* 0x000000ffff027224 */ /* 0x000fe400078e0006 */
[----:B------:R-:W-:Y:S02]  /*39e0*/  IMAD.MOV.U32 R3, RZ, RZ, R7 ;  /* 0x000000ffff037224 */ /* 0x000fe400078e0007 */
[----:B------:R-:W-:Y:S05]  /*39f0*/  BRA.U !UP0, `(.L_x_616) ;  /* 0x0000002908a47547 */ /* 0x000fea000b800000 */
[----:B------:R-:W1:Y:S01]  /*3a00*/  S2UR UR5, SR_CgaCtaId ;  /* 0x00000000000579c3 */ /* 0x000e620000008800 */
[----:B------:R-:W-:Y:S02]  /*3a10*/  UMOV UR4, 0x400 ;  /* 0x0000040000047882 */ /* 0x000fe40000000000 */
[----:B-1----:R-:W-:-:S09]  /*3a20*/  ULEA UR4, UR5, UR4, 0x18 ;  /* 0x0000000405047291 */ /* 0x002fd2000f8ec0ff */
[----:B------:R-:W1:Y:S04]  /*3a30*/  LDS.64 R4, [UR4+0x78] ;  /* 0x00007804ff047984 */ /* 0x000e680008000a00 */
[----:B------:R-:W2:Y:S01]  /*3a40*/  LDS.64 R10, [UR4+0x80] ;  /* 0x00008004ff0a7984 */ /* 0x000ea20008000a00 */
        /* <DEDUP_REMOVED lines=21> */
.L_x_584:
        /* <DEDUP_REMOVED lines=30> */
[----:B------:R-:W-:Y:S02]  /*3d80*/  ISETP.GE.U32.AND.EX P0, PT, RZ, RZ, PT, P0 ;  /* 0x000000ffff00720c */ /* 0x000fe40003f06100 */
[----:B------:R-:W-:-:S11]  /*3d90*/  IADD3.X R7, PT, PT, RZ, UR7, RZ, P1, !PT ;  /* 0x00000007ff077c10 */ /* 0x000fd60008ffe4ff */
[----:B------:R-:W-:-:S06]  /*3da0*/  DSETP.LT.OR P0, PT, |R8|, |R4|, !P0 ;  /* 0x400000040800722a */ /* 0x000fcc0004701600 */
[----:B------:R-:W-:Y:S02]  /*3db0*/  FSEL R8, R4, R8, P0 ;  /* 0x0000000804087208 */ /* 0x000fe40000000000 */
[----:B------:R-:W-:Y:S02]  /*3dc0*/  FSEL R9, R5, R9, P0 ;  /* 0x0000000905097208 */ /* 0x000fe40000000000 */
[----:B------:R-:W-:Y:S02]  /*3dd0*/  SEL R23, R6, R23, P0 ;  /* 0x0000001706177207 */ /* 0x000fe40000000000 */
[----:B------:R-:W-:-:S07]  /*3de0*/  SEL R24, R7, R24, P0 ;  /* 0x0000001807187207 */ /* 0x000fce0000000000 */
.L_x_654:
[----:B------:R-:W-:Y:S05]  /*3df0*/  BSYNC.RECONVERGENT B1 ;  /* 0x0000000000017941 */ /* 0x000fea0003800200 */
.L_x_653:
[----:B------:R-:W-:Y:S01]  /*3e00*/  UISETP.GE.U32.AND UP0, UPT, UR4, 0xa00, UPT ;  /* 0x00000a000400788c */ /* 0x000fe2000bf06070 */
[----:B------:R-:W-:-:S08]  /*3e10*/  IMAD.MOV.U32 R5, RZ, RZ, 0x500 ;  /* 0x00000500ff057424 */ /* 0x000fd000078e00ff */
[----:B------:R-:W-:Y:S05]  /*3e20*/  BRA.U !UP0, `(.L_x_655) ;  /* 0x00000005084c7547 */ /* 0x000fea000b800000 */
[----:B------:R-:W-:Y:S01]  /*3e30*/  IMAD.MOV.U32 R12, RZ, RZ, R8 ;  /* 0x000000ffff0c7224 */ /* 0x000fe200078e0008 */
[----:B------:R-:W0:Y:S01]  /*3e40*/  LDCU UR4, c[0x0][0x398] ;  /* 0x00007300ff0477ac */ /* 0x000e220008000800 */
[----:B------:R-:W-:Y:S02]  /*3e50*/  IMAD.MOV.U32 R13, RZ, RZ, R9 ;  /* 0x000000ffff0d7224 */ /* 0x000fe400078e0009 */
[----:B------:R-:W-:Y:S01]  /*3e60*/  IMAD.MOV.U32 R17, RZ, RZ, 0x500 ;  /* 0x00000500ff117424 */ /* 0x000fe200078e00ff */
[----:B------:R-:W1:Y:S01]  /*3e70*/  LDCU.64 UR6, c[0x0][0x388] ;  /* 0x00007100ff0677ac */ /* 0x000e620008000a00 */
[----:B------:R-:W-:-:S05]  /*3e80*/  NOP ;  /* 0x0000000000007918 */ /* 0x000fca0000000000 */
.L_x_656:
[----:B------:R-:W-:-:S05]  /*3e90*/  IMAD.WIDE.U32 R26, R17, 0x8, R2 ;  /* 0x00000008111a7825 */ /* 0x000fca00078e0002 */
[----:B------:R-:W2:Y:S04]  /*3ea0*/  LDG.E.64 R14, desc[UR8][R26.64] ;  /* 0x000000081a0e7981 */ /* 0x000ea8000c1e1b00 */
[----:B------:R-:W3:Y:S04]  /*3eb0*/  LDG.E.64 R4, desc[UR8][R26.64+0x800] ;  /* 0x000800081a047981 */ /* 0x000ee8000c1e1b00 */
[----:B------:R-:W4:Y:S04]  /*3ec0*/  LDG.E.64 R6, desc[UR8][R26.64+0x1000] ;  /* 0x001000081a067981 */ /* 0x000f28000c1e1b00 */
[----:B------:R-:W5:Y:S04]  /*3ed0*/  LDG.E.64 R10, desc[UR8][R26.64+0x1800] ;  /* 0x001800081a0a7981 */ /* 0x000f68000c1e1b00 */
[----:B------:R-:W5:Y:S01]  /*3ee0*/  LDG.E.64 R8, desc[UR8][R26.64+0x2000] ;  /* 0x002000081a087981 */ /* 0x000f62000c1e1b00 */
[----:B-1----:R-:W-:-:S04]  /*3ef0*/  IADD3 R18, P0, P1, R0, UR6, R17 ;  /* 0x0000000600127c10 */ /* 0x002fc8000f91e011 */
[----:B------:R-:W-:Y:S01]  /*3f00*/  IADD3.X R16, PT, PT, RZ, UR7, RZ, P0, P1 ;  /* 0x00000007ff107c10 */ /* 0x000fe200087e24ff */
[----:B------:R-:W-:Y:S01]  /*3f10*/  IMAD.MOV.U32 R20, RZ, RZ, R18 ;  /* 0x000000ffff147224 */ /* 0x000fe200078e0012 */
[----:B------:R-:W-:-:S03]  /*3f20*/  IADD3 R22, P3, PT, R18, 0x100, RZ ;  /* 0x0000010012167810 */ /* 0x000fc60007f7e0ff */
        /* <DEDUP_REMOVED lines=11> */
[----:B------:R-:W-:Y:S01]  /*3fe0*/  IMAD.X R24, RZ, RZ, R16, P3 ;  /* 0x000000ffff187224 */ /* 0x000fe200018e0610 */
[----:B------:R-:W-:-:S03]  /*3ff0*/  IADD3 R13, P3, PT, R18, 0x200, RZ ;  /* 0x00000200120d7810 */ /* 0x000fc60007f7e0ff */
[----:B---3--:R-:W-:-:S14]  /*4000*/  DSETP.GEU.AND P1, PT, |R14|, |R4|, PT ;  /* 0x400000040e00722a */ /* 0x008fdc0003f2e200 */
[----:B------:R-:W-:-:S04]  /*4010*/  @P1 ISETP.GE.U32.AND P0, PT, R20, R22, PT ;  /* 0x000000161400120c */ /* 0x000fc80003f06070 */
[----:B------:R-:W-:-:S13]  /*4020*/  @P1 ISETP.GE.AND.EX P0, PT, R19, R24, PT, P0 ;  /* 0x000000181300120c */ /* 0x000fda0003f06300 */
[----:B------:R-:W-:-:S06]  /*4030*/  @P1 DSETP.LT.OR P0, PT, |R4|, |R14|, !P0 ;  /* 0x4000000e0400122a */ /* 0x000fcc0004701600 */
[----:B------:R-:W-:Y:S01]  /*4040*/  @P1 FSEL R12, R14, R4, P0 ;  /* 0x000000040e0c1208 */ /* 0x000fe20000000000 */
[----:B------:R-:W-:Y:S01]  /*4050*/  IMAD.X R14, RZ, RZ, R16, P3 ;  /* 0x000000ffff0e7224 */ /* 0x000fe200018e0610 */
[----:B------:R-:W-:Y:S02]  /*4060*/  @P1 FSEL R15, R15, R5, P0 ;  /* 0x000000050f0f1208 */ /* 0x000fe40000000000 */
[----:B------:R-:W-:Y:S01]  /*4070*/  @P1 SEL R22, R20, R22, P0 ;  /* 0x0000001614161207 */ /* 0x000fe20000000000 */
[----:B------:R-:W-:Y:S01]  /*4080*/  @P1 IMAD.MOV.U32 R4, RZ, RZ, R12 ;  /* 0x000000ffff041224 */ /* 0x000fe200078e000c */
[----:B------:R-:W-:Y:S01]  /*4090*/  IADD3 R12, P3, PT, R18, 0x300, RZ ;  /* 0x00000300120c7810 */ /* 0x000fe20007f7e0ff */
[----:B------:R-:W-:Y:S02]  /*40a0*/  @P1 IMAD.MOV.U32 R5, RZ, RZ, R15 ;  /* 0x000000ffff051224 */ /* 0x000fe400078e000f */
[----:B------:R-:W-:Y:S01]  /*40b0*/  IMAD.MOV.U32 R15, RZ, RZ, R24 ;  /* 0x000000ffff0f7224 */ /* 0x000fe200078e0018 */
[----:B------:R-:W-:-:S03]  /*40c0*/  @P1 SEL R15, R19, R24, P0 ;  /* 0x00000018130f1207 */ /* 0x000fc60000000000 */
[----:B----4-:R-:W-:-:S14]  /*40d0*/  DSETP.GEU.AND P2, PT, |R4|, |R6|, PT ;  /* 0x400000060400722a */ /* 0x010fdc0003f4e200 */
[----:B------:R-:W-:-:S04]  /*40e0*/  @P2 ISETP.GE.U32.AND P0, PT, R22, R13, PT ;  /* 0x0000000d1600220c */ /* 0x000fc80003f06070 */
[----:B------:R-:W-:-:S13]  /*40f0*/  @P2 ISETP.GE.AND.EX P0, PT, R15, R14, PT, P0 ;  /* 0x0000000e0f00220c */ /* 0x000fda0003f06300 */
[----:B------:R-:W-:-:S06]  /*4100*/  @P2 DSETP.LT.OR P0, PT, |R6|, |R4|, !P0 ;  /* 0x400000040600222a */ /* 0x000fcc0004701600 */
[----:B------:R-:W-:Y:S02]  /*4110*/  @P2 FSEL R4, R4, R6, P0 ;  /* 0x0000000604042208 */ /* 0x000fe40000000000 */
[----:B------:R-:W-:Y:S02]  /*4120*/  @P2 FSEL R5, R5, R7, P0 ;  /* 0x0000000705052208 */ /* 0x000fe40000000000 */
[----:B------:R-:W-:Y:S01]  /*4130*/  @P2 SEL R14, R15, R14, P0 ;  /* 0x0000000e0f0e2207 */ /* 0x000fe20000000000 */
[----:B------:R-:W-:Y:S02]  /*4140*/  @P2 IMAD.MOV.U32 R6, RZ, RZ, R4 ;  /* 0x000000ffff062224 */ /* 0x000fe400078e0004 */
[----:B------:R-:W-:Y:S02]  /*4150*/  @P2 IMAD.MOV.U32 R7, RZ, RZ, R5 ;  /* 0x000000ffff072224 */ /* 0x000fe400078e0005 */
[----:B------:R-:W-:Y:S01]  /*4160*/  IMAD.MOV.U32 R5, RZ, RZ, R13 ;  /* 0x000000ffff057224 */ /* 0x000fe200078e000d */
[----:B------:R-:W-:Y:S01]  /*4170*/  @P2 SEL R5, R22, R13, P0 ;  /* 0x0000000d16052207 */ /* 0x000fe20000000000 */
        /* <DEDUP_REMOVED lines=13> */
[----:B------:R-:W-:-:S04]  /*4250*/  IADD3 R5, PT, PT, R17, 0xa00, RZ ;  /* 0x00000a0011057810 */ /* 0x000fc80007ffe0ff */
[----:B0-----:R-:W-:Y:S01]  /*4260*/  ISETP.GT.AND P1, PT, R5, UR4, PT ;  /* 0x0000000405007c0c */ /* 0x001fe2000bf24270 */
[----:B------:R-:W-:Y:S01]  /*4270*/  DSETP.GEU.AND P2, PT, |R10|, |R8|, PT ;  /* 0x400000080a00722a */ /* 0x000fe20003f4e200 */
[----:B------:R-:W-:-:S04]  /*4280*/  VIADD R5, R17, 0x500 ;  /* 0x0000050011057836 */ /* 0x000fc80000000000 */
[----:B------:R-:W-:-:S09]  /*4290*/  IMAD.MOV.U32 R17, RZ, RZ, R5 ;  /* 0x000000ffff117224 */ /* 0x000fd200078e0005 */
        /* <DEDUP_REMOVED lines=12> */
.L_x_655:
        /* <DEDUP_REMOVED lines=14> */
[----:B------:R-:W-:Y:S01]  /*4440*/  IMAD.IADD R7, R0, 0x1, R5 ;  /* 0x0000000100077824 */ /* 0x000fe200078e0205 */
[----:B------:R-:W-:-:S04]  /*4450*/  LEA.HI R4, R10, 0x1, RZ, 0x18 ;  /* 0x000000010a047811 */ /* 0x000fc800078fc0ff */
[C---:B------:R-:W-:Y:S02]  /*4460*/  IADD3 R14, P0, PT, R7.reuse, UR6, RZ ;  /* 0x00000006070e7c10 */ /* 0x040fe4000ff1e0ff */
[----:B------:R-:W-:Y:S01]  /*4470*/  LOP3.LUT R6, R4, 0x3, RZ, 0xc0, !PT ;  /* 0x0000000304067812 */ /* 0x000fe200078ec0ff */
[----:B------:R-:W-:Y:S02]  /*4480*/  IMAD.MOV.U32 R4, RZ, RZ, R0 ;  /* 0x000000ffff047224 */ /* 0x000fe400078e0000 */
[----:B------:R-:W-:Y:S02]  /*4490*/  IMAD.X R15, RZ, RZ, UR7, P0 ;  /* 0x00000007ff0f7e24 */ /* 0x000fe400080e06ff */
[----:B------:R-:W-:Y:S02]  /*44a0*/  IMAD.MOV R11, RZ, RZ, -R6 ;  /* 0x000000ffff0b7224 */ /* 0x000fe400078e0a06 */
[----:B0-----:R-:W-:-:S04]  /*44b0*/  IMAD.WIDE.U32 R2, R7, 0x8, R2 ;  /* 0x0000000807027825 */ /* 0x001fc800078e0002 */
[----:B------:R-:W-:Y:S02]  /*44c0*/  IMAD.MOV.U32 R12, RZ, RZ, R2 ;  /* 0x000000ffff0c7224 */ /* 0x000fe400078e0002 */
[----:B------:R-:W-:-:S07]  /*44d0*/  IMAD.MOV.U32 R13, RZ, RZ, R3 ;  /* 0x000000ffff0d7224 */ /* 0x000fce00078e0003 */
.L_x_663:
[----:B------:R-:W-:Y:S02]  /*44e0*/  IMAD.MOV.U32 R2, RZ, RZ, R12 ;  /* 0x000000ffff027224 */ /* 0x000fe400078e000c */
[----:B------:R-:W-:-:S06]  /*44f0*/  IMAD.MOV.U32 R3, RZ, RZ, R13 ;  /* 0x000000ffff037224 */ /* 0x000fcc00078e000d */
[----:B------:R-:W2:Y:S01]  /*4500*/  LDG.E.64 R2, desc[UR8][R2.64] ;  /* 0x0000000802027981 */ /* 0x000ea2000c1e1b00 */
[----:B------:R-:W-:Y:S01]  /*4510*/  VIADD R11, R11, 0x1 ;  /* 0x000000010b0b7836 */ /* 0x000fe20000000000 */
[----:B------:R-:W-:Y:S01]  /*4520*/  BSSY.RECONVERGENT B3, `(.L_x_661) ;  /* 0x000001b000037945 */ /* 0x000fe20003800200 */
[----:B------:R-:W-:Y:S01]  /*4530*/  IMAD.MOV.U32 R19, RZ, RZ, R23 ;  /* 0x000000ffff137224 */ /* 0x000fe200078e0017 */
[----:B------:R-:W-:Y:S01]  /*4540*/  MOV R7, R9 ;  /* 0x0000000900077202 */ /* 0x000fe20000000f00 */
[----:B------:R-:W-:Y:S01]  /*4550*/  IMAD.MOV.U32 R16, RZ, RZ, R24 ;  /* 0x000000ffff107224 */ /* 0x000fe200078e0018 */
[----:B------:R-:W-:Y:S01]  /*4560*/  ISETP.NE.AND P2, PT, R11, RZ, PT ;  /* 0x000000ff0b00720c */ /* 0x000fe20003f45270 */
[----:B------:R-:W-:Y:S01]  /*4570*/  IMAD.MOV.U32 R6, RZ, RZ, R8 ;  /* 0x000000ffff067224 */ /* 0x000fe200078e0008 */
[----:B------:R-:W-:Y:S01]  /*4580*/  IADD3 R12, P3, PT, R12, 0x800, RZ ;  /* 0x000008000c0c7810 */ /* 0x000fe20007f7e0ff */
[----:B------:R-:W-:Y:S02]  /*4590*/  IMAD.MOV.U32 R23, RZ, RZ, R14 ;  /* 0x000000ffff177224 */ /* 0x000fe400078e000e */
[----:B------:R-:W-:Y:S01]  /*45a0*/  IMAD.MOV.U32 R24, RZ, RZ, R15 ;  /* 0x000000ffff187224 */ /* 0x000fe200078e000f */
[----:B--2---:R-:W-:Y:S01]  /*45b0*/  DSETP.GEU.AND P0, PT, |R8|, |R2|, PT ;  /* 0x400000020800722a */ /* 0x004fe20003f0e200 */
[----:B------:R-:W-:-:S02]  /*45c0*/  IMAD.MOV.U32 R8, RZ, RZ, R2 ;  /* 0x000000ffff087224 */ /* 0x000fc400078e0002 */
        /* <DEDUP_REMOVED lines=16> */
.L_x_662:
[----:B------:R-:W-:Y:S05]  /*46d0*/  BSYNC.RECONVERGENT B3 ;  /* 0x0000000000037941 */ /* 0x000fea0003800200 */
.L_x_661:
[----:B------:R-:W-:Y:S01]  /*46e0*/  IADD3 R14, P0, PT, R14, 0x100, RZ ;  /* 0x000001000e0e7810 */ /* 0x000fe20007f1e0ff */
[----:B------:R-:W-:Y:S02]  /*46f0*/  VIADD R4, R4, 0x100 ;  /* 0x0000010004047836 */ /* 0x000fe40000000000 */
[----:B------:R-:W-:Y:S02]  /*4700*/  IMAD.X R13, RZ, RZ, R13, P3 ;  /* 0x000000ffff0d7224 */ /* 0x000fe400018e060d */
[----:B------:R-:W-:Y:S01]  /*4710*/  IMAD.X R15, RZ, RZ, R15, P0 ;  /* 0x000000ffff0f7224 */ /* 0x000fe200000e060f */
[----:B------:R-:W-:Y:S07]  /*4720*/  @P2 BRA `(.L_x_663) ;  /* 0xfffffffc006c2947 */ /* 0x000fee000383ffff */
.L_x_660:
[----:B------:R-:W-:Y:S05]  /*4730*/  BSYNC.RECONVERGENT B2 ;  /* 0x0000000000027941 */ /* 0x000fea0003800200 */
.L_x_659:
[----:B------:R-:W-:-:S13]  /*4740*/  ISETP.GE.U32.AND P0, PT, R10, 0x300, PT ;  /* 0x000003000a00780c */ /* 0x000fda0003f06070 */
[----:B------:R-:W-:Y:S05]  /*4750*/  @!P0 BRA `(.L_x_658) ;  /* 0x0000000400fc8947 */ /* 0x000fea0003800000 */
[----:B------:R-:W0:Y:S01]  /*4760*/  LDCU.128 UR12, c[0x0][0x380] ;  /* 0x00007000ff0c77ac */ /* 0x000e220008000c00 */
[----:B------:R-:W1:Y:S01]  /*4770*/  LDC.64 R20, c[0x0][0x380] ;  /* 0x0000e000ff147b82 */ /* 0x000e620000000a00 */
[C---:B------:R-:W-:Y:S01]  /*4780*/  IADD3 R7, P1, PT, R4.reuse, R5, RZ ;  /* 0x0000000504077210 */ /* 0x040fe20007f3e0ff */
[C---:B------:R-:W-:Y:S02]  /*4790*/  IMAD.IADD R16, R4.reuse, 0x1, R5 ;  /* 0x0000000104107824 */ /* 0x040fe400078e0205 */
[----:B------:R-:W-:Y:S02]  /*47a0*/  VIADD R22, R4, 0x200 ;  /* 0x0000020004167836 */ /* 0x000fe40000000000 */
[----:B------:R-:W-:Y:S02]  /*47b0*/  IMAD.X R10, RZ, RZ, RZ, P1 ;  /* 0x000000ffff0a7224 */ /* 0x000fe400008e06ff */
[----:B------:R-:W2:Y:S01]  /*47c0*/  LDC.64 R2, c[0x0][0x388] ;  /* 0x0000e200ff027b82 */ /* 0x000ea20000000a00 */
[----:B0-----:R-:W-:-:S02]  /*47d0*/  LEA R6, P2, R7, UR12, 0x3 ;  /* 0x0000000c07067c11 */ /* 0x001fc4000f8418ff */
[----:B------:R-:W-:Y:S02]  /*47e0*/  IADD3 R18, P0, PT, R16, UR14, RZ ;  /* 0x0000000e10127c10 */ /* 0x000fe4000ff1e0ff */
[----:B------:R-:W-:Y:S02]  /*47f0*/  IADD3 R6, P1, PT, R6, 0x1800, RZ ;  /* 0x0000180006067810 */ /* 0x000fe40007f3e0ff */
[----:B------:R-:W-:Y:S01]  /*4800*/  LEA.HI.X R5, R7, UR13, R10, 0x3, P2 ;  /* 0x0000000d07057c11 */ /* 0x000fe200090f1c0a */
[----:B-1----:R-:W-:-:S04]  /*4810*/  IMAD.WIDE.U32 R20, R16, 0x8, R20 ;  /* 0x0000000810147825 */ /* 0x002fc800078e0014 */
[----:B------:R-:W-:Y:S02]  /*4820*/  IMAD.X R19, RZ, RZ, UR15, P0 ;  /* 0x0000000fff137e24 */ /* 0x000fe400080e06ff */
[----:B------:R-:W-:-:S07]  /*4830*/  IMAD.X R5, RZ, RZ, R5, P1 ;  /* 0x000000ffff057224 */ /* 0x000fce00008e0605 */
.L_x_672:
[----:B------:R-:W3:Y:S01]  /*4840*/  LDG.E.64 R14, desc[UR8][R20.64] ;  /* 0x00000008140e7981 */ /* 0x000ee2000c1e1b00 */
[----:B------:R-:W-:-:S05]  /*4850*/  IMAD.MOV.U32 R4, RZ, RZ, R6 ;  /* 0x000000ffff047224 */ /* 0x000fca00078e0006 */
[----:B------:R0:W5:Y:S04]  /*4860*/  LDG.E.64 R10, desc[UR8][R4.64+-0x1000] ;  /* 0xfff00008040a7981 */ /* 0x000168000c1e1b00 */
[----:B------:R0:W5:Y:S01]  /*4870*/  LDG.E.64 R6, desc[UR8][R4.64+-0x800] ;  /* 0xfff8000804067981 */ /* 0x000162000c1e1b00 */
[----:B------:R-:W-:Y:S01]  /*4880*/  BSSY.RECONVERGENT B2, `(.L_x_664) ;  /* 0x0000015000027945 */ /* 0x000fe20003800200 */
[----:B------:R-:W-:Y:S02]  /*4890*/  IMAD.MOV.U32 R26, RZ, RZ, R18 ;  /* 0x000000ffff1a7224 */ /* 0x000fe400078e0012 */
[----:B------:R-:W-:Y:S01]  /*48a0*/  IMAD.MOV.U32 R25, RZ, RZ, R19 ;  /* 0x000000ffff197224 */ /* 0x000fe200078e0013 */
[----:B---3--:R-:W-:Y:S01]  /*48b0*/  DSETP.GEU.AND P0, PT, |R8|, |R14|, PT ;  /* 0x4000000e0800722a */ /* 0x008fe20003f0e200 */
[----:B------:R-:W-:Y:S01]  /*48c0*/  MOV R12, R14 ;  /* 0x0000000e000c7202 */ /* 0x000fe20000000f00 */
[----:B------:R-:W-:-:S12]  /*48d0*/  IMAD.MOV.U32 R13, RZ, RZ, R15 ;  /* 0x000000ffff0d7224 */ /* 0x000fd800078e000f */
        /* <DEDUP_REMOVED lines=15> */
.L_x_665:
[----:B------:R-:W-:Y:S05]  /*49d0*/  BSYNC.RECONVERGENT B2 ;  /* 0x0000000000027941 */ /* 0x000fea0003800200 */
.L_x_664:
[----:B-----5:R-:W-:Y:S01]  /*49e0*/  DSETP.GEU.AND P0, PT, |R12|, |R10|, PT ;  /* 0x4000000a0c00722a */ /* 0x020fe20003f0e200 */
[----:B------:R-:W-:Y:S01]  /*49f0*/  VIADD R9, R16, 0x100 ;  /* 0x0000010010097836 */ /* 0x000fe20000000000 */
[----:B------:R-:W-:Y:S01]  /*4a00*/  BSSY.RECONVERGENT B2, `(.L_x_666) ;  /* 0x0000016000027945 */ /* 0x000fe20003800200 */
[----:B------:R-:W-:-:S03]  /*4a10*/  IMAD.MOV.U32 R8, RZ, RZ, R10 ;  /* 0x000000ffff087224 */ /* 0x000fc600078e000a */
[----:B--2---:R-:W-:Y:S01]  /*4a20*/  IADD3 R23, P1, PT, R9, R2, RZ ;  /* 0x0000000209177210 */ /* 0x004fe20007f3e0ff */
[----:B------:R-:W-:-:S04]  /*4a30*/  IMAD.MOV.U32 R9, RZ, RZ, R11 ;  /* 0x000000ffff097224 */ /* 0x000fc800078e000b */
[----:B------:R-:W-:Y:S02]  /*4a40*/  IMAD.X R24, RZ, RZ, R3, P1 ;  /* 0x000000ffff187224 */ /* 0x000fe400008e0603 */
[----:B------:R-:W-:Y:S02]  /*4a50*/  IMAD.MOV.U32 R15, RZ, RZ, R23 ;  /* 0x000000ffff0f7224 */ /* 0x000fe400078e0017 */
[----:B------:R-:W-:Y:S01]  /*4a60*/  IMAD.MOV.U32 R14, RZ, RZ, R24 ;  /* 0x000000ffff0e7224 */ /* 0x000fe200078e0018 */
        /* <DEDUP_REMOVED lines=15> */
.L_x_667:
[----:B------:R-:W-:Y:S05]  /*4b60*/  BSYNC.RECONVERGENT B2 ;  /* 0x0000000000027941 */ /* 0x000fea0003800200 */
.L_x_666:
[----:B------:R0:W5:Y:S01]  /*4b70*/  LDG.E.64 R10, desc[UR8][R4.64] ;  /* 0x00000008040a7981 */ /* 0x000162000c1e1b00 */
[----:B------:R-:W-:Y:S01]  /*4b80*/  DSETP.GEU.AND P0, PT, |R8|, |R6|, PT ;  /* 0x400000060800722a */ /* 0x000fe20003f0e200 */
[----:B------:R-:W-:Y:S01]  /*4b90*/  VIADD R13, R16, 0x200 ;  /* 0x00000200100d7836 */ /* 0x000fe20000000000 */
[----:B------:R-:W-:Y:S01]  /*4ba0*/  BSSY.RECONVERGENT B2, `(.L_x_668) ;  /* 0x0000016000027945 */ /* 0x000fe20003800200 */
[----:B------:R-:W-:-:S03]  /*4bb0*/  MOV R12, R6 ;  /* 0x00000006000c7202 */ /* 0x000fc60000000f00 */
[----:B------:R-:W-:Y:S01]  /*4bc0*/  IADD3 R24, P1, PT, R13, R2, RZ ;  /* 0x000000020d187210 */ /* 0x000fe20007f3e0ff */
[----:B------:R-:W-:-:S04]  /*4bd0*/  IMAD.MOV.U32 R13, RZ, RZ, R7 ;  /* 0x000000ffff0d7224 */ /* 0x000fc800078e0007 */
[----:B------:R-:W-:Y:S02]  /*4be0*/  IMAD.X R23, RZ, RZ, R3, P1 ;  /* 0x000000ffff177224 */ /* 0x000fe400008e0603 */
        /* <DEDUP_REMOVED lines=17> */
.L_x_669:
[----:B------:R-:W-:Y:S05]  /*4d00*/  BSYNC.RECONVERGENT B2 ;  /* 0x0000000000027941 */ /* 0x000fea0003800200 */
.L_x_668:
[----:B-----5:R-:W-:Y:S01]  /*4d10*/  DSETP.GEU.AND P0, PT, |R12|, |R10|, PT ;  /* 0x4000000a0c00722a */ /* 0x020fe20003f0e200 */
[----:B------:R-:W-:Y:S01]  /*4d20*/  VIADD R7, R16, 0x300 ;  /* 0x0000030010077836 */ /* 0x000fe20000000000 */
[----:B------:R-:W-:Y:S01]  /*4d30*/  BSSY.RECONVERGENT B2, `(.L_x_670) ;  /* 0x0000016000027945 */ /* 0x000fe20003800200 */
[----:B------:R-:W-:Y:S02]  /*4d40*/  IMAD.MOV.U32 R8, RZ, RZ, R10 ;  /* 0x000000ffff087224 */ /* 0x000fe400078e000a */
[----:B------:R-:W-:Y:S01]  /*4d50*/  IMAD.MOV.U32 R9, RZ, RZ, R11 ;  /* 0x000000ffff097224 */ /* 0x000fe200078e000b */
[----:B------:R-:W-:-:S05]  /*4d60*/  IADD3 R7, P1, PT, R7, R2, RZ ;  /* 0x0000000207077210 */ /* 0x000fca0007f3e0ff */
        /* <DEDUP_REMOVED lines=18> */
.L_x_671:
[----:B------:R-:W-:Y:S05]  /*4e90*/  BSYNC.RECONVERGENT B2 ;  /* 0x0000000000027941 */ /* 0x000fea0003800200 */
.L_x_670:
[----:B------:R-:W-:Y:S01]  /*4ea0*/  VIADD R10, R22, 0x200 ;  /* 0x00000200160a7836 */ /* 0x000fe20000000000 */
[----:B------:R-:W-:Y:S01]  /*4eb0*/  IADD3 R6, P2, PT, R4, 0x2000, RZ ;  /* 0x0000200004067810 */ /* 0x000fe20007f5e0ff */
[----:B------:R-:W-:Y:S01]  /*4ec0*/  VIADD R22, R22, 0x400 ;  /* 0x0000040016167836 */ /* 0x000fe20000000000 */
[----:B------:R-:W-:Y:S01]  /*4ed0*/  IADD3 R18, P1, PT, R18, 0x400, RZ ;  /* 0x0000040012127810 */ /* 0x000fe20007f3e0ff */
[----:B------:R-:W-:Y:S01]  /*4ee0*/  VIADD R16, R16, 0x400 ;  /* 0x0000040010107836 */ /* 0x000fe20000000000 */
[----:B------:R-:W-:Y:S01]  /*4ef0*/  ISETP.GE.AND P0, PT, R10, R17, PT ;  /* 0x000000110a00720c */ /* 0x000fe20003f06270 */
[----:B------:R-:W-:Y:S01]  /*4f00*/  IMAD.X R5, RZ, RZ, R5, P2 ;  /* 0x000000ffff057224 */ /* 0x000fe200010e0605 */
[----:B------:R-:W-:Y:S02]  /*4f10*/  IADD3 R20, P2, PT, R20, 0x2000, RZ ;  /* 0x0000200014147810 */ /* 0x000fe40007f5e0ff */
[----:B------:R-:W-:-:S03]  /*4f20*/  IADD3.X R19, PT, PT, RZ, R19, RZ, P1, !PT ;  /* 0x00000013ff137210 */ /* 0x000fc60000ffe4ff */
[----:B------:R-:W-:-:S06]  /*4f30*/  IMAD.X R21, RZ, RZ, R21, P2 ;  /* 0x000000ffff157224 */ /* 0x000fcc00010e0615 */
[----:B------:R-:W-:Y:S05]  /*4f40*/  @!P0 BRA `(.L_x_672) ;  /* 0xfffffff8003c8947 */ /* 0x000fea000383ffff */
.L_x_658:
[----:B------:R-:W-:Y:S05]  /*4f50*/  BSYNC.RECONVERGENT B1 ;  /* 0x0000000000017941 */ /* 0x000fea0003800200 */
.L_x_657:
        /* <DEDUP_REMOVED lines=32> */
.L_x_674:
[----:B------:R-:W-:Y:S05]  /*5160*/  BSYNC.RECONVERGENT B1 ;  /* 0x0000000000017941 */ /* 0x000fea0003800200 */
.L_x_673:
        /* <DEDUP_REMOVED lines=31> */
.L_x_676:
[----:B------:R-:W-:Y:S05]  /*5360*/  BSYNC.RECONVERGENT B1 ;  /* 0x0000000000017941 */ /* 0x000fea0003800200 */
.L_x_675:
        /* <DEDUP_REMOVED lines=31> */
.L_x_678:
[----:B------:R-:W-:Y:S05]  /*5560*/  BSYNC.RECONVERGENT B1 ;  /* 0x0000000000017941 */ /* 0x000fea0003800200 */
.L_x_677:
[----:B------:R-:W-:Y:S01]  /*5570*/  ISETP.GT.AND P0, PT, R10, 0x17, PT ;  /* 0x000000170a00780c */ /* 0x000fe20003f04270 */
[----:B-1----:R1:W1:Y:S01]  /*5580*/  SHFL.DOWN PT, R6, R2, 0x8, 0x1f ;  /* 0x09001f0002067f89 */ /* 0x00226200000e0000 */
[----:B------:R-:W-:Y:S01]  /*5590*/  BSSY.RECONVERGENT B1, `(.L_x_679) ;  /* 0x000001d000017945 */ /* 0x000fe20003800200 */
[----:B0-----:R-:W-:Y:S01]  /*55a0*/  IMAD.MOV.U32 R8, RZ, RZ, R11 ;  /* 0x000000ffff087224 */ /* 0x001fe200078e000b */
[----:B------:R-:W-:Y:S01]  /*55b0*/  MOV R4, R2 ;  /* 0x0000000200047202 */ /* 0x000fe20000000f00 */
[----:B--2---:R0:W2:Y:S01]  /*55c0*/  SHFL.DOWN PT, R7, R3, 0x8, 0x1f ;  /* 0x09001f0003077f89 */ /* 0x0040a200000e0000 */
[----:B------:R-:W-:Y:S02]  /*55d0*/  IMAD.MOV.U32 R9, RZ, RZ, R12 ;  /* 0x000000ffff097224 */ /* 0x000fe400078e000c */
[----:B------:R-:W-:Y:S01]  /*55e0*/  IMAD.MOV.U32 R5, RZ, RZ, R3 ;  /* 0x000000ffff057224 */ /* 0x000fe200078e0003 */
[----:B---3--:R0:W3:Y:S04]  /*55f0*/  SHFL.DOWN PT, R14, R11, 0x8, 0x1f ;  /* 0x09001f000b0e7f89 */ /* 0x0080e800000e0000 */
        /* <DEDUP_REMOVED lines=22> */
.L_x_680:
[----:B------:R-:W-:Y:S05]  /*5760*/  BSYNC.RECONVERGENT B1 ;  /* 0x0000000000017941 */ /* 0x000fea0003800200 */
.L_x_679:
        /* <DEDUP_REMOVED lines=31> */
.L_x_682:
[----:B------:R-:W-:Y:S05]  /*5960*/  BSYNC.RECONVERGENT B1 ;  /* 0x0000000000017941 */ /* 0x000fea0003800200 */
.L_x_681:
        /* <DEDUP_REMOVED lines=11> */
.L_x_684:
[----:B------:R-:W-:Y:S05]  /*5a20*/  BSYNC.RECONVERGENT B1 ;  /* 0x0000000000017941 */ /* 0x000fea0003800200 */
.L_x_683:
        /* <DEDUP_REMOVED lines=31> */
.L_x_686:
[----:B------:R-:W-:Y:S05]  /*5c20*/  BSYNC.RECONVERGENT B1 ;  /* 0x0000000000017941 */ /* 0x000fea0003800200 */
.L_x_685:
        /* <DEDUP_REMOVED lines=23> */
.L_x_688:
[----:B------:R-:W-:Y:S05]  /*5da0*/  BSYNC.RECONVERGENT B1 ;  /* 0x0000000000017941 */ /* 0x000fea0003800200 */
.L_x_687:
[----:B------:R-:W-:Y:S01]  /*5db0*/  DSETP.GEU.AND P0, PT, |R4|, |R10|, PT ;  /* 0x4000000a0400722a */ /* 0x000fe20003f0e200 */
[----:B------:R-:W-:Y:S01]  /*5dc0*/  BSSY.RECONVERGENT B1, `(.L_x_689) ;  /* 0x0000014000017945 */ /* 0x000fe20003800200 */
[----:B------:R-:W-:Y:S01]  /*5dd0*/  IMAD.MOV.U32 R2, RZ, RZ, R10 ;  /* 0x000000ffff027224 */ /* 0x000fe200078e000a */
[----:B------:R-:W-:Y:S01]  /*5de0*/  MOV R3, R11 ;  /* 0x0000000b00037202 */ /* 0x000fe20000000f00 */
        /* <DEDUP_REMOVED lines=17> */
.L_x_690:
[----:B------:R-:W-:Y:S05]  /*5f00*/  BSYNC.RECONVERGENT B1 ;  /* 0x0000000000017941 */ /* 0x000fea0003800200 */
.L_x_689:
        /* <DEDUP_REMOVED lines=23> */
.L_x_692:
[----:B------:R-:W-:Y:S05]  /*6080*/  BSYNC.RECONVERGENT B1 ;  /* 0x0000000000017941 */ /* 0x000fea0003800200 */
.L_x_691:
        /* <DEDUP_REMOVED lines=21> */
.L_x_694:
[----:B------:R-:W-:Y:S05]  /*61e0*/  BSYNC.RECONVERGENT B1 ;  /* 0x0000000000017941 */ /* 0x000fea0003800200 */
.L_x_693:
        /* <DEDUP_REMOVED lines=21> */
.L_x_696:
[----:B------:R-:W-:Y:S05]  /*6340*/  BSYNC.RECONVERGENT B1 ;  /* 0x0000000000017941 */ /* 0x000fea0003800200 */
.L_x_695:
        /* <DEDUP_REMOVED lines=20> */
.L_x_616:
[----:B------:R-:W-:Y:S05]  /*6490*/  BSYNC.RECONVERGENT B0 ;  /* 0x0000000000007941 */ /* 0x000fea0003800200 */
.L_x_583:
[----:B------:R-:W-:Y:S05]  /*64a0*/  @P1 EXIT ;  /* 0x000000000000194d */ /* 0x000fea0003800000 */
[----:B012-4-:R-:W0:Y:S02]  /*64b0*/  LDC.64 R4, c[0x0][0x390] ;  /* 0x0000e400ff047b82 */ /* 0x017e240000000a00 */
[----:B0-----:R-:W-:Y:S04]  /*64c0*/  STG.E.64 desc[UR8][R4.64], R2 ;  /* 0x0000000204007986 */ /* 0x001fe8000c101b08 */
[----:B------:R-:W-:Y:S01]  /*64d0*/  STG.E.64 desc[UR8][R4.64+0x8], R14 ;  /* 0x0000080e04007986 */ /* 0x000fe2000c101b08 */
[----:B------:R-:W-:Y:S05]  /*64e0*/  EXIT ;  /* 0x000000000000794d */ /* 0x000fea0003800000 */
.L_x_697:
        /* <DEDUP_REMOVED lines=9> */
.L_x_774:


//--------------------- .text._Z11final_movesiPd  --------------------------
	.section	.text._Z11final_movesiPd,"ax",@progbits
	.align	128
        .global         _Z11final_movesiPd
        .type           _Z11final_movesiPd,@function
        .size           _Z11final_movesiPd,(.L_x_764 - _Z11final_movesiPd)
        .other          _Z11final_movesiPd,@"STO_CUDA_ENTRY STV_DEFAULT"
_Z11final_movesiPd:
.text._Z11final_movesiPd:
[----:B------:R-:W-:Y:S01]  /*0000*/  LDC R1, c[0x0][0x37c] ;  /* 0x0000df00ff017b82 */ /* 0x000fe20000000800 */
[----:B------:R-:W0:Y:S07]  /*0010*/  S2R R6, SR_TID.X ;  /* 0x0000000000067919 */ /* 0x000e2e0000002100 */
[----:B------:R-:W1:Y:S01]  /*0020*/  LDC R25, c[0x0][0x380] ;  /* 0x0000e000ff197b82 */ /* 0x000e620000000800 */
[----:B------:R-:W0:Y:S01]  /*0030*/  LDCU UR4, c[0x0][0x360] ;  /* 0x00006c00ff0477ac */ /* 0x000e220008000800 */
[----:B------:R-:W0:Y:S06]  /*0040*/  S2R R3, SR_CTAID.X ;  /* 0x0000000000037919 */ /* 0x000e2c0000002500 */
[----:B------:R-:W2:Y:S01]  /*0050*/  LDC R0, c[0x0][0x370] ;  /* 0x0000dc00ff007b82 */ /* 0x000ea20000000800 */
[----:B0-----:R-:W-:-:S02]  /*0060*/  IMAD R6, R3, UR4, R6 ;  /* 0x0000000403067c24 */ /* 0x001fc4000f8e0206 */
[----:B--2---:R-:W-:-:S03]  /*0070*/  IMAD R3, R0, UR4, RZ ;  /* 0x0000000400037c24 */ /* 0x004fc6000f8e02ff */
[----:B-1----:R-:W-:-:S13]  /*0080*/  ISETP.GE.AND P0, PT, R6, R25, PT ;  /* 0x000000190600720c */ /* 0x002fda0003f06270 */
[----:B------:R-:W-:Y:S05]  /*0090*/  @P0 EXIT ;  /* 0x000000000000094d */ /* 0x000fea0003800000 */
[----:B------:R-:W0:Y:S01]  /*00a0*/  I2F.U32.RP R8, R3 ;  /* 0x0000000300087306 */ /* 0x000e220000209000 */
[C---:B------:R-:W-:Y:S01]  /*00b0*/  IMAD.IADD R0, R3.reuse, 0x1, R6 ;  /* 0x0000000103007824 */ /* 0x040fe200078e0206 */
[----:B------:R-:W-:Y:S01]  /*00c0*/  ISETP.NE.U32.AND P2, PT, R3, RZ, PT ;  /* 0x000000ff0300720c */ /* 0x000fe20003f45070 */
[----:B------:R-:W-:Y:S01]  /*00d0*/  IMAD.MOV R9, RZ, RZ, -R3 ;  /* 0x000000ffff097224 */ /* 0x000fe200078e0a03 */
[----:B------:R-:W1:Y:S01]  /*00e0*/  LDCU.64 UR4, c[0x0][0x358] ;  /* 0x00006b00ff0477ac */ /* 0x000e620008000a00 */
[----:B------:R-:W-:Y:S01]  /*00f0*/  BSSY.RECONVERGENT B0, `(.L_x_698) ;  /* 0x000003c000007945 */ /* 0x000fe20003800200 */
[CC--:B------:R-:W-:Y:S02]  /*0100*/  ISETP.GE.AND P0, PT, R0.reuse, R25.reuse, PT ;  /* 0x000000190000720c */ /* 0x0c0fe40003f06270 */
[----:B------:R-:W-:Y:S02]  /*0110*/  VIMNMX R7, PT, PT, R0, R25, !PT ;  /* 0x0000001900077248 */ /* 0x000fe40007fe0100 */
[----:B------:R-:W-:-:S04]  /*0120*/  SEL R2, RZ, 0x1, P0 ;  /* 0x00000001ff027807 */ /* 0x000fc80000000000 */
[----:B------:R-:W-:Y:S01]  /*0130*/  IADD3 R0, PT, PT, R7, -R0, -R2 ;  /* 0x8000000007007210 */ /* 0x000fe20007ffe802 */
[----:B0-----:R-:W0:Y:S02]  /*0140*/  MUFU.RCP R8, R8 ;  /* 0x0000000800087308 */ /* 0x001e240000001000 */
[----:B0-----:R-:W-:-:S06]  /*0150*/  VIADD R4, R8, 0xffffffe ;  /* 0x0ffffffe08047836 */ /* 0x001fcc0000000000 */
[----:B------:R0:W2:Y:S02]  /*0160*/  F2I.FTZ.U32.TRUNC.NTZ R5, R4 ;  /* 0x0000000400057305 */ /* 0x0000a4000021f000 */
[----:B0-----:R-:W-:Y:S02]  /*0170*/  IMAD.MOV.U32 R4, RZ, RZ, RZ ;  /* 0x000000ffff047224 */ /* 0x001fe400078e00ff */
[----:B--2---:R-:W-:-:S04]  /*0180*/  IMAD R9, R9, R5, RZ ;  /* 0x0000000509097224 */ /* 0x004fc800078e02ff */
[----:B------:R-:W-:-:S06]  /*0190*/  IMAD.HI.U32 R5, R5, R9, R4 ;  /* 0x0000000905057227 */ /* 0x000fcc00078e0004 */
[----:B------:R-:W-:-:S04]  /*01a0*/  IMAD.HI.U32 R5, R5, R0, RZ ;  /* 0x0000000005057227 */ /* 0x000fc800078e00ff */
[----:B------:R-:W-:-:S04]  /*01b0*/  IMAD.MOV R4, RZ, RZ, -R5 ;  /* 0x000000ffff047224 */ /* 0x000fc800078e0a05 */
[----:B------:R-:W-:-:S05]  /*01c0*/  IMAD R0, R3, R4, R0 ;  /* 0x0000000403007224 */ /* 0x000fca00078e0200 */
[----:B------:R-:W-:-:S13]  /*01d0*/  ISETP.GE.U32.AND P0, PT, R0, R3, PT ;  /* 0x000000030000720c */ /* 0x000fda0003f06070 */
[----:B------:R-:W-:Y:S02]  /*01e0*/  @P0 IMAD.IADD R0, R0, 0x1, -R3 ;  /* 0x0000000100000824 */ /* 0x000fe400078e0a03 */
[----:B------:R-:W-:-:S03]  /*01f0*/  @P0 VIADD R5, R5, 0x1 ;  /* 0x0000000105050836 */ /* 0x000fc60000000000 */
[----:B------:R-:W-:-:S13]  /*0200*/  ISETP.GE.U32.AND P1, PT, R0, R3, PT ;  /* 0x000000030000720c */ /* 0x000fda0003f26070 */
[----:B------:R-:W-:Y:S01]  /*0210*/  @P1 VIADD R5, R5, 0x1 ;  /* 0x0000000105051836 */ /* 0x000fe20000000000 */
[----:B------:R-:W-:-:S05]  /*0220*/  @!P2 LOP3.LUT R5, RZ, R3, RZ, 0x33, !PT ;  /* 0x00000003ff05a212 */ /* 0x000fca00078e33ff */
[----:B------:R-:W-:-:S05]  /*0230*/  IMAD.IADD R5, R2, 0x1, R5 ;  /* 0x0000000102057824 */ /* 0x000fca00078e0205 */
[----:B------:R-:W-:-:S04]  /*0240*/  LOP3.LUT R0, R5, 0x3, RZ, 0xc0, !PT ;  /* 0x0000000305007812 */ /* 0x000fc800078ec0ff */
[----:B------:R-:W-:-:S13]  /*0250*/  ISETP.NE.AND P0, PT, R0, 0x3, PT ;  /* 0x000000030000780c */ /* 0x000fda0003f05270 */
[----:B-1----:R-:W-:Y:S05]  /*0260*/  @!P0 BRA `(.L_x_699) ;  /* 0x0000000000908947 */ /* 0x002fea0003800000 */
[----:B------:R-:W0:Y:S01]  /*0270*/  LDC.64 R8, c[0x0][0x388] ;  /* 0x0000e200ff087b82 */ /* 0x000e220000000a00 */
[----:B------:R-:W-:Y:S02]  /*0280*/  VIADD R0, R5, 0x1 ;  /* 0x0000000105007836 */ /* 0x000fe40000000000 */
[-CC-:B------:R-:W-:Y:S02]  /*0290*/  IMAD R23, R6, R25.reuse, R6.reuse ;  /* 0x0000001906177224 */ /* 0x180fe400078e0206 */
[-C--:B------:R-:W-:Y:S01]  /*02a0*/  IMAD R24, R3, R25.reuse, R3 ;  /* 0x0000001903187224 */ /* 0x080fe200078e0203 */
[----:B------:R-:W-:Y:S01]  /*02b0*/  LOP3.LUT R0, R0, 0x3, RZ, 0xc0, !PT ;  /* 0x0000000300007812 */ /* 0x000fe200078ec0ff */
[----:B------:R-:W-:-:S04]  /*02c0*/  IMAD R25, R25, R25, R6 ;  /* 0x0000001919197224 */ /* 0x000fc800078e0206 */
[----:B------:R-:W-:-:S07]  /*02d0*/  IMAD.MOV R26, RZ, RZ, -R0 ;  /* 0x000000ffff1a7224 */ /* 0x000fce00078e0a00 */
.L_x_702:
[----:B0-----:R-:W-:-:S06]  /*02e0*/  IMAD.WIDE R16, R23, 0x8, R8 ;  /* 0x0000000817107825 */ /* 0x001fcc00078e0208 */
[----:B------:R-:W2:Y:S01]  /*02f0*/  LDG.E.64 R16, desc[UR4][R16.64] ;  /* 0x0000000410107981 */ /* 0x000ea2000c1e1b00 */
[----:B------:R-:W-:-:S05]  /*0300*/  IMAD.WIDE R10, R25, 0x8, R8 ;  /* 0x00000008190a7825 */ /* 0x000fca00078e0208 */
[----:B------:R-:W3:Y:S01]  /*0310*/  LDG.E.64 R12, desc[UR4][R10.64] ;  /* 0x000000040a0c7981 */ /* 0x000ee2000c1e1b00 */
[----:B------:R-:W-:Y:S01]  /*0320*/  HFMA2 R14, -RZ, RZ, 0, 5.9604644775390625e-08 ;  /* 0x00000001ff0e7431 */ /* 0x000fe200000001ff */
[----:B------:R-:W-:Y:S01]  /*0330*/  BSSY.RECONVERGENT B1, `(.L_x_700) ;  /* 0x0000010000017945 */ /* 0x000fe20003800200 */
[----:B--2---:R-:W0:Y:S01]  /*0340*/  MUFU.RCP64H R15, R17 ;  /* 0x00000011000f7308 */ /* 0x004e220000001800 */
[----:B---3--:R-:W-:-:S03]  /*0350*/  FSETP.GEU.AND P1, PT, |R13|, 6.5827683646048100446e-37, PT ;  /* 0x036000000d00780b */ /* 0x008fc60003f2e200 */
[----:B0-----:R-:W-:-:S08]  /*0360*/  DFMA R18, -R16, R14, 1 ;  /* 0x3ff000001012742b */ /* 0x001fd0000000010e */
[----:B------:R-:W-:-:S08]  /*0370*/  DFMA R18, R18, R18, R18 ;  /* 0x000000121212722b */ /* 0x000fd00000000012 */
[----:B------:R-:W-:-:S08]  /*0380*/  DFMA R18, R14, R18, R14 ;  /* 0x000000120e12722b */ /* 0x000fd0000000000e */
[----:B------:R-:W-:-:S08]  /*0390*/  DFMA R14, -R16, R18, 1 ;  /* 0x3ff00000100e742b */ /* 0x000fd00000000112 */
[----:B------:R-:W-:-:S08]  /*03a0*/  DFMA R14, R18, R14, R18 ;  /* 0x0000000e120e722b */ /* 0x000fd00000000012 */
[----:B------:R-:W-:-:S08]  /*03b0*/  DMUL R28, R12, R14 ;  /* 0x0000000e0c1c7228 */ /* 0x000fd00000000000 */
[----:B------:R-:W-:-:S08]  /*03c0*/  DFMA R18, -R16, R28, R12 ;  /* 0x0000001c1012722b */ /* 0x000fd0000000010c */
[----:B------:R-:W-:-:S10]  /*03d0*/  DFMA R28, R14, R18, R28 ;  /* 0x000000120e1c722b */ /* 0x000fd4000000001c */
[----:B------:R-:W-:-:S05]  /*03e0*/  FFMA R0, RZ, R17, R29 ;  /* 0x00000011ff007223 */ /* 0x000fca000000001d */
[----:B------:R-:W-:-:S13]  /*03f0*/  FSETP.GT.AND P0, PT, |R0|, 1.469367938527859385e-39, PT ;  /* 0x001000000000780b */ /* 0x000fda0003f04200 */
[----:B------:R-:W-:Y:S05]  /*0400*/  @P0 BRA P1, `(.L_x_701) ;  /* 0x0000000000080947 */ /* 0x000fea0000800000 */
[----:B------:R-:W-:-:S07]  /*0410*/  MOV R4, 0x430 ;  /* 0x0000043000047802 */ /* 0x000fce0000000f00 */
[----:B------:R-:W-:Y:S05]  /*0420*/  CALL.REL.NOINC `($__internal_0_$__cuda_sm20_div_rn_f64_full) ;  /* 0x0000000400d87944 */ /* 0x000fea0003c00000 */
.L_x_701:
[----:B------:R-:W-:Y:S05]  /*0430*/  BSYNC.RECONVERGENT B1 ;  /* 0x0000000000017941 */ /* 0x000fea0003800200 */
.L_x_700:
[----:B------:R1:W-:Y:S01]  /*0440*/  STG.E.64 desc[UR4][R10.64], R28 ;  /* 0x0000001c0a007986 */ /* 0x0003e2000c101b04 */
[----:B------:R-:W-:Y:S02]  /*0450*/  VIADD R26, R26, 0x1 ;  /* 0x000000011a1a7836 */ /* 0x000fe40000000000 */
[C---:B------:R-:W-:Y:S02]  /*0460*/  IMAD.IADD R6, R3.reuse, 0x1, R6 ;  /* 0x0000000103067824 */ /* 0x040fe400078e0206 */
[----:B------:R-:W-:Y:S01]  /*0470*/  IMAD.IADD R23, R24, 0x1, R23 ;  /* 0x0000000118177824 */ /* 0x000fe200078e0217 */
[----:B------:R-:W-:Y:S01]  /*0480*/  ISETP.NE.AND P0, PT, R26, RZ, PT ;  /* 0x000000ff1a00720c */ /* 0x000fe20003f05270 */
[----:B------:R-:W-:-:S12]  /*0490*/  IMAD.IADD R25, R3, 0x1, R25 ;  /* 0x0000000103197824 */ /* 0x000fd800078e0219 */
[----:B-1----:R-:W-:Y:S05]  /*04a0*/  @P0 BRA `(.L_x_702) ;  /* 0xfffffffc008c0947 */ /* 0x002fea000383ffff */
.L_x_699:
[----:B------:R-:W-:Y:S05]  /*04b0*/  BSYNC.RECONVERGENT B0 ;  /* 0x0000000000007941 */ /* 0x000fea0003800200 */
.L_x_698:
[----:B------:R-:W0:Y:S01]  /*04c0*/  LDC R11, c[0x0][0x380] ;  /* 0x0000e000ff0b7b82 */ /* 0x000e220000000800 */
[----:B------:R-:W-:Y:S01]  /*04d0*/  ISETP.GE.U32.AND P0, PT, R5, 0x3, PT ;  /* 0x000000030500780c */ /* 0x000fe20003f06070 */
[----:B------:R-:W1:Y:S06]  /*04e0*/  LDCU UR6, c[0x0][0x380] ;  /* 0x00007000ff0677ac */ /* 0x000e6c0008000800 */
[----:B------:R-:W2:Y:S06]  /*04f0*/  LDC.64 R8, c[0x0][0x388] ;  /* 0x0000e200ff087b82 */ /* 0x000eac0000000a00 */
[----:B-1----:R-:W-:Y:S05]  /*0500*/  @!P0 EXIT ;  /* 0x000000000000894d */ /* 0x002fea0003800000 */
.L_x_711:
[----:B0-----:R-:W-:-:S04]  /*0510*/  IMAD R17, R6, R11, R6 ;  /* 0x0000000b06117224 */ /* 0x001fc800078e0206 */
[----:B--2---:R-:W-:-:S06]  /*0520*/  IMAD.WIDE R16, R17, 0x8, R8 ;  /* 0x0000000811107825 */ /* 0x004fcc00078e0208 */
[----:B------:R-:W2:Y:S01]  /*0530*/  LDG.E.64 R16, desc[UR4][R16.64] ;  /* 0x0000000410107981 */ /* 0x000ea2000c1e1b00 */
[----:B------:R-:W-:-:S04]  /*0540*/  IMAD R25, R11, R11, R6 ;  /* 0x0000000b0b197224 */ /* 0x000fc800078e0206 */
[----:B------:R-:W-:-:S05]  /*0550*/  IMAD.WIDE R24, R25, 0x8, R8 ;  /* 0x0000000819187825 */ /* 0x000fca00078e0208 */
[----:B------:R-:W3:Y:S01]  /*0560*/  LDG.E.64 R12, desc[UR4][R24.64] ;  /* 0x00000004180c7981 */ /* 0x000ee2000c1e1b00 */
[----:B------:R-:W-:Y:S01]  /*0570*/  IMAD.MOV.U32 R4, RZ, RZ, 0x1 ;  /* 0x00000001ff047424 */ /* 0x000fe200078e00ff */
        /* <DEDUP_REMOVED lines=16> */
.L_x_704:
[----:B------:R-:W-:Y:S05]  /*0680*/  BSYNC.RECONVERGENT B0 ;  /* 0x0000000000007941 */ /* 0x000fea0003800200 */
.L_x_703:
[----:B------:R-:W-:Y:S01]  /*0690*/  IMAD.IADD R6, R3, 0x1, R6 ;  /* 0x0000000103067824 */ /* 0x000fe200078e0206 */
[----:B------:R0:W-:Y:S03]  /*06a0*/  STG.E.64 desc[UR4][R24.64], R28 ;  /* 0x0000001c18007986 */ /* 0x0001e6000c101b04 */
[----:B------:R-:W-:-:S04]  /*06b0*/  IMAD R17, R6, UR6, R6 ;  /* 0x0000000606117c24 */ /* 0x000fc8000f8e0206 */
[----:B------:R-:W-:-:S06]  /*06c0*/  IMAD.WIDE R16, R17, 0x8, R8 ;  /* 0x0000000811107825 */ /* 0x000fcc00078e0208 */
[----:B------:R-:W2:Y:S01]  /*06d0*/  LDG.E.64 R16, desc[UR4][R16.64] ;  /* 0x0000000410107981 */ /* 0x000ea2000c1e1b00 */
[----:B------:R-:W-:-:S05]  /*06e0*/  IMAD.WIDE R26, R3, 0x8, R24 ;  /* 0x00000008031a7825 */ /* 0x000fca00078e0218 */
[----:B------:R-:W3:Y:S01]  /*06f0*/  LDG.E.64 R12, desc[UR4][R26.64] ;  /* 0x000000041a0c7981 */ /* 0x000ee2000c1e1b00 */
[----:B------:R-:W-:Y:S01]  /*0700*/  IMAD.MOV.U32 R4, RZ, RZ, 0x1 ;  /* 0x00000001ff047424 */ /* 0x000fe200078e00ff */
[----:B------:R-:W-:Y:S01]  /*0710*/  BSSY.RECONVERGENT B0, `(.L_x_705) ;  /* 0x0000010000007945 */ /* 0x000fe20003800200 */
[----:B--2---:R-:W1:Y:S01]  /*0720*/  MUFU.RCP64H R5, R17 ;  /* 0x0000001100057308 */ /* 0x004e620000001800 */
[----:B---3--:R-:W-:-:S03]  /*0730*/  FSETP.GEU.AND P1, PT, |R13|, 6.5827683646048100446e-37, PT ;  /* 0x036000000d00780b */ /* 0x008fc60003f2e200 */
[----:B-1----:R-:W-:-:S08]  /*0740*/  DFMA R14, -R16, R4, 1 ;  /* 0x3ff00000100e742b */ /* 0x002fd00000000104 */
[----:B------:R-:W-:-:S08]  /*0750*/  DFMA R14, R14, R14, R14 ;  /* 0x0000000e0e0e722b */ /* 0x000fd0000000000e */
[----:B------:R-:W-:-:S08]  /*0760*/  DFMA R14, R4, R14, R4 ;  /* 0x0000000e040e722b */ /* 0x000fd00000000004 */
[----:B------:R-:W-:-:S08]  /*0770*/  DFMA R4, -R16, R14, 1 ;  /* 0x3ff000001004742b */ /* 0x000fd0000000010e */
[----:B------:R-:W-:-:S08]  /*0780*/  DFMA R4, R14, R4, R14 ;  /* 0x000000040e04722b */ /* 0x000fd0000000000e */
[----:B0-----:R-:W-:-:S08]  /*0790*/  DMUL R28, R12, R4 ;  /* 0x000000040c1c7228 */ /* 0x001fd00000000000 */
[----:B------:R-:W-:-:S08]  /*07a0*/  DFMA R14, -R16, R28, R12 ;  /* 0x0000001c100e722b */ /* 0x000fd0000000010c */
[----:B------:R-:W-:-:S10]  /*07b0*/  DFMA R28, R4, R14, R28 ;  /* 0x0000000e041c722b */ /* 0x000fd4000000001c */
[----:B------:R-:W-:-:S05]  /*07c0*/  FFMA R0, RZ, R17, R29 ;  /* 0x00000011ff007223 */ /* 0x000fca000000001d */
[----:B------:R-:W-:-:S13]  /*07d0*/  FSETP.GT.AND P0, PT, |R0|, 1.469367938527859385e-39, PT ;  /* 0x001000000000780b */ /* 0x000fda0003f04200 */
[----:B------:R-:W-:Y:S05]  /*07e0*/  @P0 BRA P1, `(.L_x_706) ;  /* 0x0000000000080947 */ /* 0x000fea0000800000 */
[----:B------:R-:W-:-:S07]  /*07f0*/  MOV R4, 0x810 ;  /* 0x0000081000047802 */ /* 0x000fce0000000f00 */
[----:B------:R-:W-:Y:S05]  /*0800*/  CALL.REL.NOINC `($__internal_0_$__cuda_sm20_div_rn_f64_full) ;  /* 0x0000000000e07944 */ /* 0x000fea0003c00000 */
.L_x_706:
[----:B------:R-:W-:Y:S05]  /*0810*/  BSYNC.RECONVERGENT B0 ;  /* 0x0000000000007941 */ /* 0x000fea0003800200 */
.L_x_705:
[----:B------:R-:W-:Y:S01]  /*0820*/  IMAD.IADD R6, R3, 0x1, R6 ;  /* 0x0000000103067824 */ /* 0x000fe200078e0206 */
[----:B------:R0:W-:Y:S03]  /*0830*/  STG.E.64 desc[UR4][R26.64], R28 ;  /* 0x0000001c1a007986 */ /* 0x0001e6000c101b04 */
[----:B------:R-:W-:-:S04]  /*0840*/  IMAD R17, R6, UR6, R6 ;  /* 0x0000000606117c24 */ /* 0x000fc8000f8e0206 */
[----:B------:R-:W-:-:S06]  /*0850*/  IMAD.WIDE R16, R17, 0x8, R8 ;  /* 0x0000000811107825 */ /* 0x000fcc00078e0208 */
[----:B------:R-:W2:Y:S01]  /*0860*/  LDG.E.64 R16, desc[UR4][R16.64] ;  /* 0x0000000410107981 */ /* 0x000ea2000c1e1b00 */
[----:B------:R-:W-:-:S05]  /*0870*/  IMAD.WIDE R24, R3, 0x8, R26 ;  /* 0x0000000803187825 */ /* 0x000fca00078e021a */
[----:B------:R-:W3:Y:S01]  /*0880*/  LDG.E.64 R12, desc[UR4][R24.64] ;  /* 0x00000004180c7981 */ /* 0x000ee2000c1e1b00 */
[----:B------:R-:W-:Y:S01]  /*0890*/  MOV R4, 0x1 ;  /* 0x0000000100047802 */ /* 0x000fe20000000f00 */
        /* <DEDUP_REMOVED lines=16> */
.L_x_708:
[----:B------:R-:W-:Y:S05]  /*09a0*/  BSYNC.RECONVERGENT B0 ;  /* 0x0000000000007941 */ /* 0x000fea0003800200 */
.L_x_707:
        /* <DEDUP_REMOVED lines=24> */
.L_x_710:
[----:B------:R-:W-:Y:S05]  /*0b30*/  BSYNC.RECONVERGENT B0 ;  /* 0x0000000000007941 */ /* 0x000fea0003800200 */
.L_x_709:
[----:B------:R1:W-:Y:S01]  /*0b40*/  STG.E.64 desc[UR4][R26.64], R28 ;  /* 0x0000001c1a007986 */ /* 0x0003e2000c101b04 */
[----:B------:R-:W-:-:S05]  /*0b50*/  IMAD.IADD R6, R3, 0x1, R6 ;  /* 0x0000000103067824 */ /* 0x000fca00078e0206 */
[----:B------:R-:W-:-:S13]  /*0b60*/  ISETP.GE.AND P0, PT, R6, UR6, PT ;  /* 0x0000000606007c0c */ /* 0x000fda000bf06270 */
[----:B-1----:R-:W-:Y:S05]  /*0b70*/  @!P0 BRA `(.L_x_711) ;  /* 0xfffffff800648947 */ /* 0x002fea000383ffff */
[----:B------:R-:W-:Y:S05]  /*0b80*/  EXIT ;  /* 0x000000000000794d */ /* 0x000fea0003800000 */
        .weak           $__internal_0_$__cuda_sm20_div_rn_f64_full
        .type           $__internal_0_$__cuda_sm20_div_rn_f64_full,@function
        .size           $__internal_0_$__cuda_sm20_div_rn_f64_full,(.L_x_764 - $__internal_0_$__cuda_sm20_div_rn_f64_full)
$__internal_0_$__cuda_sm20_div_rn_f64_full:
[----:B------:R-:W-:Y:S01]  /*0b90*/  FSETP.GEU.AND P2, PT, |R13|, 1.469367938527859385e-39, PT ;  /* 0x001000000d00780b */ /* 0x000fe20003f4e200 */
[----:B------:R-:W-:Y:S01]  /*0ba0*/  IMAD.MOV.U32 R2, RZ, RZ, 0x1ca00000 ;  /* 0x1ca00000ff027424 */ /* 0x000fe200078e00ff */
[C---:B------:R-:W-:Y:S01]  /*0bb0*/  FSETP.GEU.AND P0, PT, |R17|.reuse, 1.469367938527859385e-39, PT ;  /* 0x001000001100780b */ /* 0x040fe20003f0e200 */
[----:B------:R-:W-:Y:S01]  /*0bc0*/  IMAD.MOV.U32 R28, RZ, RZ, 0x1 ;  /* 0x00000001ff1c7424 */ /* 0x000fe200078e00ff */
[----:B------:R-:W-:Y:S01]  /*0bd0*/  LOP3.LUT R14, R17, 0x800fffff, RZ, 0xc0, !PT ;  /* 0x800fffff110e7812 */ /* 0x000fe200078ec0ff */
[----:B------:R-:W-:Y:S01]  /*0be0*/  BSSY.RECONVERGENT B2, `(.L_x_712) ;  /* 0x0000052000027945 */ /* 0x000fe20003800200 */
[----:B------:R-:W-:Y:S02]  /*0bf0*/  LOP3.LUT R0, R13, 0x7ff00000, RZ, 0xc0, !PT ;  /* 0x7ff000000d007812 */ /* 0x000fe400078ec0ff */
[----:B------:R-:W-:Y:S01]  /*0c00*/  LOP3.LUT R15, R14, 0x3ff00000, RZ, 0xfc, !PT ;  /* 0x3ff000000e0f7812 */ /* 0x000fe200078efcff */
[----:B------:R-:W-:Y:S01]  /*0c10*/  IMAD.MOV.U32 R14, RZ, RZ, R16 ;  /* 0x000000ffff0e7224 */ /* 0x000fe200078e0010 */
[----:B------:R-:W-:-:S03]  /*0c20*/  LOP3.LUT R7, R17, 0x7ff00000, RZ, 0xc0, !PT ;  /* 0x7ff0000011077812 */ /* 0x000fc600078ec0ff */
[----:B------:R-:W-:Y:S01]  /*0c30*/  @!P2 LOP3.LUT R19, R17, 0x7ff00000, RZ, 0xc0, !PT ;  /* 0x7ff000001113a812 */ /* 0x000fe200078ec0ff */
[----:B------:R-:W-:Y:S01]  /*0c40*/  @!P2 IMAD.MOV.U32 R20, RZ, RZ, RZ ;  /* 0x000000ffff14a224 */ /* 0x000fe200078e00ff */
[----:B------:R-:W-:Y:S01]  /*0c50*/  @!P0 DMUL R14, R16, 8.98846567431157953865e+307 ;  /* 0x7fe00000100e8828 */ /* 0x000fe20000000000 */
[C---:B------:R-:W-:Y:S02]  /*0c60*/  ISETP.GE.U32.AND P1, PT, R0.reuse, R7, PT ;  /* 0x000000070000720c */ /* 0x040fe40003f26070 */
[----:B------:R-:W-:Y:S02]  /*0c70*/  @!P2 ISETP.GE.U32.AND P3, PT, R0, R19, PT ;  /* 0x000000130000a20c */ /* 0x000fe40003f66070 */
[C---:B------:R-:W-:Y:S01]  /*0c80*/  SEL R19, R2.reuse, 0x63400000, !P1 ;  /* 0x6340000002137807 */ /* 0x040fe20004800000 */
[----:B------:R-:W0:Y:S01]  /*0c90*/  MUFU.RCP64H R29, R15 ;  /* 0x0000000f001d7308 */ /* 0x000e220000001800 */
[----:B------:R-:W-:Y:S02]  /*0ca0*/  @!P2 SEL R21, R2, 0x63400000, !P3 ;  /* 0x634000000215a807 */ /* 0x000fe40005800000 */
[----:B------:R-:W-:-:S02]  /*0cb0*/  LOP3.LUT R19, R19, 0x800fffff, R13, 0xf8, !PT ;  /* 0x800fffff13137812 */ /* 0x000fc400078ef80d */
[----:B------:R-:W-:Y:S02]  /*0cc0*/  @!P2 LOP3.LUT R18, R21, 0x80000000, R13, 0xf8, !PT ;  /* 0x800000001512a812 */ /* 0x000fe400078ef80d */
[----:B------:R-:W-:Y:S02]  /*0cd0*/  @!P0 LOP3.LUT R7, R15, 0x7ff00000, RZ, 0xc0, !PT ;  /* 0x7ff000000f078812 */ /* 0x000fe400078ec0ff */
[----:B------:R-:W-:Y:S01]  /*0ce0*/  @!P2 LOP3.LUT R21, R18, 0x100000, RZ, 0xfc, !PT ;  /* 0x001000001215a812 */ /* 0x000fe200078efcff */
[----:B------:R-:W-:-:S06]  /*0cf0*/  IMAD.MOV.U32 R18, RZ, RZ, R12 ;  /* 0x000000ffff127224 */ /* 0x000fcc00078e000c */
[----:B------:R-:W-:Y:S02]  /*0d00*/  @!P2 DFMA R18, R18, 2, -R20 ;  /* 0x400000001212a82b */ /* 0x000fe40000000814 */
[----:B0-----:R-:W-:-:S08]  /*0d10*/  DFMA R20, R28, -R14, 1 ;  /* 0x3ff000001c14742b */ /* 0x001fd0000000080e */
[----:B------:R-:W-:Y:S01]  /*0d20*/  DFMA R20, R20, R20, R20 ;  /* 0x000000141414722b */ /* 0x000fe20000000014 */
[----:B------:R-:W-:-:S04]  /*0d30*/  @!P2 LOP3.LUT R0, R19, 0x7ff00000, RZ, 0xc0, !PT ;  /* 0x7ff000001300a812 */ /* 0x000fc800078ec0ff */
[----:B------:R-:W-:-:S03]  /*0d40*/  IADD3 R22, PT, PT, R0, -0x1, RZ ;  /* 0xffffffff00167810 */ /* 0x000fc60007ffe0ff */
[----:B------:R-:W-:Y:S01]  /*0d50*/  DFMA R28, R28, R20, R28 ;  /* 0x000000141c1c722b */ /* 0x000fe2000000001c */
[----:B------:R-:W-:Y:S01]  /*0d60*/  ISETP.GT.U32.AND P0, PT, R22, 0x7feffffe, PT ;  /* 0x7feffffe1600780c */ /* 0x000fe20003f04070 */
[----:B------:R-:W-:-:S05]  /*0d70*/  VIADD R22, R7, 0xffffffff ;  /* 0xffffffff07167836 */ /* 0x000fca0000000000 */
[----:B------:R-:W-:Y:S01]  /*0d80*/  ISETP.GT.U32.OR P0, PT, R22, 0x7feffffe, P0 ;  /* 0x7feffffe1600780c */ /* 0x000fe20000704470 */
[----:B------:R-:W-:-:S08]  /*0d90*/  DFMA R30, R28, -R14, 1 ;  /* 0x3ff000001c1e742b */ /* 0x000fd0000000080e */
[----:B------:R-:W-:-:S08]  /*0da0*/  DFMA R30, R28, R30, R28 ;  /* 0x0000001e1c1e722b */ /* 0x000fd0000000001c */
[----:B------:R-:W-:-:S08]  /*0db0*/  DMUL R28, R30, R18 ;  /* 0x000000121e1c7228 */ /* 0x000fd00000000000 */
[----:B------:R-:W-:-:S08]  /*0dc0*/  DFMA R20, R28, -R14, R18 ;  /* 0x8000000e1c14722b */ /* 0x000fd00000000012 */
[----:B------:R-:W-:Y:S01]  /*0dd0*/  DFMA R20, R30, R20, R28 ;  /* 0x000000141e14722b */ /* 0x000fe2000000001c */
[----:B------:R-:W-:Y:S10]  /*0de0*/  @P0 BRA `(.L_x_713) ;  /* 0x0000000000700947 */ /* 0x000ff40003800000 */
[----:B------:R-:W-:Y:S02]  /*0df0*/  LOP3.LUT R12, R13, 0x7ff00000, RZ, 0xc0, !PT ;  /* 0x7ff000000d0c7812 */ /* 0x000fe400078ec0ff */
[----:B------:R-:W-:-:S04]  /*0e00*/  LOP3.LUT R7, R17, 0x7ff00000, RZ, 0xc0, !PT ;  /* 0x7ff0000011077812 */ /* 0x000fc800078ec0ff */
[CC--:B------:R-:W-:Y:S02]  /*0e10*/  VIADDMNMX R0, R12.reuse, -R7.reuse, 0xb9600000, !PT ;  /* 0xb96000000c007446 */ /* 0x0c0fe40007800907 */
[----:B------:R-:W-:Y:S01]  /*0e20*/  ISETP.GE.U32.AND P0, PT, R12, R7, PT ;  /* 0x000000070c00720c */ /* 0x000fe20003f06070 */
[----:B------:R-:W-:Y:S01]  /*0e30*/  IMAD.MOV.U32 R12, RZ, RZ, RZ ;  /* 0x000000ffff0c7224 */ /* 0x000fe200078e00ff */
[----:B------:R-:W-:Y:S02]  /*0e40*/  VIMNMX R0, PT, PT, R0, 0x46a00000, PT ;  /* 0x46a0000000007848 */ /* 0x000fe40003fe0100 */
[----:B------:R-:W-:-:S05]  /*0e50*/  SEL R7, R2, 0x63400000, !P0 ;  /* 0x6340000002077807 */ /* 0x000fca0004000000 */
[----:B------:R-:W-:-:S04]  /*0e60*/  IMAD.IADD R0, R0, 0x1, -R7 ;  /* 0x0000000100007824 */ /* 0x000fc800078e0a07 */
[----:B------:R-:W-:-:S06]  /*0e70*/  VIADD R13, R0, 0x7fe00000 ;  /* 0x7fe00000000d7836 */ /* 0x000fcc0000000000 */
[----:B------:R-:W-:-:S10]  /*0e80*/  DMUL R28, R20, R12 ;  /* 0x0000000c141c7228 */ /* 0x000fd40000000000 */
[----:B------:R-:W-:-:S13]  /*0e90*/  FSETP.GTU.AND P0, PT, |R29|, 1.469367938527859385e-39, PT ;  /* 0x001000001d00780b */ /* 0x000fda0003f0c200 */
[----:B------:R-:W-:Y:S05]  /*0ea0*/  @P0 BRA `(.L_x_714) ;  /* 0x0000000000940947 */ /* 0x000fea0003800000 */
[----:B------:R-:W-:-:S06]  /*0eb0*/  DFMA R14, R20, -R14, R18 ;  /* 0x8000000e140e722b */ /* 0x000fcc0000000012 */
[----:B------:R-:W-:-:S04]  /*0ec0*/  IMAD.MOV.U32 R14, RZ, RZ, RZ ;  /* 0x000000ffff0e7224 */ /* 0x000fc800078e00ff */
[C---:B------:R-:W-:Y:S02]  /*0ed0*/  FSETP.NEU.AND P0, PT, R15.reuse, RZ, PT ;  /* 0x000000ff0f00720b */ /* 0x040fe40003f0d000 */
[----:B------:R-:W-:-:S04]  /*0ee0*/  LOP3.LUT R16, R15, 0x80000000, R17, 0x48, !PT ;  /* 0x800000000f107812 */ /* 0x000fc800078e4811 */
[----:B------:R-:W-:-:S07]  /*0ef0*/  LOP3.LUT R15, R16, R13, RZ, 0xfc, !PT ;  /* 0x0000000d100f7212 */ /* 0x000fce00078efcff */
[----:B------:R-:W-:Y:S05]  /*0f00*/  @!P0 BRA `(.L_x_714) ;  /* 0x00000000007c8947 */ /* 0x000fea0003800000 */
[----:B------:R-:W-:Y:S01]  /*0f10*/  IMAD.MOV R13, RZ, RZ, -R0 ;  /* 0x000000ffff0d7224 */ /* 0x000fe200078e0a00 */
[----:B------:R-:W-:Y:S01]  /*0f20*/  IADD3 R0, PT, PT, -R0, -0x43300000, RZ ;  /* 0xbcd0000000007810 */ /* 0x000fe20007ffe1ff */
[----:B------:R-:W-:-:S06]  /*0f30*/  IMAD.MOV.U32 R12, RZ, RZ, RZ ;  /* 0x000000ffff0c7224 */ /* 0x000fcc00078e00ff */
[----:B------:R-:W-:Y:S02]  /*0f40*/  DFMA R12, R28, -R12, R20 ;  /* 0x8000000c1c0c722b */ /* 0x000fe40000000014 */
[----:B------:R-:W-:-:S08]  /*0f50*/  DMUL.RP R20, R20, R14 ;  /* 0x0000000e14147228 */ /* 0x000fd00000008000 */
[----:B------:R-:W-:Y:S02]  /*0f60*/  FSETP.NEU.AND P0, PT, |R13|, R0, PT ;  /* 0x000000000d00720b */ /* 0x000fe40003f0d200 */
[----:B------:R-:W-:Y:S02]  /*0f70*/  LOP3.LUT R7, R21, R16, RZ, 0x3c, !PT ;  /* 0x0000001015077212 */ /* 0x000fe400078e3cff */
[----:B------:R-:W-:Y:S02]  /*0f80*/  FSEL R28, R20, R28, !P0 ;  /* 0x0000001c141c7208 */ /* 0x000fe40004000000 */
[----:B------:R-:W-:Y:S01]  /*0f90*/  FSEL R29, R7, R29, !P0 ;  /* 0x0000001d071d7208 */ /* 0x000fe20004000000 */
[----:B------:R-:W-:Y:S06]  /*0fa0*/  BRA `(.L_x_714) ;  /* 0x0000000000547947 */ /* 0x000fec0003800000 */
.L_x_713:
[----:B------:R-:W-:-:S14]  /*0fb0*/  DSETP.NAN.AND P0, PT, R12, R12, PT ;  /* 0x0000000c0c00722a */ /* 0x000fdc0003f08000 */
[----:B------:R-:W-:Y:S05]  /*0fc0*/  @P0 BRA `(.L_x_715) ;  /* 0x0000000000440947 */ /* 0x000fea0003800000 */
[----:B------:R-:W-:-:S14]  /*0fd0*/  DSETP.NAN.AND P0, PT, R16, R16, PT ;  /* 0x000000101000722a */ /* 0x000fdc0003f08000 */
[----:B------:R-:W-:Y:S05]  /*0fe0*/  @P0 BRA `(.L_x_716) ;  /* 0x0000000000300947 */ /* 0x000fea0003800000 */
[----:B------:R-:W-:Y:S01]  /*0ff0*/  ISETP.NE.AND P0, PT, R0, R7, PT ;  /* 0x000000070000720c */ /* 0x000fe20003f05270 */
[----:B------:R-:W-:Y:S01]  /*1000*/  IMAD.MOV.U32 R28, RZ, RZ, 0x0 ;  /* 0x00000000ff1c7424 */ /* 0x000fe200078e00ff */
[----:B------:R-:W-:-:S11]  /*1010*/  MOV R29, 0xfff80000 ;  /* 0xfff80000001d7802 */ /* 0x000fd60000000f00 */
[----:B------:R-:W-:Y:S05]  /*1020*/  @!P0 BRA `(.L_x_714) ;  /* 0x0000000000348947 */ /* 0x000fea0003800000 */
[----:B------:R-:W-:Y:S02]  /*1030*/  ISETP.NE.AND P0, PT, R0, 0x7ff00000, PT ;  /* 0x7ff000000000780c */ /* 0x000fe40003f05270 */
[----:B------:R-:W-:Y:S02]  /*1040*/  LOP3.LUT R29, R13, 0x80000000, R17, 0x48, !PT ;  /* 0x800000000d1d7812 */ /* 0x000fe400078e4811 */
[----:B------:R-:W-:-:S13]  /*1050*/  ISETP.EQ.OR P0, PT, R7, RZ, !P0 ;  /* 0x000000ff0700720c */ /* 0x000fda0004702670 */
[----:B------:R-:W-:Y:S01]  /*1060*/  @P0 LOP3.LUT R0, R29, 0x7ff00000, RZ, 0xfc, !PT ;  /* 0x7ff000001d000812 */ /* 0x000fe200078efcff */
[----:B------:R-:W-:Y:S02]  /*1070*/  @!P0 IMAD.MOV.U32 R28, RZ, RZ, RZ ;  /* 0x000000ffff1c8224 */ /* 0x000fe400078e00ff */
[----:B------:R-:W-:Y:S02]  /*1080*/  @P0 IMAD.MOV.U32 R28, RZ, RZ, RZ ;  /* 0x000000ffff1c0224 */ /* 0x000fe400078e00ff */
[----:B------:R-:W-:Y:S01]  /*1090*/  @P0 IMAD.MOV.U32 R29, RZ, RZ, R0 ;  /* 0x000000ffff1d0224 */ /* 0x000fe200078e0000 */
[----:B------:R-:W-:Y:S06]  /*10a0*/  BRA `(.L_x_714) ;  /* 0x0000000000147947 */ /* 0x000fec0003800000 */
.L_x_716:
[----:B------:R-:W-:Y:S01]  /*10b0*/  LOP3.LUT R29, R17, 0x80000, RZ, 0xfc, !PT ;  /* 0x00080000111d7812 */ /* 0x000fe200078efcff */
[----:B------:R-:W-:Y:S01]  /*10c0*/  IMAD.MOV.U32 R28, RZ, RZ, R16 ;  /* 0x000000ffff1c7224 */ /* 0x000fe200078e0010 */
[----:B------:R-:W-:Y:S06]  /*10d0*/  BRA `(.L_x_714) ;  /* 0x0000000000087947 */ /* 0x000fec0003800000 */
.L_x_715:
[----:B------:R-:W-:Y:S01]  /*10e0*/  LOP3.LUT R29, R13, 0x80000, RZ, 0xfc, !PT ;  /* 0x000800000d1d7812 */ /* 0x000fe200078efcff */
[----:B------:R-:W-:-:S07]  /*10f0*/  IMAD.MOV.U32 R28, RZ, RZ, R12 ;  /* 0x000000ffff1c7224 */ /* 0x000fce00078e000c */
.L_x_714:
[----:B------:R-:W-:Y:S05]  /*1100*/  BSYNC.RECONVERGENT B2 ;  /* 0x0000000000027941 */ /* 0x000fea0003800200 */
.L_x_712:
[----:B------:R-:W-:Y:S02]  /*1110*/  IMAD.MOV.U32 R12, RZ, RZ, R4 ;  /* 0x000000ffff0c7224 */ /* 0x000fe400078e0004 */
[----:B------:R-:W-:-:S04]  /*1120*/  IMAD.MOV.U32 R13, RZ, RZ, 0x0 ;  /* 0x00000000ff0d7424 */ /* 0x000fc800078e00ff */
[----:B------:R-:W-:Y:S05]  /*1130*/  RET.REL.NODEC R12 `(_Z11final_movesiPd) ;  /* 0xffffffec0cb07950 */ /* 0x000fea0003c3ffff */
.L_x_717:
        /* <DEDUP_REMOVED lines=12> */
.L_x_764:


//--------------------- .text._Z6kerneliiiPd      --------------------------
	.section	.text._Z6kerneliiiPd,"ax",@progbits
	.align	128
        .global         _Z6kerneliiiPd
        .type           _Z6kerneliiiPd,@function
        .size           _Z6kerneliiiPd,(.L_x_765 - _Z6kerneliiiPd)
        .other          _Z6kerneliiiPd,@"STO_CUDA_ENTRY STV_DEFAULT"
_Z6kerneliiiPd:
.text._Z6kerneliiiPd:
[----:B------:R-:W-:Y:S01]  /*0000*/  LDC R1, c[0x0][0x37c] ;  /* 0x0000df00ff017b82 */ /* 0x000fe20000000800 */
[----:B------:R-:W0:Y:S01]  /*0010*/  S2R R2, SR_TID.X ;  /* 0x0000000000027919 */ /* 0x000e220000002100 */
[----:B------:R-:W0:Y:S01]  /*0020*/  LDCU UR5, c[0x0][0x360] ;  /* 0x00006c00ff0577ac */ /* 0x000e220008000800 */
[----:B------:R-:W-:Y:S01]  /*0030*/  BSSY.RECONVERGENT B1, `(.L_x_718) ;  /* 0x00000d6000017945 */ /* 0x000fe20003800200 */
[----:B------:R-:W0:Y:S01]  /*0040*/  S2R R3, SR_CTAID.X ;  /* 0x0000000000037919 */ /* 0x000e220000002500 */
[----:B------:R-:W1:Y:S01]  /*0050*/  LDCU UR10, c[0x0][0x384] ;  /* 0x00007080ff0a77ac */ /* 0x000e620008000800 */
[----:B------:R-:W2:Y:S01]  /*0060*/  LDCU UR4, c[0x0][0x388] ;  /* 0x00007100ff0477ac */ /* 0x000ea20008000800 */
[----:B------:R-:W3:Y:S01]  /*0070*/  LDCU UR8, c[0x0][0x364] ;  /* 0x00006c80ff0877ac */ /* 0x000ee20008000800 */
[----:B------:R-:W4:Y:S01]  /*0080*/  LDC R0, c[0x0][0x370] ;  /* 0x0000dc00ff007b82 */ /* 0x000f220000000800 */
[----:B------:R-:W3:Y:S01]  /*0090*/  LDCU UR9, c[0x0][0x374] ;  /* 0x00006e80ff0977ac */ /* 0x000ee20008000800 */
[----:B------:R-:W0:Y:S01]  /*00a0*/  LDCU.64 UR6, c[0x0][0x358] ;  /* 0x00006b00ff0677ac */ /* 0x000e220008000a00 */
[----:B------:R-:W0:Y:S01]  /*00b0*/  LDCU UR12, c[0x0][0x388] ;  /* 0x00007100ff0c77ac */ /* 0x000e220008000800 */
[----:B--2---:R-:W-:Y:S01]  /*00c0*/  IMAD.U32 R7, RZ, RZ, UR4 ;  /* 0x00000004ff077e24 */ /* 0x004fe2000f8e00ff */
[----:B------:R-:W2:Y:S01]  /*00d0*/  LDCU UR11, c[0x0][0x388] ;  /* 0x00007100ff0b77ac */ /* 0x000ea20008000800 */
[----:B---3--:R-:W-:Y:S01]  /*00e0*/  UIMAD UR4, UR8, UR9, URZ ;  /* 0x00000009080472a4 */ /* 0x008fe2000f8e02ff */
[----:B0-----:R-:W-:-:S02]  /*00f0*/  IMAD R2, R3, UR5, R2 ;  /* 0x0000000503027c24 */ /* 0x001fc4000f8e0202 */
[----:B----4-:R-:W-:Y:S02]  /*0100*/  IMAD R3, R0, UR5, RZ ;  /* 0x0000000500037c24 */ /* 0x010fe4000f8e02ff */
[----:B-1----:R-:W-:-:S05]  /*0110*/  VIADD R12, R2, UR10 ;  /* 0x0000000a020c7c36 */ /* 0x002fca0008000000 */
[----:B------:R-:W-:-:S13]  /*0120*/  ISETP.GT.AND P0, PT, R12, R7, PT ;  /* 0x000000070c00720c */ /* 0x000fda0003f04270 */
[----:B--2---:R-:W-:Y:S05]  /*0130*/  @P0 BRA `(.L_x_719) ;  /* 0x0000000c00140947 */ /* 0x004fea0003800000 */
[----:B------:R-:W-:Y:S01]  /*0140*/  VIMNMX.U32 R8, PT, PT, R3, 0x1, !PT ;  /* 0x0000000103087848 */ /* 0x000fe20007fe0000 */
[----:B------:R-:W-:Y:S01]  /*0150*/  VIADD R9, R7, 0x1 ;  /* 0x0000000107097836 */ /* 0x000fe20000000000 */
[----:B------:R-:W-:Y:S01]  /*0160*/  IADD3 R0, PT, PT, R3, R12, RZ ;  /* 0x0000000c03007210 */ /* 0x000fe20007ffe0ff */
[----:B------:R-:W-:Y:S01]  /*0170*/  BSSY.RECONVERGENT B2, `(.L_x_720) ;  /* 0x0000044000027945 */ /* 0x000fe20003800200 */
[----:B------:R-:W0:Y:S01]  /*0180*/  I2F.U32.RP R10, R8 ;  /* 0x00000008000a7306 */ /* 0x000e220000209000 */
[----:B------:R-:W-:Y:S01]  /*0190*/  IMAD.MOV R11, RZ, RZ, -R8 ;  /* 0x000000ffff0b7224 */ /* 0x000fe200078e0a08 */
[CC--:B------:R-:W-:Y:S02]  /*01a0*/  ISETP.GE.AND P0, PT, R0.reuse, R9.reuse, PT ;  /* 0x000000090000720c */ /* 0x0c0fe40003f06270 */
[----:B------:R-:W-:Y:S02]  /*01b0*/  VIMNMX R9, PT, PT, R0, R9, !PT ;  /* 0x0000000900097248 */ /* 0x000fe40007fe0100 */
[----:B------:R-:W-:-:S02]  /*01c0*/  SEL R6, RZ, 0x1, P0 ;  /* 0x00000001ff067807 */ /* 0x000fc40000000000 */
[----:B------:R-:W-:Y:S02]  /*01d0*/  ISETP.NE.U32.AND P2, PT, R8, RZ, PT ;  /* 0x000000ff0800720c */ /* 0x000fe40003f45070 */
[----:B------:R-:W-:Y:S01]  /*01e0*/  IADD3 R9, PT, PT, R9, -R0, -R6 ;  /* 0x8000000009097210 */ /* 0x000fe20007ffe806 */
[----:B0-----:R-:W0:Y:S02]  /*01f0*/  MUFU.RCP R10, R10 ;  /* 0x0000000a000a7308 */ /* 0x001e240000001000 */
[----:B0-----:R-:W-:-:S06]  /*0200*/  IADD3 R4, PT, PT, R10, 0xffffffe, RZ ;  /* 0x0ffffffe0a047810 */ /* 0x001fcc0007ffe0ff */
[----:B------:R0:W1:Y:S02]  /*0210*/  F2I.FTZ.U32.TRUNC.NTZ R5, R4 ;  /* 0x0000000400057305 */ /* 0x000064000021f000 */
[----:B0-----:R-:W-:Y:S02]  /*0220*/  IMAD.MOV.U32 R4, RZ, RZ, RZ ;  /* 0x000000ffff047224 */ /* 0x001fe400078e00ff */
[----:B-1----:R-:W-:-:S04]  /*0230*/  IMAD R11, R11, R5, RZ ;  /* 0x000000050b0b7224 */ /* 0x002fc800078e02ff */
[----:B------:R-:W-:-:S06]  /*0240*/  IMAD.HI.U32 R10, R5, R11, R4 ;  /* 0x0000000b050a7227 */ /* 0x000fcc00078e0004 */
[----:B------:R-:W-:-:S04]  /*0250*/  IMAD.HI.U32 R5, R10, R9, RZ ;  /* 0x000000090a057227 */ /* 0x000fc800078e00ff */
[----:B------:R-:W-:Y:S02]  /*0260*/  IMAD.MOV R0, RZ, RZ, -R5 ;  /* 0x000000ffff007224 */ /* 0x000fe400078e0a05 */
[----:B------:R-:W-:Y:S02]  /*0270*/  IMAD.MOV.U32 R10, RZ, RZ, R12 ;  /* 0x000000ffff0a7224 */ /* 0x000fe400078e000c */
[----:B------:R-:W-:-:S05]  /*0280*/  IMAD R9, R8, R0, R9 ;  /* 0x0000000008097224 */ /* 0x000fca00078e0209 */
[----:B------:R-:W-:-:S13]  /*0290*/  ISETP.GE.U32.AND P0, PT, R9, R8, PT ;  /* 0x000000080900720c */ /* 0x000fda0003f06070 */
[----:B------:R-:W-:Y:S01]  /*02a0*/  @P0 IADD3 R9, PT, PT, -R8, R9, RZ ;  /* 0x0000000908090210 */ /* 0x000fe20007ffe1ff */
[----:B------:R-:W-:-:S03]  /*02b0*/  @P0 VIADD R5, R5, 0x1 ;  /* 0x0000000105050836 */ /* 0x000fc60000000000 */
[----:B------:R-:W-:-:S13]  /*02c0*/  ISETP.GE.U32.AND P1, PT, R9, R8, PT ;  /* 0x000000080900720c */ /* 0x000fda0003f26070 */
[----:B------:R-:W-:Y:S01]  /*02d0*/  @P1 VIADD R5, R5, 0x1 ;  /* 0x0000000105051836 */ /* 0x000fe20000000000 */
[----:B------:R-:W-:-:S04]  /*02e0*/  @!P2 LOP3.LUT R5, RZ, R8, RZ, 0x33, !PT ;  /* 0x00000008ff05a212 */ /* 0x000fc800078e33ff */
[----:B------:R-:W-:-:S04]  /*02f0*/  IADD3 R5, PT, PT, R6, R5, RZ ;  /* 0x0000000506057210 */ /* 0x000fc80007ffe0ff */
[----:B------:R-:W-:-:S04]  /*0300*/  LOP3.LUT R0, R5, 0x3, RZ, 0xc0, !PT ;  /* 0x0000000305007812 */ /* 0x000fc800078ec0ff */
[----:B------:R-:W-:-:S13]  /*0310*/  ISETP.NE.AND P0, PT, R0, 0x3, PT ;  /* 0x000000030000780c */ /* 0x000fda0003f05270 */
[----:B------:R-:W-:Y:S05]  /*0320*/  @!P0 BRA `(.L_x_721) ;  /* 0x0000000000a08947 */ /* 0x000fea0003800000 */
[----:B------:R-:W0:Y:S01]  /*0330*/  LDC.64 R30, c[0x0][0x390] ;  /* 0x0000e400ff1e7b82 */ /* 0x000e220000000a00 */
[----:B------:R-:W1:Y:S01]  /*0340*/  LDCU UR5, c[0x0][0x380] ;  /* 0x00007000ff0577ac */ /* 0x000e620008000800 */
[----:B------:R-:W-:Y:S01]  /*0350*/  VIADD R0, R5, 0x1 ;  /* 0x0000000105007836 */ /* 0x000fe20000000000 */
[----:B------:R-:W-:Y:S01]  /*0360*/  MOV R10, R12 ;  /* 0x0000000c000a7202 */ /* 0x000fe20000000f00 */
[----:B------:R-:W-:-:S03]  /*0370*/  IMAD R16, R12, R7, UR10 ;  /* 0x0000000a0c107e24 */ /* 0x000fc6000f8e0207 */
[----:B------:R-:W-:-:S05]  /*0380*/  LOP3.LUT R0, R0, 0x3, RZ, 0xc0, !PT ;  /* 0x0000000300007812 */ /* 0x000fca00078ec0ff */
[----:B------:R-:W-:Y:S02]  /*0390*/  IMAD.MOV R8, RZ, RZ, -R0 ;  /* 0x000000ffff087224 */ /* 0x000fe400078e0a00 */
[----:B-1----:R-:W-:-:S07]  /*03a0*/  IMAD R14, R12, R7, UR5 ;  /* 0x000000050c0e7e24 */ /* 0x002fce000f8e0207 */
.L_x_724:
[----:B0-----:R-:W-:-:S05]  /*03b0*/  IMAD.WIDE R18, R16, 0x8, R30 ;  /* 0x0000000810127825 */ /* 0x001fca00078e021e */
[----:B------:R-:W2:Y:S01]  /*03c0*/  LDG.E.64 R22, desc[UR6][R18.64] ;  /* 0x0000000612167981 */ /* 0x000ea2000c1e1b00 */
[----:B------:R-:W-:-:S05]  /*03d0*/  IMAD.WIDE R6, R14, 0x8, R30 ;  /* 0x000000080e067825 */ /* 0x000fca00078e021e */
[----:B------:R-:W3:Y:S01]  /*03e0*/  LDG.E.64 R24, desc[UR6][R6.64] ;  /* 0x0000000606187981 */ /* 0x000ee2000c1e1b00 */
[----:B------:R-:W-:Y:S01]  /*03f0*/  IMAD.MOV.U32 R20, RZ, RZ, 0x1 ;  /* 0x00000001ff147424 */ /* 0x000fe200078e00ff */
[----:B------:R-:W-:Y:S01]  /*0400*/  BSSY.RECONVERGENT B3, `(.L_x_722) ;  /* 0x0000012000037945 */ /* 0x000fe20003800200 */
[----:B--2---:R-:W0:Y:S01]  /*0410*/  MUFU.RCP64H R21, R23 ;  /* 0x0000001700157308 */ /* 0x004e220000001800 */
[----:B------:R1:W-:Y:S01]  /*0420*/  STG.E.64 desc[UR6][R6.64], R22 ;  /* 0x0000001606007986 */ /* 0x0003e2000c101b06 */
[----:B---3--:R-:W-:-:S10]  /*0430*/  DMUL R24, R22, R24 ;  /* 0x0000001816187228 */ /* 0x008fd40000000000 */
[----:B------:R-:W-:Y:S01]  /*0440*/  FSETP.GEU.AND P1, PT, |R25|, 6.5827683646048100446e-37, PT ;  /* 0x036000001900780b */ /* 0x000fe20003f2e200 */
        /* <DEDUP_REMOVED lines=10> */
[----:B-1----:R-:W-:Y:S05]  /*04f0*/  @P0 BRA P1, `(.L_x_723) ;  /* 0x0000000000080947 */ /* 0x002fea0000800000 */
[----:B------:R-:W-:-:S07]  /*0500*/  MOV R0, 0x520 ;  /* 0x0000052000007802 */ /* 0x000fce0000000f00 */
[----:B------:R-:W-:Y:S05]  /*0510*/  CALL.REL.NOINC `($__internal_1_$__cuda_sm20_div_rn_f64_full) ;  /* 0x0000001c00a87944 */ /* 0x000fea0003c00000 */
.L_x_723:
[----:B------:R-:W-:Y:S05]  /*0520*/  BSYNC.RECONVERGENT B3 ;  /* 0x0000000000037941 */ /* 0x000fea0003800200 */
.L_x_722:
[----:B------:R1:W-:Y:S01]  /*0530*/  STG.E.64 desc[UR6][R18.64], R32 ;  /* 0x0000002012007986 */ /* 0x0003e2000c101b06 */
[----:B------:R-:W-:Y:S01]  /*0540*/  IADD3 R8, PT, PT, R8, 0x1, RZ ;  /* 0x0000000108087810 */ /* 0x000fe20007ffe0ff */
[----:B------:R-:W-:Y:S02]  /*0550*/  IMAD.U32 R7, RZ, RZ, UR12 ;  /* 0x0000000cff077e24 */ /* 0x000fe4000f8e00ff */
[C---:B------:R-:W-:Y:S01]  /*0560*/  IMAD.IADD R10, R3.reuse, 0x1, R10 ;  /* 0x00000001030a7824 */ /* 0x040fe200078e020a */
[----:B------:R-:W-:Y:S01]  /*0570*/  ISETP.NE.AND P0, PT, R8, RZ, PT ;  /* 0x000000ff0800720c */ /* 0x000fe20003f05270 */
[CC--:B------:R-:W-:Y:S02]  /*0580*/  IMAD R14, R3.reuse, R7.reuse, R14 ;  /* 0x00000007030e7224 */ /* 0x0c0fe400078e020e */
[----:B------:R-:W-:-:S10]  /*0590*/  IMAD R16, R3, R7, R16 ;  /* 0x0000000703107224 */ /* 0x000fd400078e0210 */
[----:B-1----:R-:W-:Y:S05]  /*05a0*/  @P0 BRA `(.L_x_724) ;  /* 0xfffffffc00800947 */ /* 0x002fea000383ffff */
.L_x_721:
[----:B------:R-:W-:Y:S05]  /*05b0*/  BSYNC.RECONVERGENT B2 ;  /* 0x0000000000027941 */ /* 0x000fea0003800200 */
.L_x_720:
[----:B------:R-:W0:Y:S01]  /*05c0*/  LDC.64 R14, c[0x0][0x390] ;  /* 0x0000e400ff0e7b82 */ /* 0x000e220000000a00 */
[----:B------:R-:W-:-:S07]  /*05d0*/  ISETP.GE.U32.AND P0, PT, R5, 0x3, PT ;  /* 0x000000030500780c */ /* 0x000fce0003f06070 */
[----:B------:R-:W1:Y:S06]  /*05e0*/  LDC.64 R8, c[0x0][0x380] ;  /* 0x0000e000ff087b82 */ /* 0x000e6c0000000a00 */
[----:B------:R-:W-:Y:S05]  /*05f0*/  @!P0 BRA `(.L_x_719) ;  /* 0x0000000400e48947 */ /* 0x000fea0003800000 */
.L_x_733:
[----:B-1----:R-:W-:-:S04]  /*0600*/  IMAD R17, R10, UR11, R9 ;  /* 0x0000000b0a117c24 */ /* 0x002fc8000f8e0209 */
[----:B0-----:R-:W-:-:S05]  /*0610*/  IMAD.WIDE R16, R17, 0x8, R14 ;  /* 0x0000000811107825 */ /* 0x001fca00078e020e */
[----:B------:R-:W2:Y:S01]  /*0620*/  LDG.E.64 R22, desc[UR6][R16.64] ;  /* 0x0000000610167981 */ /* 0x000ea2000c1e1b00 */
[----:B------:R-:W-:-:S04]  /*0630*/  IMAD R5, R10, UR11, R8 ;  /* 0x0000000b0a057c24 */ /* 0x000fc8000f8e0208 */
[----:B------:R-:W-:-:S05]  /*0640*/  IMAD.WIDE R4, R5, 0x8, R14 ;  /* 0x0000000805047825 */ /* 0x000fca00078e020e */
[----:B------:R-:W3:Y:S01]  /*0650*/  LDG.E.64 R6, desc[UR6][R4.64] ;  /* 0x0000000604067981 */ /* 0x000ee2000c1e1b00 */
[----:B------:R-:W-:Y:S01]  /*0660*/  MOV R18, 0x1 ;  /* 0x0000000100127802 */ /* 0x000fe20000000f00 */
[----:B------:R-:W-:Y:S01]  /*0670*/  BSSY.RECONVERGENT B2, `(.L_x_725) ;  /* 0x0000012000027945 */ /* 0x000fe20003800200 */
[----:B--2---:R-:W0:Y:S01]  /*0680*/  MUFU.RCP64H R19, R23 ;  /* 0x0000001700137308 */ /* 0x004e220000001800 */
[----:B------:R1:W-:Y:S01]  /*0690*/  STG.E.64 desc[UR6][R4.64], R22 ;  /* 0x0000001604007986 */ /* 0x0003e2000c101b06 */
[C---:B---3--:R-:W-:Y:S02]  /*06a0*/  DMUL R24, R22.reuse, R6 ;  /* 0x0000000616187228 */ /* 0x048fe40000000000 */
[----:B0-----:R-:W-:-:S08]  /*06b0*/  DFMA R20, -R22, R18, 1 ;  /* 0x3ff000001614742b */ /* 0x001fd00000000112 */
[----:B------:R-:W-:Y:S01]  /*06c0*/  FSETP.GEU.AND P1, PT, |R25|, 6.5827683646048100446e-37, PT ;  /* 0x036000001900780b */ /* 0x000fe20003f2e200 */
        /* <DEDUP_REMOVED lines=12> */
.L_x_726:
[----:B------:R-:W-:Y:S05]  /*0790*/  BSYNC.RECONVERGENT B2 ;  /* 0x0000000000027941 */ /* 0x000fea0003800200 */
.L_x_725:
[----:B------:R-:W-:Y:S01]  /*07a0*/  IMAD.IADD R10, R3, 0x1, R10 ;  /* 0x00000001030a7824 */ /* 0x000fe200078e020a */
[----:B------:R0:W-:Y:S03]  /*07b0*/  STG.E.64 desc[UR6][R16.64], R32 ;  /* 0x0000002010007986 */ /* 0x0001e6000c101b06 */
[----:B------:R-:W-:-:S04]  /*07c0*/  IMAD R19, R10, UR11, R9 ;  /* 0x0000000b0a137c24 */ /* 0x000fc8000f8e0209 */
[----:B------:R-:W-:-:S05]  /*07d0*/  IMAD.WIDE R18, R19, 0x8, R14 ;  /* 0x0000000813127825 */ /* 0x000fca00078e020e */
[----:B------:R-:W2:Y:S01]  /*07e0*/  LDG.E.64 R22, desc[UR6][R18.64] ;  /* 0x0000000612167981 */ /* 0x000ea2000c1e1b00 */
[----:B------:R-:W-:-:S04]  /*07f0*/  IMAD R5, R10, UR11, R8 ;  /* 0x0000000b0a057c24 */ /* 0x000fc8000f8e0208 */
[----:B------:R-:W-:-:S05]  /*0800*/  IMAD.WIDE R4, R5, 0x8, R14 ;  /* 0x0000000805047825 */ /* 0x000fca00078e020e */
[----:B------:R-:W0:Y:S01]  /*0810*/  LDG.E.64 R6, desc[UR6][R4.64] ;  /* 0x0000000604067981 */ /* 0x000e22000c1e1b00 */
[----:B------:R-:W-:Y:S01]  /*0820*/  IMAD.MOV.U32 R20, RZ, RZ, 0x1 ;  /* 0x00000001ff147424 */ /* 0x000fe200078e00ff */
[----:B------:R-:W-:Y:S01]  /*0830*/  BSSY.RECONVERGENT B2, `(.L_x_727) ;  /* 0x0000014000027945 */ /* 0x000fe20003800200 */
[----:B--2---:R-:W1:Y:S01]  /*0840*/  MUFU.RCP64H R21, R23 ;  /* 0x0000001700157308 */ /* 0x004e620000001800 */
[----:B------:R2:W-:Y:S01]  /*0850*/  STG.E.64 desc[UR6][R4.64], R22 ;  /* 0x0000001604007986 */ /* 0x0005e2000c101b06 */
[C---:B0-----:R-:W-:Y:S02]  /*0860*/  DMUL R16, R22.reuse, R6 ;  /* 0x0000000616107228 */ /* 0x041fe40000000000 */
[----:B-1----:R-:W-:-:S08]  /*0870*/  DFMA R24, -R22, R20, 1 ;  /* 0x3ff000001618742b */ /* 0x002fd00000000114 */
        /* <DEDUP_REMOVED lines=10> */
[----:B--2---:R-:W-:Y:S05]  /*0920*/  @P0 BRA P1, `(.L_x_728) ;  /* 0x0000000000100947 */ /* 0x004fea0000800000 */
[----:B------:R-:W-:Y:S01]  /*0930*/  MOV R24, R16 ;  /* 0x0000001000187202 */ /* 0x000fe20000000f00 */
[----:B------:R-:W-:Y:S01]  /*0940*/  IMAD.MOV.U32 R25, RZ, RZ, R17 ;  /* 0x000000ffff197224 */ /* 0x000fe200078e0011 */
[----:B------:R-:W-:-:S07]  /*0950*/  MOV R0, 0x970 ;  /* 0x0000097000007802 */ /* 0x000fce0000000f00 */
[----:B------:R-:W-:Y:S05]  /*0960*/  CALL.REL.NOINC `($__internal_1_$__cuda_sm20_div_rn_f64_full) ;  /* 0x0000001800947944 */ /* 0x000fea0003c00000 */
.L_x_728:
[----:B------:R-:W-:Y:S05]  /*0970*/  BSYNC.RECONVERGENT B2 ;  /* 0x0000000000027941 */ /* 0x000fea0003800200 */
.L_x_727:
        /* <DEDUP_REMOVED lines=8> */
[----:B------:R-:W-:Y:S01]  /*0a00*/  MOV R20, 0x1 ;  /* 0x0000000100147802 */ /* 0x000fe20000000f00 */
        /* <DEDUP_REMOVED lines=16> */
[----:B------:R-:W-:Y:S01]  /*0b10*/  IMAD.MOV.U32 R24, RZ, RZ, R18 ;  /* 0x000000ffff187224 */ /* 0x000fe200078e0012 */
[----:B------:R-:W-:Y:S01]  /*0b20*/  MOV R0, 0xb50 ;  /* 0x00000b5000007802 */ /* 0x000fe20000000f00 */
[----:B------:R-:W-:-:S07]  /*0b30*/  IMAD.MOV.U32 R25, RZ, RZ, R19 ;  /* 0x000000ffff197224 */ /* 0x000fce00078e0013 */
[----:B------:R-:W-:Y:S05]  /*0b40*/  CALL.REL.NOINC `($__internal_1_$__cuda_sm20_div_rn_f64_full) ;  /* 0x00000018001c7944 */ /* 0x000fea0003c00000 */
.L_x_730:
[----:B------:R-:W-:Y:S05]  /*0b50*/  BSYNC.RECONVERGENT B2 ;  /* 0x0000000000027941 */ /* 0x000fea0003800200 */
.L_x_729:
[----:B------:R-:W-:Y:S01]  /*0b60*/  IADD3 R10, PT, PT, R3, R10, RZ ;  /* 0x0000000a030a7210 */ /* 0x000fe20007ffe0ff */
[----:B------:R0:W-:Y:S04]  /*0b70*/  STG.E.64 desc[UR6][R16.64], R32 ;  /* 0x0000002010007986 */ /* 0x0001e8000c101b06 */
        /* <DEDUP_REMOVED lines=24> */
[----:B------:R-:W-:Y:S02]  /*0d00*/  MOV R25, R17 ;  /* 0x0000001100197202 */ /* 0x000fe40000000f00 */
[----:B------:R-:W-:-:S07]  /*0d10*/  MOV R0, 0xd30 ;  /* 0x00000d3000007802 */ /* 0x000fce0000000f00 */
[----:B------:R-:W-:Y:S05]  /*0d20*/  CALL.REL.NOINC `($__internal_1_$__cuda_sm20_div_rn_f64_full) ;  /* 0x0000001400a47944 */ /* 0x000fea0003c00000 */
.L_x_732:
[----:B------:R-:W-:Y:S05]  /*0d30*/  BSYNC.RECONVERGENT B2 ;  /* 0x0000000000027941 */ /* 0x000fea0003800200 */
.L_x_731:
[----:B------:R2:W-:Y:S01]  /*0d40*/  STG.E.64 desc[UR6][R18.64], R32 ;  /* 0x0000002012007986 */ /* 0x0005e2000c101b06 */
[----:B------:R-:W-:Y:S02]  /*0d50*/  IMAD.IADD R10, R3, 0x1, R10 ;  /* 0x00000001030a7824 */ /* 0x000fe400078e020a */
[----:B------:R-:W-:-:S05]  /*0d60*/  IMAD.U32 R7, RZ, RZ, UR11 ;  /* 0x0000000bff077e24 */ /* 0x000fca000f8e00ff */
[----:B------:R-:W-:-:S13]  /*0d70*/  ISETP.GT.AND P0, PT, R10, R7, PT ;  /* 0x000000070a00720c */ /* 0x000fda0003f04270 */
[----:B--2---:R-:W-:Y:S05]  /*0d80*/  @!P0 BRA `(.L_x_733) ;  /* 0xfffffff8001c8947 */ /* 0x004fea000383ffff */
.L_x_719:
[----:B------:R-:W-:Y:S05]  /*0d90*/  BSYNC.RECONVERGENT B1 ;  /* 0x0000000000017941 */ /* 0x000fea0003800200 */
.L_x_718:
[----:B------:R-:W2:Y:S01]  /*0da0*/  LDC R0, c[0x0][0x384] ;  /* 0x0000e100ff007b82 */ /* 0x000ea20000000800 */
[----:B-1----:R-:W-:Y:S01]  /*0db0*/  IADD3 R8, PT, PT, R12, 0x1, RZ ;  /* 0x000000010c087810 */ /* 0x002fe20007ffe0ff */
[----:B------:R-:W-:Y:S03]  /*0dc0*/  BSSY.RECONVERGENT B1, `(.L_x_734) ;  /* 0x00000a2000017945 */ /* 0x000fe60003800200 */
[----:B------:R-:W-:Y:S02]  /*0dd0*/  ISETP.GE.AND P0, PT, R8, R7, PT ;  /* 0x000000070800720c */ /* 0x000fe40003f06270 */
[----:B--2---:R-:W-:-:S05]  /*0de0*/  LOP3.LUT R4, RZ, R0, RZ, 0x33, !PT ;  /* 0x00000000ff047212 */ /* 0x004fca00078e33ff */
[----:B------:R-:W-:-:S06]  /*0df0*/  IMAD.IADD R5, R4, 0x1, R7 ;  /* 0x0000000104057824 */ /* 0x000fcc00078e0207 */
[----:B------:R-:W-:Y:S05]  /*0e00*/  @P0 BRA `(.L_x_735) ;  /* 0x0000000800740947 */ /* 0x000fea0003800000 */
[----:B0-----:R-:W0:Y:S01]  /*0e10*/  S2R R15, SR_CTAID.Y ;  /* 0x00000000000f7919 */ /* 0x001e220000002600 */
[----:B------:R-:W1:Y:S01]  /*0e20*/  I2F.U32.RP R12, UR4 ;  /* 0x00000004000c7d06 */ /* 0x000e620008209000 */
[----:B------:R-:W-:Y:S01]  /*0e30*/  IMAD R13, RZ, RZ, -UR4 ;  /* 0x80000004ff0d7e24 */ /* 0x000fe2000f8e02ff */
[----:B------:R-:W2:Y:S01]  /*0e40*/  LDC.64 R18, c[0x0][0x390] ;  /* 0x0000e400ff127b82 */ /* 0x000ea20000000a00 */
[----:B------:R-:W3:Y:S01]  /*0e50*/  S2R R11, SR_TID.Y ;  /* 0x00000000000b7919 */ /* 0x000ee20000002200 */
[----:B------:R-:W-:Y:S01]  /*0e60*/  ISETP.NE.U32.AND P3, PT, RZ, UR4, PT ;  /* 0x00000004ff007c0c */ /* 0x000fe2000bf65070 */
[----:B------:R-:W-:-:S03]  /*0e70*/  IMAD R31, R0, R7, R0 ;  /* 0x00000007001f7224 */ /* 0x000fc600078e0200 */
[----:B-1----:R-:W1:Y:S01]  /*0e80*/  MUFU.RCP R12, R12 ;  /* 0x0000000c000c7308 */ /* 0x002e620000001000 */
[----:B--2---:R-:W-:-:S04]  /*0e90*/  IMAD.WIDE R30, R31, 0x8, R18 ;  /* 0x000000081f1e7825 */ /* 0x004fc800078e0212 */
[----:B0-----:R-:W-:-:S04]  /*0ea0*/  VIADD R9, R15, UR9 ;  /* 0x000000090f097c36 */ /* 0x001fc80008000000 */
[----:B------:R-:W-:Y:S01]  /*0eb0*/  IMAD R9, R9, UR8, RZ ;  /* 0x0000000809097c24 */ /* 0x000fe2000f8e02ff */
[----:B---3--:R-:W-:Y:S01]  /*0ec0*/  IADD3 R4, PT, PT, R11, R0, RZ ;  /* 0x000000000b047210 */ /* 0x008fe20007ffe0ff */
[----:B-1----:R-:W-:-:S03]  /*0ed0*/  VIADD R11, R12, 0xffffffe ;  /* 0x0ffffffe0c0b7836 */ /* 0x002fc60000000000 */
[----:B------:R-:W-:Y:S02]  /*0ee0*/  IADD3 R6, PT, PT, R4, 0x1, R9 ;  /* 0x0000000104067810 */ /* 0x000fe40007ffe009 */
[----:B------:R-:W-:Y:S01]  /*0ef0*/  LOP3.LUT R10, RZ, R9, RZ, 0x33, !PT ;  /* 0x00000009ff0a7212 */ /* 0x000fe200078e33ff */
[----:B------:R-:W0:Y:S01]  /*0f00*/  F2I.FTZ.U32.TRUNC.NTZ R11, R11 ;  /* 0x0000000b000b7305 */ /* 0x000e22000021f000 */
[----:B------:R-:W-:-:S04]  /*0f10*/  VIADDMNMX R9, R7, 0x1, R6, !PT ;  /* 0x0000000107097846 */ /* 0x000fc80007800106 */
[----:B------:R-:W-:Y:S01]  /*0f20*/  IADD3 R9, PT, PT, -R4, R9, R10 ;  /* 0x0000000904097210 */ /* 0x000fe20007ffe10a */
[----:B------:R-:W-:Y:S02]  /*0f30*/  IMAD.MOV.U32 R10, RZ, RZ, RZ ;  /* 0x000000ffff0a7224 */ /* 0x000fe400078e00ff */
[----:B------:R-:W-:Y:S01]  /*0f40*/  IMAD R4, R15, UR8, R4 ;  /* 0x000000080f047c24 */ /* 0x000fe2000f8e0204 */
[C---:B------:R-:W-:Y:S02]  /*0f50*/  ISETP.NE.AND P0, PT, R9.reuse, RZ, PT ;  /* 0x000000ff0900720c */ /* 0x040fe40003f05270 */
[----:B------:R-:W-:Y:S01]  /*0f60*/  IADD3 R6, PT, PT, R9, -0x1, RZ ;  /* 0xffffffff09067810 */ /* 0x000fe20007ffe0ff */
[----:B0-----:R-:W-:-:S04]  /*0f70*/  IMAD R13, R13, R11, RZ ;  /* 0x0000000b0d0d7224 */ /* 0x001fc800078e02ff */
[----:B------:R-:W-:-:S06]  /*0f80*/  IMAD.HI.U32 R13, R11, R13, R10 ;  /* 0x0000000d0b0d7227 */ /* 0x000fcc00078e000a */
[----:B------:R-:W-:Y:S02]  /*0f90*/  @!P0 IMAD.MOV R6, RZ, RZ, R9 ;  /* 0x000000ffff068224 */ /* 0x000fe400078e0209 */
[----:B------:R-:W-:Y:S02]  /*0fa0*/  VIADD R10, R4, 0x1 ;  /* 0x00000001040a7836 */ /* 0x000fe40000000000 */
[----:B------:R-:W-:-:S04]  /*0fb0*/  IMAD.HI.U32 R12, R13, R6, RZ ;  /* 0x000000060d0c7227 */ /* 0x000fc800078e00ff */
[----:B------:R-:W-:Y:S01]  /*0fc0*/  VIADD R17, R10, UR4 ;  /* 0x000000040a117c36 */ /* 0x000fe20008000000 */
[----:B------:R-:W-:Y:S01]  /*0fd0*/  IADD3 R9, PT, PT, -R12, RZ, RZ ;  /* 0x000000ff0c097210 */ /* 0x000fe20007ffe1ff */
[----:B------:R-:W-:-:S03]  /*0fe0*/  IMAD R13, R4, R7, R7 ;  /* 0x00000007040d7224 */ /* 0x000fc600078e0207 */
[----:B------:R-:W-:Y:S01]  /*0ff0*/  IADD3 R15, PT, PT, R17, UR4, RZ ;  /* 0x00000004110f7c10 */ /* 0x000fe2000fffe0ff */
[----:B------:R-:W-:Y:S01]  /*1000*/  IMAD R6, R9, UR4, R6 ;  /* 0x0000000409067c24 */ /* 0x000fe2000f8e0206 */
[----:B------:R-:W-:-:S03]  /*1010*/  SEL R9, RZ, 0x1, !P0 ;  /* 0x00000001ff097807 */ /* 0x000fc60004000000 */
[----:B------:R-:W-:Y:S01]  /*1020*/  IMAD R11, R15, R7, R0 ;  /* 0x000000070f0b7224 */ /* 0x000fe200078e0200 */
[----:B------:R-:W-:-:S03]  /*1030*/  ISETP.GE.U32.AND P1, PT, R6, UR4, PT ;  /* 0x0000000406007c0c */ /* 0x000fc6000bf26070 */
[----:B------:R-:W-:-:S10]  /*1040*/  IMAD.WIDE R18, R11, 0x8, R18 ;  /* 0x000000080b127825 */ /* 0x000fd400078e0212 */
[----:B------:R-:W-:Y:S01]  /*1050*/  @P1 VIADD R6, R6, -UR4 ;  /* 0x8000000406061c36 */ /* 0x000fe20008000000 */
[----:B------:R-:W-:-:S04]  /*1060*/  @P1 IADD3 R12, PT, PT, R12, 0x1, RZ ;  /* 0x000000010c0c1810 */ /* 0x000fc80007ffe0ff */
[----:B------:R-:W-:-:S13]  /*1070*/  ISETP.GE.U32.AND P2, PT, R6, UR4, PT ;  /* 0x0000000406007c0c */ /* 0x000fda000bf46070 */
[----:B------:R-:W-:Y:S01]  /*1080*/  @P2 VIADD R12, R12, 0x1 ;  /* 0x000000010c0c2836 */ /* 0x000fe20000000000 */
[----:B------:R-:W-:-:S05]  /*1090*/  @!P3 LOP3.LUT R12, RZ, UR4, RZ, 0x33, !PT ;  /* 0x00000004ff0cbc12 */ /* 0x000fca000f8e33ff */
[----:B------:R-:W-:-:S07]  /*10a0*/  IMAD.IADD R9, R9, 0x1, R12 ;  /* 0x0000000109097824 */ /* 0x000fce00078e020c */
.L_x_743:
[----:B0-----:R-:W2:Y:S01]  /*10b0*/  LDG.E.64 R22, desc[UR6][R30.64] ;  /* 0x000000061e167981 */ /* 0x001ea2000c1e1b00 */
[----:B------:R-:W0:Y:S01]  /*10c0*/  LDC R7, c[0x0][0x384] ;  /* 0x0000e100ff077b82 */ /* 0x000e220000000800 */
[----:B------:R-:W0:Y:S07]  /*10d0*/  LDCU UR5, c[0x0][0x388] ;  /* 0x00007100ff0577ac */ /* 0x000e2e0008000800 */
[----:B-1----:R-:W1:Y:S01]  /*10e0*/  LDC.64 R24, c[0x0][0x390] ;  /* 0x0000e400ff187b82 */ /* 0x002e620000000a00 */
[----:B0-----:R-:W-:-:S04]  /*10f0*/  IMAD R7, R7, UR5, R8 ;  /* 0x0000000507077c24 */ /* 0x001fc8000f8e0208 */
[----:B-1----:R-:W-:-:S06]  /*1100*/  IMAD.WIDE R24, R7, 0x8, R24 ;  /* 0x0000000807187825 */ /* 0x002fcc00078e0218 */
[----:B------:R-:W3:Y:S01]  /*1110*/  LDG.E.64 R24, desc[UR6][R24.64] ;  /* 0x0000000618187981 */ /* 0x000ee2000c1e1b00 */
[----:B------:R-:W-:Y:S01]  /*1120*/  IMAD.MOV.U32 R6, RZ, RZ, 0x1 ;  /* 0x00000001ff067424 */ /* 0x000fe200078e00ff */
[----:B------:R-:W-:Y:S01]  /*1130*/  ISETP.GT.AND P1, PT, R10, UR5, PT ;  /* 0x000000050a007c0c */ /* 0x000fe2000bf24270 */
[----:B------:R-:W-:Y:S01]  /*1140*/  BSSY.RECONVERGENT B2, `(.L_x_736) ;  /* 0x0000010000027945 */ /* 0x000fe20003800200 */
[----:B--2---:R-:W0:Y:S03]  /*1150*/  MUFU.RCP64H R7, R23 ;  /* 0x0000001700077308 */ /* 0x004e260000001800 */
[----:B0-----:R-:W-:-:S08]  /*1160*/  DFMA R20, -R22, R6, 1 ;  /* 0x3ff000001614742b */ /* 0x001fd00000000106 */
[----:B------:R-:W-:-:S08]  /*1170*/  DFMA R20, R20, R20, R20 ;  /* 0x000000141414722b */ /* 0x000fd00000000014 */
[----:B------:R-:W-:Y:S01]  /*1180*/  DFMA R20, R6, R20, R6 ;  /* 0x000000140614722b */ /* 0x000fe20000000006 */
[----:B---3--:R-:W-:-:S07]  /*1190*/  FSETP.GEU.AND P2, PT, |R25|, 6.5827683646048100446e-37, PT ;  /* 0x036000001900780b */ /* 0x008fce0003f4e200 */
        /* <DEDUP_REMOVED lines=9> */
[----:B------:R-:W-:Y:S05]  /*1230*/  CALL.REL.NOINC `($__internal_1_$__cuda_sm20_div_rn_f64_full) ;  /* 0x0000001000607944 */ /* 0x000fea0003c00000 */
.L_x_737:
[----:B------:R-:W-:Y:S05]  /*1240*/  BSYNC.RECONVERGENT B2 ;  /* 0x0000000000027941 */ /* 0x000fea0003800200 */
.L_x_736:
[----:B------:R-:W-:Y:S04]  /*1250*/  BSSY.RECONVERGENT B0, `(.L_x_738) ;  /* 0x0000053000007945 */ /* 0x000fe80003800200 */
[----:B------:R-:W-:Y:S05]  /*1260*/  @P1 BRA `(.L_x_739) ;  /* 0x0000000400441947 */ /* 0x000fea0003800000 */
[----:B------:R-:W-:Y:S01]  /*1270*/  LOP3.LUT R0, R9, 0x3, RZ, 0xc0, !PT ;  /* 0x0000000309007812 */ /* 0x000fe200078ec0ff */
[----:B------:R-:W-:Y:S01]  /*1280*/  BSSY.RECONVERGENT B2, `(.L_x_740) ;  /* 0x0000024000027945 */ /* 0x000fe20003800200 */
[----:B------:R-:W-:Y:S02]  /*1290*/  MOV R11, R10 ;  /* 0x0000000a000b7202 */ /* 0x000fe40000000f00 */
[----:B------:R-:W-:-:S13]  /*12a0*/  ISETP.NE.AND P0, PT, R0, 0x3, PT ;  /* 0x000000030000780c */ /* 0x000fda0003f05270 */
[----:B------:R-:W-:Y:S05]  /*12b0*/  @!P0 BRA `(.L_x_741) ;  /* 0x0000000000808947 */ /* 0x000fea0003800000 */
[----:B------:R-:W0:Y:S01]  /*12c0*/  LDC R4, c[0x0][0x384] ;  /* 0x0000e100ff047b82 */ /* 0x000e220000000800 */
[----:B------:R-:W-:-:S07]  /*12d0*/  IMAD.IADD R21, R13, 0x1, R8 ;  /* 0x000000010d157824 */ /* 0x000fce00078e0208 */
[----:B------:R-:W1:Y:S01]  /*12e0*/  LDC.64 R6, c[0x0][0x390] ;  /* 0x0000e400ff067b82 */ /* 0x000e620000000a00 */
[----:B0-----:R-:W-:-:S04]  /*12f0*/  IMAD.IADD R25, R13, 0x1, R4 ;  /* 0x000000010d197824 */ /* 0x001fc800078e0204 */
[----:B-1----:R-:W-:-:S04]  /*1300*/  IMAD.WIDE R24, R25, 0x8, R6 ;  /* 0x0000000819187825 */ /* 0x002fc800078e0206 */
[----:B------:R-:W-:Y:S02]  /*1310*/  IMAD.WIDE R20, R21, 0x8, R6 ;  /* 0x0000000815147825 */ /* 0x000fe400078e0206 */
[----:B------:R-:W2:Y:S04]  /*1320*/  LDG.E.64 R24, desc[UR6][R24.64] ;  /* 0x0000000618187981 */ /* 0x000ea8000c1e1b00 */
[----:B------:R-:W2:Y:S01]  /*1330*/  LDG.E.64 R22, desc[UR6][R20.64] ;  /* 0x0000000614167981 */ /* 0x000ea2000c1e1b00 */
[----:B------:R-:W-:Y:S02]  /*1340*/  ISETP.NE.AND P0, PT, R0, RZ, PT ;  /* 0x000000ff0000720c */ /* 0x000fe40003f05270 */
[----:B------:R-:W-:Y:S01]  /*1350*/  MOV R11, R17 ;  /* 0x00000011000b7202 */ /* 0x000fe20000000f00 */
[----:B--2---:R-:W-:-:S07]  /*1360*/  DFMA R22, R24, -R32, R22 ;  /* 0x800000201816722b */ /* 0x004fce0000000016 */
[----:B------:R0:W-:Y:S03]  /*1370*/  STG.E.64 desc[UR6][R20.64], R22 ;  /* 0x0000001614007986 */ /* 0x0001e6000c101b06 */
[----:B------:R-:W-:Y:S05]  /*1380*/  @!P0 BRA `(.L_x_741) ;  /* 0x00000000004c8947 */ /* 0x000fea0003800000 */
[----:B------:R-:W0:Y:S02]  /*1390*/  LDC R12, c[0x0][0x388] ;  /* 0x0000e200ff0c7b82 */ /* 0x000e240000000800 */
[CC--:B0-----:R-:W-:Y:S02]  /*13a0*/  IMAD R23, R17.reuse, R12.reuse, R4 ;  /* 0x0000000c11177224 */ /* 0x0c1fe400078e0204 */
[----:B------:R-:W-:Y:S02]  /*13b0*/  IMAD R21, R17, R12, R8 ;  /* 0x0000000c11157224 */ /* 0x000fe400078e0208 */
[----:B------:R-:W-:-:S04]  /*13c0*/  IMAD.WIDE R22, R23, 0x8, R6 ;  /* 0x0000000817167825 */ /* 0x000fc800078e0206 */
[----:B------:R-:W-:Y:S02]  /*13d0*/  IMAD.WIDE R20, R21, 0x8, R6 ;  /* 0x0000000815147825 */ /* 0x000fe400078e0206 */
[----:B------:R-:W2:Y:S04]  /*13e0*/  LDG.E.64 R22, desc[UR6][R22.64] ;  /* 0x0000000616167981 */ /* 0x000ea8000c1e1b00 */
[----:B------:R-:W2:Y:S01]  /*13f0*/  LDG.E.64 R24, desc[UR6][R20.64] ;  /* 0x0000000614187981 */ /* 0x000ea2000c1e1b00 */
[----:B------:R-:W-:Y:S01]  /*1400*/  ISETP.NE.AND P0, PT, R0, 0x1, PT ;  /* 0x000000010000780c */ /* 0x000fe20003f05270 */
[----:B------:R-:W-:Y:S01]  /*1410*/  IMAD.MOV.U32 R11, RZ, RZ, R15 ;  /* 0x000000ffff0b7224 */ /* 0x000fe200078e000f */
[----:B--2---:R-:W-:-:S07]  /*1420*/  DFMA R24, R22, -R32, R24 ;  /* 0x800000201618722b */ /* 0x004fce0000000018 */
[----:B------:R1:W-:Y:S04]  /*1430*/  STG.E.64 desc[UR6][R20.64], R24 ;  /* 0x0000001814007986 */ /* 0x0003e8000c101b06 */
[----:B------:R-:W-:Y:S05]  /*1440*/  @!P0 BRA `(.L_x_741) ;  /* 0x00000000001c8947 */ /* 0x000fea0003800000 */
[----:B-1----:R-:W-:-:S04]  /*1450*/  IMAD R21, R15, R12, R8 ;  /* 0x0000000c0f157224 */ /* 0x002fc800078e0208 */
[----:B------:R-:W-:Y:S02]  /*1460*/  IMAD.WIDE R20, R21, 0x8, R6 ;  /* 0x0000000815147825 */ /* 0x000fe400078e0206 */
[----:B------:R-:W2:Y:S04]  /*1470*/  LDG.E.64 R6, desc[UR6][R18.64] ;  /* 0x0000000612067981 */ /* 0x000ea8000c1e1b00 */
[----:B------:R-:W2:Y:S01]  /*1480*/  LDG.E.64 R22, desc[UR6][R20.64] ;  /* 0x0000000614167981 */ /* 0x000ea2000c1e1b00 */
[----:B------:R-:W-:Y:S01]  /*1490*/  VIADD R11, R15, UR4 ;  /* 0x000000040f0b7c36 */ /* 0x000fe20008000000 */
[----:B--2---:R-:W-:-:S07]  /*14a0*/  DFMA R6, R6, -R32, R22 ;  /* 0x800000200606722b */ /* 0x004fce0000000016 */
[----:B------:R2:W-:Y:S04]  /*14b0*/  STG.E.64 desc[UR6][R20.64], R6 ;  /* 0x0000000614007986 */ /* 0x0005e8000c101b06 */
.L_x_741:
[----:B------:R-:W-:Y:S05]  /*14c0*/  BSYNC.RECONVERGENT B2 ;  /* 0x0000000000027941 */ /* 0x000fea0003800200 */
.L_x_740:
[----:B------:R-:W-:-:S13]  /*14d0*/  ISETP.GE.U32.AND P0, PT, R9, 0x3, PT ;  /* 0x000000030900780c */ /* 0x000fda0003f06070 */
[----:B------:R-:W-:Y:S05]  /*14e0*/  @!P0 BRA `(.L_x_739) ;  /* 0x0000000000a48947 */ /* 0x000fea0003800000 */
.L_x_742:
[----:B---3--:R-:W3:Y:S01]  /*14f0*/  LDC R0, c[0x0][0x384] ;  /* 0x0000e100ff007b82 */ /* 0x008ee20000000800 */
[----:B------:R-:W0:Y:S07]  /*1500*/  LDCU UR5, c[0x0][0x388] ;  /* 0x00007100ff0577ac */ /* 0x000e2e0008000800 */
[----:B--2---:R-:W2:Y:S01]  /*1510*/  LDC.64 R6, c[0x0][0x390] ;  /* 0x0000e400ff067b82 */ /* 0x004ea20000000a00 */
[C---:B01----:R-:W-:Y:S02]  /*1520*/  IMAD R21, R11.reuse, UR5, R8 ;  /* 0x000000050b157c24 */ /* 0x043fe4000f8e0208 */
[----:B---3--:R-:W-:-:S04]  /*1530*/  IMAD R35, R11, UR5, R0 ;  /* 0x000000050b237c24 */ /* 0x008fc8000f8e0200 */
[----:B--2---:R-:W-:-:S04]  /*1540*/  IMAD.WIDE R34, R35, 0x8, R6 ;  /* 0x0000000823227825 */ /* 0x004fc800078e0206 */
[----:B------:R-:W-:Y:S01]  /*1550*/  IMAD.WIDE R20, R21, 0x8, R6 ;  /* 0x0000000815147825 */ /* 0x000fe200078e0206 */
[----:B------:R-:W2:Y:S04]  /*1560*/  LDG.E.64 R22, desc[UR6][R34.64] ;  /* 0x0000000622167981 */ /* 0x000ea8000c1e1b00 */
[----:B------:R-:W2:Y:S01]  /*1570*/  LDG.E.64 R24, desc[UR6][R20.64] ;  /* 0x0000000614187981 */ /* 0x000ea2000c1e1b00 */
[----:B------:R-:W-:-:S05]  /*1580*/  IADD3 R11, PT, PT, R11, UR4, RZ ;  /* 0x000000040b0b7c10 */ /* 0x000fca000fffe0ff */
[C---:B------:R-:W-:Y:S02]  /*1590*/  IMAD R29, R11.reuse, UR5, R0 ;  /* 0x000000050b1d7c24 */ /* 0x040fe4000f8e0200 */
[----:B------:R-:W-:Y:S02]  /*15a0*/  IMAD R37, R11, UR5, R8 ;  /* 0x000000050b257c24 */ /* 0x000fe4000f8e0208 */
[----:B------:R-:W-:Y:S01]  /*15b0*/  IMAD.WIDE R28, R29, 0x8, R6 ;  /* 0x000000081d1c7825 */ /* 0x000fe200078e0206 */
[----:B--2---:R-:W-:-:S03]  /*15c0*/  DFMA R26, R22, -R32, R24 ;  /* 0x80000020161a722b */ /* 0x004fc60000000018 */
[----:B------:R-:W-:-:S04]  /*15d0*/  IMAD.WIDE R22, R37, 0x8, R6 ;  /* 0x0000000825167825 */ /* 0x000fc800078e0206 */
[----:B------:R0:W-:Y:S04]  /*15e0*/  STG.E.64 desc[UR6][R20.64], R26 ;  /* 0x0000001a14007986 */ /* 0x0001e8000c101b06 */
[----:B------:R-:W2:Y:S04]  /*15f0*/  LDG.E.64 R28, desc[UR6][R28.64] ;  /* 0x000000061c1c7981 */ /* 0x000ea8000c1e1b00 */
[----:B------:R-:W2:Y:S01]  /*1600*/  LDG.E.64 R24, desc[UR6][R22.64] ;  /* 0x0000000616187981 */ /* 0x000ea2000c1e1b00 */
[----:B------:R-:W-:-:S04]  /*1610*/  VIADD R11, R11, UR4 ;  /* 0x000000040b0b7c36 */ /* 0x000fc80008000000 */
[C---:B------:R-:W-:Y:S02]  /*1620*/  IMAD R37, R11.reuse, UR5, R0 ;  /* 0x000000050b257c24 */ /* 0x040fe4000f8e0200 */
[----:B------:R-:W-:Y:S02]  /*1630*/  IMAD R4, R11, UR5, R8 ;  /* 0x000000050b047c24 */ /* 0x000fe4000f8e0208 */
[----:B------:R-:W-:Y:S01]  /*1640*/  IMAD.WIDE R36, R37, 0x8, R6 ;  /* 0x0000000825247825 */ /* 0x000fe200078e0206 */
[----:B--2---:R-:W-:-:S03]  /*1650*/  DFMA R34, R28, -R32, R24 ;  /* 0x800000201c22722b */ /* 0x004fc60000000018 */
[----:B------:R-:W-:-:S04]  /*1660*/  IMAD.WIDE R24, R4, 0x8, R6 ;  /* 0x0000000804187825 */ /* 0x000fc800078e0206 */
[----:B------:R1:W-:Y:S04]  /*1670*/  STG.E.64 desc[UR6][R22.64], R34 ;  /* 0x0000002216007986 */ /* 0x0003e8000c101b06 */
[----:B------:R-:W2:Y:S04]  /*1680*/  LDG.E.64 R36, desc[UR6][R36.64] ;  /* 0x0000000624247981 */ /* 0x000ea8000c1e1b00 */
[----:B0-----:R-:W2:Y:S01]  /*1690*/  LDG.E.64 R20, desc[UR6][R24.64] ;  /* 0x0000000618147981 */ /* 0x001ea2000c1e1b00 */
[----:B------:R-:W-:-:S04]  /*16a0*/  VIADD R11, R11, UR4 ;  /* 0x000000040b0b7c36 */ /* 0x000fc80008000000 */
[C---:B------:R-:W-:Y:S02]  /*16b0*/  IMAD R27, R11.reuse, UR5, R0 ;  /* 0x000000050b1b7c24 */ /* 0x040fe4000f8e0200 */
[----:B------:R-:W-:Y:S02]  /*16c0*/  IMAD R29, R11, UR5, R8 ;  /* 0x000000050b1d7c24 */ /* 0x000fe4000f8e0208 */
[----:B------:R-:W-:-:S04]  /*16d0*/  IMAD.WIDE R26, R27, 0x8, R6 ;  /* 0x000000081b1a7825 */ /* 0x000fc800078e0206 */
[----:B------:R-:W-:Y:S01]  /*16e0*/  IMAD.WIDE R6, R29, 0x8, R6 ;  /* 0x000000081d067825 */ /* 0x000fe200078e0206 */
[----:B--2---:R-:W-:-:S07]  /*16f0*/  DFMA R20, R36, -R32, R20 ;  /* 0x800000202414722b */ /* 0x004fce0000000014 */
[----:B------:R3:W-:Y:S04]  /*1700*/  STG.E.64 desc[UR6][R24.64], R20 ;  /* 0x0000001418007986 */ /* 0x0007e8000c101b06 */
[----:B------:R-:W2:Y:S04]  /*1710*/  LDG.E.64 R26, desc[UR6][R26.64] ;  /* 0x000000061a1a7981 */ /* 0x000ea8000c1e1b00 */
[----:B-1----:R-:W2:Y:S01]  /*1720*/  LDG.E.64 R22, desc[UR6][R6.64] ;  /* 0x0000000606167981 */ /* 0x002ea2000c1e1b00 */
[----:B------:R-:W-:-:S04]  /*1730*/  IADD3 R11, PT, PT, R11, UR4, RZ ;  /* 0x000000040b0b7c10 */ /* 0x000fc8000fffe0ff */
[----:B------:R-:W-:Y:S01]  /*1740*/  ISETP.GT.AND P0, PT, R11, UR5, PT ;  /* 0x000000050b007c0c */ /* 0x000fe2000bf04270 */
[----:B--2---:R-:W-:-:S07]  /*1750*/  DFMA R22, R26, -R32, R22 ;  /* 0x800000201a16722b */ /* 0x004fce0000000016 */
[----:B------:R3:W-:Y:S05]  /*1760*/  STG.E.64 desc[UR6][R6.64], R22 ;  /* 0x0000001606007986 */ /* 0x0007ea000c101b06 */
[----:B------:R-:W-:Y:S05]  /*1770*/  @!P0 BRA `(.L_x_742) ;  /* 0xfffffffc005c8947 */ /* 0x000fea000383ffff */
.L_x_739:
[----:B------:R-:W-:Y:S05]  /*1780*/  BSYNC.RECONVERGENT B0 ;  /* 0x0000000000007941 */ /* 0x000fea0003800200 */
.L_x_738:
[----:B------:R-:W2:Y:S01]  /*1790*/  LDCU UR5, c[0x0][0x388] ;  /* 0x00007100ff0577ac */ /* 0x000ea20008000800 */
[----:B------:R-:W-:Y:S02]  /*17a0*/  IMAD.IADD R8, R3, 0x1, R8 ;  /* 0x0000000103087824 */ /* 0x000fe400078e0208 */
[----:B--23--:R-:W-:-:S05]  /*17b0*/  IMAD.U32 R7, RZ, RZ, UR5 ;  /* 0x00000005ff077e24 */ /* 0x00cfca000f8e00ff */
[----:B------:R-:W-:-:S13]  /*17c0*/  ISETP.GE.AND P0, PT, R8, R7, PT ;  /* 0x000000070800720c */ /* 0x000fda0003f06270 */
[----:B------:R-:W-:Y:S05]  /*17d0*/  @!P0 BRA `(.L_x_743) ;  /* 0xfffffff800348947 */ /* 0x000fea000383ffff */
.L_x_735:
[----:B------:R-:W-:Y:S05]  /*17e0*/  BSYNC.RECONVERGENT B1 ;  /* 0x0000000000017941 */ /* 0x000fea0003800200 */
.L_x_734:
[----:B------:R-:W-:-:S13]  /*17f0*/  ISETP.GE.AND P0, PT, R2, R5, PT ;  /* 0x000000050200720c */ /* 0x000fda0003f06270 */
[----:B------:R-:W-:Y:S05]  /*1800*/  @P0 EXIT ;  /* 0x000000000000094d */ /* 0x000fea0003800000 */
[----:B------:R-:W2:Y:S01]  /*1810*/  I2F.U32.RP R6, R3 ;  /* 0x0000000300067306 */ /* 0x000ea20000209000 */
[C---:B------:R-:W-:Y:S01]  /*1820*/  IADD3 R0, PT, PT, R3.reuse, R2, RZ ;  /* 0x0000000203007210 */ /* 0x040fe20007ffe0ff */
[----:B------:R-:W-:Y:S01]  /*1830*/  IMAD.MOV R13, RZ, RZ, -R3 ;  /* 0x000000ffff0d7224 */ /* 0x000fe200078e0a03 */
[----:B------:R-:W-:Y:S01]  /*1840*/  ISETP.NE.U32.AND P2, PT, R3, RZ, PT ;  /* 0x000000ff0300720c */ /* 0x000fe20003f45070 */
[----:B------:R-:W3:Y:S01]  /*1850*/  LDC.64 R16, c[0x0][0x390] ;  /* 0x0000e400ff107b82 */ /* 0x000ee20000000a00 */
[C---:B------:R-:W-:Y:S01]  /*1860*/  ISETP.GE.AND P0, PT, R0.reuse, R5, PT ;  /* 0x000000050000720c */ /* 0x040fe20003f06270 */
[----:B------:R-:W-:Y:S01]  /*1870*/  IMAD R19, R5, R7, R5 ;  /* 0x0000000705137224 */ /* 0x000fe200078e0205 */
[----:B------:R-:W-:Y:S01]  /*1880*/  VIMNMX R11, PT, PT, R0, R5, !PT ;  /* 0x00000005000b7248 */ /* 0x000fe20007fe0100 */
[----:B------:R-:W-:Y:S01]  /*1890*/  BSSY.RECONVERGENT B1, `(.L_x_744) ;  /* 0x000003f000017945 */ /* 0x000fe20003800200 */
[----:B------:R-:W-:-:S04]  /*18a0*/  SEL R4, RZ, 0x1, P0 ;  /* 0x00000001ff047807 */ /* 0x000fc80000000000 */
[----:B------:R-:W-:Y:S01]  /*18b0*/  IADD3 R0, PT, PT, R11, -R0, -R4 ;  /* 0x800000000b007210 */ /* 0x000fe20007ffe804 */
[----:B--2---:R-:W2:Y:S01]  /*18c0*/  MUFU.RCP R6, R6 ;  /* 0x0000000600067308 */ /* 0x004ea20000001000 */
[----:B---3--:R-:W-:Y:S01]  /*18d0*/  IMAD.WIDE R18, R19, 0x8, R16 ;  /* 0x0000000813127825 */ /* 0x008fe200078e0210 */
[----:B--2---:R-:W-:-:S06]  /*18e0*/  IADD3 R8, PT, PT, R6, 0xffffffe, RZ ;  /* 0x0ffffffe06087810 */ /* 0x004fcc0007ffe0ff */
[----:B------:R2:W3:Y:S02]  /*18f0*/  F2I.FTZ.U32.TRUNC.NTZ R9, R8 ;  /* 0x0000000800097305 */ /* 0x0004e4000021f000 */
[----:B--2---:R-:W-:Y:S02]  /*1900*/  IMAD.MOV.U32 R8, RZ, RZ, RZ ;  /* 0x000000ffff087224 */ /* 0x004fe400078e00ff */
[----:B---3--:R-:W-:-:S04]  /*1910*/  IMAD R13, R13, R9, RZ ;  /* 0x000000090d0d7224 */ /* 0x008fc800078e02ff */
[----:B------:R-:W-:-:S06]  /*1920*/  IMAD.HI.U32 R9, R9, R13, R8 ;  /* 0x0000000d09097227 */ /* 0x000fcc00078e0008 */
[----:B------:R-:W-:-:S05]  /*1930*/  IMAD.HI.U32 R9, R9, R0, RZ ;  /* 0x0000000009097227 */ /* 0x000fca00078e00ff */
[----:B------:R-:W-:-:S05]  /*1940*/  IADD3 R6, PT, PT, -R9, RZ, RZ ;  /* 0x000000ff09067210 */ /* 0x000fca0007ffe1ff */
[----:B------:R-:W-:-:S05]  /*1950*/  IMAD R0, R3, R6, R0 ;  /* 0x0000000603007224 */ /* 0x000fca00078e0200 */
[----:B------:R-:W-:-:S13]  /*1960*/  ISETP.GE.U32.AND P0, PT, R0, R3, PT ;  /* 0x000000030000720c */ /* 0x000fda0003f06070 */
[----:B------:R-:W-:Y:S01]  /*1970*/  @P0 IMAD.IADD R0, R0, 0x1, -R3 ;  /* 0x0000000100000824 */ /* 0x000fe200078e0a03 */
[----:B------:R-:W-:-:S04]  /*1980*/  @P0 IADD3 R9, PT, PT, R9, 0x1, RZ ;  /* 0x0000000109090810 */ /* 0x000fc80007ffe0ff */
[----:B------:R-:W-:-:S13]  /*1990*/  ISETP.GE.U32.AND P1, PT, R0, R3, PT ;  /* 0x000000030000720c */ /* 0x000fda0003f26070 */
[----:B------:R-:W-:Y:S01]  /*19a0*/  @P1 VIADD R9, R9, 0x1 ;  /* 0x0000000109091836 */ /* 0x000fe20000000000 */
[----:B------:R-:W-:-:S04]  /*19b0*/  @!P2 LOP3.LUT R9, RZ, R3, RZ, 0x33, !PT ;  /* 0x00000003ff09a212 */ /* 0x000fc800078e33ff */
[----:B------:R-:W-:Y:S01]  /*19c0*/  IADD3 R8, PT, PT, R4, R9, RZ ;  /* 0x0000000904087210 */ /* 0x000fe20007ffe0ff */
[----:B------:R-:W-:-:S03]  /*19d0*/  IMAD R9, R7, R7, R5 ;  /* 0x0000000707097224 */ /* 0x000fc600078e0205 */
[----:B------:R-:W-:Y:S01]  /*19e0*/  LOP3.LUT R0, R8, 0x3, RZ, 0xc0, !PT ;  /* 0x0000000308007812 */ /* 0x000fe200078ec0ff */
[----:B------:R-:W-:-:S03]  /*19f0*/  IMAD.WIDE R16, R9, 0x8, R16 ;  /* 0x0000000809107825 */ /* 0x000fc600078e0210 */
[----:B------:R-:W-:-:S13]  /*1a00*/  ISETP.NE.AND P0, PT, R0, 0x3, PT ;  /* 0x000000030000780c */ /* 0x000fda0003f05270 */
[----:B------:R-:W-:Y:S05]  /*1a10*/  @!P0 BRA `(.L_x_745) ;  /* 0x0000000000988947 */ /* 0x000fea0003800000 */
[----:B0-----:R-:W0:Y:S01]  /*1a20*/  LDC.64 R14, c[0x0][0x390] ;  /* 0x0000e400ff0e7b82 */ /* 0x001e220000000a00 */
[----:B------:R-:W-:Y:S02]  /*1a30*/  VIADD R0, R8, 0x1 ;  /* 0x0000000108007836 */ /* 0x000fe40000000000 */
[-CC-:B------:R-:W-:Y:S02]  /*1a40*/  IMAD R10, R7, R7.reuse, R2.reuse ;  /* 0x00000007070a7224 */ /* 0x180fe400078e0202 */
[----:B------:R-:W-:Y:S01]  /*1a50*/  IMAD R12, R5, R7, R2 ;  /* 0x00000007050c7224 */ /* 0x000fe200078e0202 */
[----:B------:R-:W-:-:S04]  /*1a60*/  LOP3.LUT R0, R0, 0x3, RZ, 0xc0, !PT ;  /* 0x0000000300007812 */ /* 0x000fc800078ec0ff */
[----:B------:R-:W-:-:S07]  /*1a70*/  IADD3 R9, PT, PT, -R0, RZ, RZ ;  /* 0x000000ff00097210 */ /* 0x000fce0007ffe1ff */
.L_x_748:
[----:B--2---:R-:W2:Y:S01]  /*1a80*/  LDG.E.64 R22, desc[UR6][R18.64] ;  /* 0x0000000612167981 */ /* 0x004ea2000c1e1b00 */
[----:B01----:R-:W-:-:S06]  /*1a90*/  IMAD.WIDE R24, R12, 0x8, R14 ;  /* 0x000000080c187825 */ /* 0x003fcc00078e020e */
[----:B------:R-:W3:Y:S01]  /*1aa0*/  LDG.E.64 R24, desc[UR6][R24.64] ;  /* 0x0000000618187981 */ /* 0x000ee2000c1e1b00 */
[----:B------:R-:W-:Y:S01]  /*1ab0*/  IMAD.MOV.U32 R6, RZ, RZ, 0x1 ;  /* 0x00000001ff067424 */ /* 0x000fe200078e00ff */
[----:B------:R-:W-:Y:S01]  /*1ac0*/  BSSY.RECONVERGENT B2, `(.L_x_746) ;  /* 0x0000011000027945 */ /* 0x000fe20003800200 */
[----:B------:R-:W-:Y:S01]  /*1ad0*/  IMAD.WIDE R30, R10, 0x8, R14 ;  /* 0x000000080a1e7825 */ /* 0x000fe200078e020e */
[----:B--2---:R-:W0:Y:S01]  /*1ae0*/  MUFU.RCP64H R7, R23 ;  /* 0x0000001700077308 */ /* 0x004e220000001800 */
[----:B---3--:R-:W-:Y:S02]  /*1af0*/  FSETP.GEU.AND P1, PT, |R25|, 6.5827683646048100446e-37, PT ;  /* 0x036000001900780b */ /* 0x008fe40003f2e200 */
        /* <DEDUP_REMOVED lines=13> */
.L_x_747:
[----:B------:R-:W-:Y:S05]  /*1bd0*/  BSYNC.RECONVERGENT B2 ;  /* 0x0000000000027941 */ /* 0x000fea0003800200 */
.L_x_746:
[----:B------:R-:W2:Y:S04]  /*1be0*/  LDG.E.64 R6, desc[UR6][R16.64] ;  /* 0x0000000610067981 */ /* 0x000ea8000c1e1b00 */
[----:B------:R-:W2:Y:S01]  /*1bf0*/  LDG.E.64 R20, desc[UR6][R30.64] ;  /* 0x000000061e147981 */ /* 0x000ea2000c1e1b00 */
[----:B------:R-:W-:Y:S01]  /*1c00*/  IADD3 R9, PT, PT, R9, 0x1, RZ ;  /* 0x0000000109097810 */ /* 0x000fe20007ffe0ff */
[C---:B------:R-:W-:Y:S01]  /*1c10*/  IMAD.IADD R2, R3.reuse, 0x1, R2 ;  /* 0x0000000103027824 */ /* 0x040fe200078e0202 */
[C---:B------:R-:W-:Y:S01]  /*1c20*/  IADD3 R10, PT, PT, R3.reuse, R10, RZ ;  /* 0x0000000a030a7210 */ /* 0x040fe20007ffe0ff */
[----:B------:R-:W-:Y:S01]  /*1c30*/  IMAD.IADD R12, R3, 0x1, R12 ;  /* 0x00000001030c7824 */ /* 0x000fe200078e020c */
[----:B------:R-:W-:Y:S01]  /*1c40*/  ISETP.NE.AND P0, PT, R9, RZ, PT ;  /* 0x000000ff0900720c */ /* 0x000fe20003f05270 */
[----:B--2---:R-:W-:-:S07]  /*1c50*/  DFMA R6, R6, -R32, R20 ;  /* 0x800000200606722b */ /* 0x004fce0000000014 */
[----:B------:R2:W-:Y:S05]  /*1c60*/  STG.E.64 desc[UR6][R30.64], R6 ;  /* 0x000000061e007986 */ /* 0x0005ea000c101b06 */
[----:B------:R-:W-:Y:S05]  /*1c70*/  @P0 BRA `(.L_x_748) ;  /* 0xfffffffc00800947 */ /* 0x000fea000383ffff */
.L_x_745:
[----:B------:R-:W-:Y:S05]  /*1c80*/  BSYNC.RECONVERGENT B1 ;  /* 0x0000000000017941 */ /* 0x000fea0003800200 */
.L_x_744:
[----:B------:R-:W3:Y:S01]  /*1c90*/  LDC R9, c[0x0][0x388] ;  /* 0x0000e200ff097b82 */ /* 0x000ee20000000800 */
[----:B------:R-:W-:Y:S01]  /*1ca0*/  ISETP.GE.U32.AND P0, PT, R8, 0x3, PT ;  /* 0x000000030800780c */ /* 0x000fe20003f06070 */
[----:B------:R-:W4:Y:S06]  /*1cb0*/  LDCU UR4, c[0x0][0x388] ;  /* 0x00007100ff0477ac */ /* 0x000f2c0008000800 */
[----:B------:R-:W0:Y:S06]  /*1cc0*/  LDC.64 R12, c[0x0][0x390] ;  /* 0x0000e400ff0c7b82 */ /* 0x000e2c0000000a00 */
[----:B----4-:R-:W-:Y:S05]  /*1cd0*/  @!P0 EXIT ;  /* 0x000000000000894d */ /* 0x010fea0003800000 */
.L_x_757:
[----:B0---4-:R-:W4:Y:S01]  /*1ce0*/  LDG.E.64 R22, desc[UR6][R18.64] ;  /* 0x0000000612167981 */ /* 0x011f22000c1e1b00 */
[----:B--2---:R-:W-:-:S04]  /*1cf0*/  IMAD R31, R5, UR4, R2 ;  /* 0x00000004051f7c24 */ /* 0x004fc8000f8e0202 */
[----:B------:R-:W-:-:S05]  /*1d00*/  IMAD.WIDE R30, R31, 0x8, R12 ;  /* 0x000000081f1e7825 */ /* 0x000fca00078e020c */
[----:B-1----:R-:W2:Y:S01]  /*1d10*/  LDG.E.64 R24, desc[UR6][R30.64] ;  /* 0x000000061e187981 */ /* 0x002ea2000c1e1b00 */
[----:B------:R-:W-:Y:S01]  /*1d20*/  MOV R6, 0x1 ;  /* 0x0000000100067802 */ /* 0x000fe20000000f00 */
[----:B------:R-:W-:Y:S01]  /*1d30*/  BSSY.RECONVERGENT B1, `(.L_x_749) ;  /* 0x0000010000017945 */ /* 0x000fe20003800200 */
[----:B----4-:R-:W0:Y:S01]  /*1d40*/  MUFU.RCP64H R7, R23 ;  /* 0x0000001700077308 */ /* 0x010e220000001800 */
[----:B--2---:R-:W-:-:S03]  /*1d50*/  FSETP.GEU.AND P1, PT, |R25|, 6.5827683646048100446e-37, PT ;  /* 0x036000001900780b */ /* 0x004fc60003f2e200 */
        /* <DEDUP_REMOVED lines=12> */
[----:B---3--:R-:W-:Y:S05]  /*1e20*/  CALL.REL.NOINC `($__internal_1_$__cuda_sm20_div_rn_f64_full) ;  /* 0x0000000400647944 */ /* 0x008fea0003c00000 */
.L_x_750:
[----:B------:R-:W-:Y:S05]  /*1e30*/  BSYNC.RECONVERGENT B1 ;  /* 0x0000000000017941 */ /* 0x000fea0003800200 */
.L_x_749:
[----:B---3--:R-:W-:Y:S01]  /*1e40*/  IMAD R15, R9, R9, R2 ;  /* 0x00000009090f7224 */ /* 0x008fe200078e0202 */
[----:B------:R-:W2:Y:S03]  /*1e50*/  LDG.E.64 R6, desc[UR6][R16.64] ;  /* 0x0000000610067981 */ /* 0x000ea6000c1e1b00 */
[----:B------:R-:W-:-:S05]  /*1e60*/  IMAD.WIDE R14, R15, 0x8, R12 ;  /* 0x000000080f0e7825 */ /* 0x000fca00078e020c */
[----:B------:R-:W2:Y:S01]  /*1e70*/  LDG.E.64 R10, desc[UR6][R14.64] ;  /* 0x000000060e0a7981 */ /* 0x000ea2000c1e1b00 */
[----:B------:R-:W-:Y:S01]  /*1e80*/  IMAD.WIDE R30, R3, 0x8, R30 ;  /* 0x00000008031e7825 */ /* 0x000fe200078e021e */
[----:B--2---:R-:W-:-:S07]  /*1e90*/  DFMA R6, R6, -R32, R10 ;  /* 0x800000200606722b */ /* 0x004fce000000000a */
[----:B------:R0:W-:Y:S04]  /*1ea0*/  STG.E.64 desc[UR6][R14.64], R6 ;  /* 0x000000060e007986 */ /* 0x0001e8000c101b06 */
[----:B------:R-:W2:Y:S04]  /*1eb0*/  LDG.E.64 R22, desc[UR6][R18.64] ;  /* 0x0000000612167981 */ /* 0x000ea8000c1e1b00 */
[----:B------:R-:W3:Y:S01]  /*1ec0*/  LDG.E.64 R24, desc[UR6][R30.64] ;  /* 0x000000061e187981 */ /* 0x000ee2000c1e1b00 */
[----:B------:R-:W-:Y:S01]  /*1ed0*/  IMAD.MOV.U32 R10, RZ, RZ, 0x1 ;  /* 0x00000001ff0a7424 */ /* 0x000fe200078e00ff */
[----:B------:R-:W-:Y:S01]  /*1ee0*/  BSSY.RECONVERGENT B1, `(.L_x_751) ;  /* 0x0000010000017945 */ /* 0x000fe20003800200 */
[----:B--2---:R-:W1:Y:S04]  /*1ef0*/  MUFU.RCP64H R11, R23 ;  /* 0x00000017000b7308 */ /* 0x004e680000001800 */
[----:B-1----:R-:W-:-:S08]  /*1f00*/  DFMA R20, -R22, R10, 1 ;  /* 0x3ff000001614742b */ /* 0x002fd0000000010a */
[----:B------:R-:W-:-:S08]  /*1f10*/  DFMA R20, R20, R20, R20 ;  /* 0x000000141414722b */ /* 0x000fd00000000014 */
[----:B------:R-:W-:-:S08]  /*1f20*/  DFMA R20, R10, R20, R10 ;  /* 0x000000140a14722b */ /* 0x000fd0000000000a */
[----:B------:R-:W-:-:S08]  /*1f30*/  DFMA R10, -R22, R20, 1 ;  /* 0x3ff00000160a742b */ /* 0x000fd00000000114 */
[----:B------:R-:W-:-:S08]  /*1f40*/  DFMA R10, R20, R10, R20 ;  /* 0x0000000a140a722b */ /* 0x000fd00000000014 */
[----:B---3--:R-:W-:-:S08]  /*1f50*/  DMUL R32, R24, R10 ;  /* 0x0000000a18207228 */ /* 0x008fd00000000000 */
[----:B0-----:R-:W-:-:S08]  /*1f60*/  DFMA R6, -R22, R32, R24 ;  /* 0x000000201606722b */ /* 0x001fd00000000118 */
[----:B------:R-:W-:Y:S01]  /*1f70*/  DFMA R32, R10, R6, R32 ;  /* 0x000000060a20722b */ /* 0x000fe20000000020 */
[----:B------:R-:W-:-:S09]  /*1f80*/  FSETP.GEU.AND P1, PT, |R25|, 6.5827683646048100446e-37, PT ;  /* 0x036000001900780b */ /* 0x000fd20003f2e200 */
[----:B------:R-:W-:-:S05]  /*1f90*/  FFMA R0, RZ, R23, R33 ;  /* 0x00000017ff007223 */ /* 0x000fca0000000021 */
[----:B------:R-:W-:-:S13]  /*1fa0*/  FSETP.GT.AND P0, PT, |R0|, 1.469367938527859385e-39, PT ;  /* 0x001000000000780b */ /* 0x000fda0003f04200 */
[----:B------:R-:W-:Y:S05]  /*1fb0*/  @P0 BRA P1, `(.L_x_752) ;  /* 0x0000000000080947 */ /* 0x000fea0000800000 */
[----:B------:R-:W-:-:S07]  /*1fc0*/  MOV R0, 0x1fe0 ;  /* 0x00001fe000007802 */ /* 0x000fce0000000f00 */
[----:B------:R-:W-:Y:S05]  /*1fd0*/  CALL.REL.NOINC `($__internal_1_$__cuda_sm20_div_rn_f64_full) ;  /* 0x0000000000f87944 */ /* 0x000fea0003c00000 */
.L_x_752:
[----:B------:R-:W-:Y:S05]  /*1fe0*/  BSYNC.RECONVERGENT B1 ;  /* 0x0000000000017941 */ /* 0x000fea0003800200 */
.L_x_751:
[C---:B------:R-:W-:Y:S01]  /*1ff0*/  IMAD.WIDE R14, R3.reuse, 0x8, R14 ;  /* 0x00000008030e7825 */ /* 0x040fe200078e020e */
[----:B------:R-:W2:Y:S04]  /*2000*/  LDG.E.64 R6, desc[UR6][R16.64] ;  /* 0x0000000610067981 */ /* 0x000ea8000c1e1b00 */
[----:B------:R-:W2:Y:S01]  /*2010*/  LDG.E.64 R10, desc[UR6][R14.64] ;  /* 0x000000060e0a7981 */ /* 0x000ea2000c1e1b00 */
[----:B------:R-:W-:Y:S01]  /*2020*/  IMAD.WIDE R30, R3, 0x8, R30 ;  /* 0x00000008031e7825 */ /* 0x000fe200078e021e */
[----:B--2---:R-:W-:-:S07]  /*2030*/  DFMA R6, R6, -R32, R10 ;  /* 0x800000200606722b */ /* 0x004fce000000000a */
[----:B------:R0:W-:Y:S04]  /*2040*/  STG.E.64 desc[UR6][R14.64], R6 ;  /* 0x000000060e007986 */ /* 0x0001e8000c101b06 */
[----:B------:R-:W2:Y:S04]  /*2050*/  LDG.E.64 R22, desc[UR6][R18.64] ;  /* 0x0000000612167981 */ /* 0x000ea8000c1e1b00 */
        /* <DEDUP_REMOVED lines=10> */
[----:B------:R-:W-:-:S08]  /*2100*/  DMUL R32, R24, R10 ;  /* 0x0000000a18207228 */ /* 0x000fd00000000000 */
[----:B0-----:R-:W-:-:S08]  /*2110*/  DFMA R6, -R22, R32, R24 ;  /* 0x000000201606722b */ /* 0x001fd00000000118 */
[----:B------:R-:W-:-:S10]  /*2120*/  DFMA R32, R10, R6, R32 ;  /* 0x000000060a20722b */ /* 0x000fd40000000020 */
[----:B------:R-:W-:-:S05]  /*2130*/  FFMA R0, RZ, R23, R33 ;  /* 0x00000017ff007223 */ /* 0x000fca0000000021 */
[----:B------:R-:W-:-:S13]  /*2140*/  FSETP.GT.AND P0, PT, |R0|, 1.469367938527859385e-39, PT ;  /* 0x001000000000780b */ /* 0x000fda0003f04200 */
[----:B------:R-:W-:Y:S05]  /*2150*/  @P0 BRA P1, `(.L_x_754) ;  /* 0x0000000000080947 */ /* 0x000fea0000800000 */
[----:B------:R-:W-:-:S07]  /*2160*/  MOV R0, 0x2180 ;  /* 0x0000218000007802 */ /* 0x000fce0000000f00 */
[----:B------:R-:W-:Y:S05]  /*2170*/  CALL.REL.NOINC `($__internal_1_$__cuda_sm20_div_rn_f64_full) ;  /* 0x0000000000907944 */ /* 0x000fea0003c00000 */
.L_x_754:
[----:B------:R-:W-:Y:S05]  /*2180*/  BSYNC.RECONVERGENT B1 ;  /* 0x0000000000017941 */ /* 0x000fea0003800200 */
.L_x_753:
        /* <DEDUP_REMOVED lines=25> */
.L_x_756:
[----:B------:R-:W-:Y:S05]  /*2320*/  BSYNC.RECONVERGENT B1 ;  /* 0x0000000000017941 */ /* 0x000fea0003800200 */
.L_x_755:
[C---:B------:R-:W-:Y:S01]  /*2330*/  IMAD.WIDE R14, R3.reuse, 0x8, R14 ;  /* 0x00000008030e7825 */ /* 0x040fe200078e020e */
[----:B------:R-:W2:Y:S04]  /*2340*/  LDG.E.64 R6, desc[UR6][R16.64] ;  /* 0x0000000610067981 */ /* 0x000ea8000c1e1b00 */
[----:B------:R-:W2:Y:S01]  /*2350*/  LDG.E.64 R10, desc[UR6][R14.64] ;  /* 0x000000060e0a7981 */ /* 0x000ea2000c1e1b00 */
[----:B------:R-:W-:-:S04]  /*2360*/  LEA R2, R3, R2, 0x2 ;  /* 0x0000000203027211 */ /* 0x000fc800078e10ff */
[----:B------:R-:W-:Y:S01]  /*2370*/  ISETP.GE.AND P0, PT, R2, R5, PT ;  /* 0x000000050200720c */ /* 0x000fe20003f06270 */
[----:B--2---:R-:W-:-:S07]  /*2380*/  DFMA R6, R6, -R32, R10 ;  /* 0x800000200606722b */ /* 0x004fce000000000a */
[----:B------:R4:W-:Y:S05]  /*2390*/  STG.E.64 desc[UR6][R14.64], R6 ;  /* 0x000000060e007986 */ /* 0x0009ea000c101b06 */
[----:B------:R-:W-:Y:S05]  /*23a0*/  @!P0 BRA `(.L_x_757) ;  /* 0xfffffff8004c8947 */ /* 0x000fea000383ffff */
[----:B------:R-:W-:Y:S05]  /*23b0*/  EXIT ;  /* 0x000000000000794d */ /* 0x000fea0003800000 */
        .weak           $__internal_1_$__cuda_sm20_div_rn_f64_full
        .type           $__internal_1_$__cuda_sm20_div_rn_f64_full,@function
        .size           $__internal_1_$__cuda_sm20_div_rn_f64_full,(.L_x_765 - $__internal_1_$__cuda_sm20_div_rn_f64_full)
$__internal_1_$__cuda_sm20_div_rn_f64_full:
[C---:B------:R-:W-:Y:S01]  /*23c0*/  FSETP.GEU.AND P0, PT, |R23|.reuse, 1.469367938527859385e-39, PT ;  /* 0x001000001700780b */ /* 0x040fe20003f0e200 */
[----:B------:R-:W-:Y:S01]  /*23d0*/  IMAD.MOV.U32 R27, RZ, RZ, 0x1ca00000 ;  /* 0x1ca00000ff1b7424 */ /* 0x000fe200078e00ff */
[----:B------:R-:W-:Y:S01]  /*23e0*/  LOP3.LUT R20, R23, 0x800fffff, RZ, 0xc0, !PT ;  /* 0x800fffff17147812 */ /* 0x000fe200078ec0ff */
[----:B------:R-:W-:Y:S01]  /*23f0*/  BSSY.RECONVERGENT B0, `(.L_x_758) ;  /* 0x0000055000007945 */ /* 0x000fe20003800200 */
[C---:B------:R-:W-:Y:S02]  /*2400*/  FSETP.GEU.AND P3, PT, |R25|.reuse, 1.469367938527859385e-39, PT ;  /* 0x001000001900780b */ /* 0x040fe40003f6e200 */
[----:B------:R-:W-:Y:S01]  /*2410*/  LOP3.LUT R21, R20, 0x3ff00000, RZ, 0xfc, !PT ;  /* 0x3ff0000014157812 */ /* 0x000fe200078efcff */
[----:B------:R-:W-:Y:S01]  /*2420*/  IMAD.MOV.U32 R20, RZ, RZ, R22 ;  /* 0x000000ffff147224 */ /* 0x000fe200078e0016 */
[----:B------:R-:W-:Y:S02]  /*2430*/  MOV R28, 0x1 ;  /* 0x00000001001c7802 */ /* 0x000fe40000000f00 */
[----:B------:R-:W-:-:S02]  /*2440*/  LOP3.LUT R4, R25, 0x7ff00000, RZ, 0xc0, !PT ;  /* 0x7ff0000019047812 */ /* 0x000fc400078ec0ff */
[C---:B------:R-:W-:Y:S01]  /*2450*/  LOP3.LUT R7, R23.reuse, 0x7ff00000, RZ, 0xc0, !PT ;  /* 0x7ff0000017077812 */ /* 0x040fe200078ec0ff */
[----:B------:R-:W-:Y:S01]  /*2460*/  @!P0 DMUL R20, R22, 8.98846567431157953865e+307 ;  /* 0x7fe0000016148828 */ /* 0x000fe20000000000 */
[----:B------:R-:W-:Y:S02]  /*2470*/  MOV R26, R24 ;  /* 0x00000018001a7202 */ /* 0x000fe40000000f00 */
[C---:B------:R-:W-:Y:S01]  /*2480*/  ISETP.GE.U32.AND P2, PT, R4.reuse, R7, PT ;  /* 0x000000070400720c */ /* 0x040fe20003f46070 */
[----:B------:R-:W-:Y:S01]  /*2490*/  @!P3 IMAD.MOV.U32 R34, RZ, RZ, RZ ;  /* 0x000000ffff22b224 */ /* 0x000fe200078e00ff */
[----:B------:R-:W-:Y:S01]  /*24a0*/  @!P3 LOP3.LUT R11, R23, 0x7ff00000, RZ, 0xc0, !PT ;  /* 0x7ff00000170bb812 */ /* 0x000fe200078ec0ff */
[----:B------:R-:W0:Y:S03]  /*24b0*/  MUFU.RCP64H R29, R21 ;  /* 0x00000015001d7308 */ /* 0x000e260000001800 */
[----:B------:R-:W-:-:S02]  /*24c0*/  @!P3 ISETP.GE.U32.AND P4, PT, R4, R11, PT ;  /* 0x0000000b0400b20c */ /* 0x000fc40003f86070 */
[----:B------:R-:W-:Y:S02]  /*24d0*/  @!P0 LOP3.LUT R7, R21, 0x7ff00000, RZ, 0xc0, !PT ;  /* 0x7ff0000015078812 */ /* 0x000fe400078ec0ff */
[C---:B------:R-:W-:Y:S02]  /*24e0*/  @!P3 SEL R11, R27.reuse, 0x63400000, !P4 ;  /* 0x634000001b0bb807 */ /* 0x040fe40006000000 */
[----:B------:R-:W-:Y:S02]  /*24f0*/  SEL R27, R27, 0x63400000, !P2 ;  /* 0x634000001b1b7807 */ /* 0x000fe40005000000 */
[--C-:B------:R-:W-:Y:S02]  /*2500*/  @!P3 LOP3.LUT R6, R11, 0x80000000, R25.reuse, 0xf8, !PT ;  /* 0x800000000b06b812 */ /* 0x100fe400078ef819 */
[----:B------:R-:W-:Y:S02]  /*2510*/  LOP3.LUT R27, R27, 0x800fffff, R25, 0xf8, !PT ;  /* 0x800fffff1b1b7812 */ /* 0x000fe400078ef819 */
[----:B------:R-:W-:Y:S01]  /*2520*/  @!P3 LOP3.LUT R35, R6, 0x100000, RZ, 0xfc, !PT ;  /* 0x001000000623b812 */ /* 0x000fe200078efcff */
[----:B0-----:R-:W-:Y:S01]  /*2530*/  DFMA R32, R28, -R20, 1 ;  /* 0x3ff000001c20742b */ /* 0x001fe20000000814 */
[----:B------:R-:W-:-:S04]  /*2540*/  MOV R6, R4 ;  /* 0x0000000400067202 */ /* 0x000fc80000000f00 */
[----:B------:R-:W-:-:S03]  /*2550*/  @!P3 DFMA R26, R26, 2, -R34 ;  /* 0x400000001a1ab82b */ /* 0x000fc60000000822 */
[----:B------:R-:W-:-:S07]  /*2560*/  DFMA R32, R32, R32, R32 ;  /* 0x000000202020722b */ /* 0x000fce0000000020 */
[----:B------:R-:W-:Y:S01]  /*2570*/  @!P3 LOP3.LUT R6, R27, 0x7ff00000, RZ, 0xc0, !PT ;  /* 0x7ff000001b06b812 */ /* 0x000fe200078ec0ff */
[----:B------:R-:W-:-:S04]  /*2580*/  DFMA R28, R28, R32, R28 ;  /* 0x000000201c1c722b */ /* 0x000fc8000000001c */
[----:B------:R-:W-:-:S04]  /*2590*/  VIADD R11, R6, 0xffffffff ;  /* 0xffffffff060b7836 */ /* 0x000fc80000000000 */
[----:B------:R-:W-:Y:S01]  /*25a0*/  DFMA R32, R28, -R20, 1 ;  /* 0x3ff000001c20742b */ /* 0x000fe20000000814 */
[----:B------:R-:W-:Y:S02]  /*25b0*/  ISETP.GT.U32.AND P0, PT, R11, 0x7feffffe, PT ;  /* 0x7feffffe0b00780c */ /* 0x000fe40003f04070 */
[----:B------:R-:W-:-:S04]  /*25c0*/  IADD3 R11, PT, PT, R7, -0x1, RZ ;  /* 0xffffffff070b7810 */ /* 0x000fc80007ffe0ff */
[----:B------:R-:W-:Y:S01]  /*25d0*/  ISETP.GT.U32.OR P0, PT, R11, 0x7feffffe, P0 ;  /* 0x7feffffe0b00780c */ /* 0x000fe20000704470 */
[----:B------:R-:W-:-:S08]  /*25e0*/  DFMA R32, R28, R32, R28 ;  /* 0x000000201c20722b */ /* 0x000fd0000000001c */
[----:B------:R-:W-:-:S08]  /*25f0*/  DMUL R28, R32, R26 ;  /* 0x0000001a201c7228 */ /* 0x000fd00000000000 */
[----:B------:R-:W-:-:S08]  /*2600*/  DFMA R34, R28, -R20, R26 ;  /* 0x800000141c22722b */ /* 0x000fd0000000001a */
[----:B------:R-:W-:Y:S01]  /*2610*/  DFMA R28, R32, R34, R28 ;  /* 0x00000022201c722b */ /* 0x000fe2000000001c */
[----:B------:R-:W-:Y:S10]  /*2620*/  @P0 BRA `(.L_x_759) ;  /* 0x0000000000700947 */ /* 0x000ff40003800000 */
[----:B------:R-:W-:Y:S01]  /*2630*/  LOP3.LUT R7, R23, 0x7ff00000, RZ, 0xc0, !PT ;  /* 0x7ff0000017077812 */ /* 0x000fe200078ec0ff */
[----:B------:R-:W-:Y:S01]  /*2640*/  IMAD.MOV.U32 R6, RZ, RZ, 0x1ca00000 ;  /* 0x1ca00000ff067424 */ /* 0x000fe200078e00ff */
[----:B------:R-:W-:Y:S02]  /*2650*/  MOV R24, RZ ;  /* 0x000000ff00187202 */ /* 0x000fe40000000f00 */
[CC--:B------:R-:W-:Y:S02]  /*2660*/  VIADDMNMX R11, R4.reuse, -R7.reuse, 0xb9600000, !PT ;  /* 0xb9600000040b7446 */ /* 0x0c0fe40007800907 */
[----:B------:R-:W-:Y:S02]  /*2670*/  ISETP.GE.U32.AND P0, PT, R4, R7, PT ;  /* 0x000000070400720c */ /* 0x000fe40003f06070 */
[----:B------:R-:W-:Y:S02]  /*2680*/  VIMNMX R11, PT, PT, R11, 0x46a00000, PT ;  /* 0x46a000000b0b7848 */ /* 0x000fe40003fe0100 */
[----:B------:R-:W-:-:S04]  /*2690*/  SEL R6, R6, 0x63400000, !P0 ;  /* 0x6340000006067807 */ /* 0x000fc80004000000 */
[----:B------:R-:W-:-:S05]  /*26a0*/  IADD3 R6, PT, PT, -R6, R11, RZ ;  /* 0x0000000b06067210 */ /* 0x000fca0007ffe1ff */
[----:B------:R-:W-:-:S06]  /*26b0*/  VIADD R25, R6, 0x7fe00000 ;  /* 0x7fe0000006197836 */ /* 0x000fcc0000000000 */
[----:B------:R-:W-:-:S10]  /*26c0*/  DMUL R32, R28, R24 ;  /* 0x000000181c207228 */ /* 0x000fd40000000000 */
[----:B------:R-:W-:-:S13]  /*26d0*/  FSETP.GTU.AND P0, PT, |R33|, 1.469367938527859385e-39, PT ;  /* 0x001000002100780b */ /* 0x000fda0003f0c200 */
[----:B------:R-:W-:Y:S05]  /*26e0*/  @P0 BRA `(.L_x_760) ;  /* 0x0000000000940947 */ /* 0x000fea0003800000 */
[----:B------:R-:W-:Y:S01]  /*26f0*/  DFMA R20, R28, -R20, R26 ;  /* 0x800000141c14722b */ /* 0x000fe2000000001a */
[----:B------:R-:W-:-:S09]  /*2700*/  IMAD.MOV.U32 R24, RZ, RZ, RZ ;  /* 0x000000ffff187224 */ /* 0x000fd200078e00ff */
[C---:B------:R-:W-:Y:S02]  /*2710*/  FSETP.NEU.AND P0, PT, R21.reuse, RZ, PT ;  /* 0x000000ff1500720b */ /* 0x040fe40003f0d000 */
[----:B------:R-:W-:-:S04]  /*2720*/  LOP3.LUT R22, R21, 0x80000000, R23, 0x48, !PT ;  /* 0x8000000015167812 */ /* 0x000fc800078e4817 */
[----:B------:R-:W-:-:S07]  /*2730*/  LOP3.LUT R25, R22, R25, RZ, 0xfc, !PT ;  /* 0x0000001916197212 */ /* 0x000fce00078efcff */
[----:B------:R-:W-:Y:S05]  /*2740*/  @!P0 BRA `(.L_x_760) ;  /* 0x00000000007c8947 */ /* 0x000fea0003800000 */
[C---:B------:R-:W-:Y:S01]  /*2750*/  IADD3 R21, PT, PT, -R6.reuse, RZ, RZ ;  /* 0x000000ff06157210 */ /* 0x040fe20007ffe1ff */
[----:B------:R-:W-:Y:S01]  /*2760*/  IMAD.MOV.U32 R20, RZ, RZ, RZ ;  /* 0x000000ffff147224 */ /* 0x000fe200078e00ff */
[----:B------:R-:W-:-:S05]  /*2770*/  IADD3 R6, PT, PT, -R6, -0x43300000, RZ ;  /* 0xbcd0000006067810 */ /* 0x000fca0007ffe1ff */
[----:B------:R-:W-:Y:S02]  /*2780*/  DFMA R20, R32, -R20, R28 ;  /* 0x800000142014722b */ /* 0x000fe4000000001c */
[----:B------:R-:W-:-:S08]  /*2790*/  DMUL.RP R28, R28, R24 ;  /* 0x000000181c1c7228 */ /* 0x000fd00000008000 */
[----:B------:R-:W-:Y:S02]  /*27a0*/  FSETP.NEU.AND P0, PT, |R21|, R6, PT ;  /* 0x000000061500720b */ /* 0x000fe40003f0d200 */
[----:B------:R-:W-:Y:S02]  /*27b0*/  LOP3.LUT R7, R29, R22, RZ, 0x3c, !PT ;  /* 0x000000161d077212 */ /* 0x000fe400078e3cff */
[----:B------:R-:W-:Y:S02]  /*27c0*/  FSEL R32, R28, R32, !P0 ;  /* 0x000000201c207208 */ /* 0x000fe40004000000 */
[----:B------:R-:W-:Y:S01]  /*27d0*/  FSEL R33, R7, R33, !P0 ;  /* 0x0000002107217208 */ /* 0x000fe20004000000 */
[----:B------:R-:W-:Y:S06]  /*27e0*/  BRA `(.L_x_760) ;  /* 0x0000000000547947 */ /* 0x000fec0003800000 */
.L_x_759:
[----:B------:R-:W-:-:S14]  /*27f0*/  DSETP.NAN.AND P0, PT, R24, R24, PT ;  /* 0x000000181800722a */ /* 0x000fdc0003f08000 */
[----:B------:R-:W-:Y:S05]  /*2800*/  @P0 BRA `(.L_x_761) ;  /* 0x0000000000440947 */ /* 0x000fea0003800000 */
[----:B------:R-:W-:-:S14]  /*2810*/  DSETP.NAN.AND P0, PT, R22, R22, PT ;  /* 0x000000161600722a */ /* 0x000fdc0003f08000 */
[----:B------:R-:W-:Y:S05]  /*2820*/  @P0 BRA `(.L_x_762) ;  /* 0x0000000000300947 */ /* 0x000fea0003800000 */
[----:B------:R-:W-:Y:S01]  /*2830*/  ISETP.NE.AND P0, PT, R6, R7, PT ;  /* 0x000000070600720c */ /* 0x000fe20003f05270 */
[----:B------:R-:W-:Y:S01]  /*2840*/  IMAD.MOV.U32 R33, RZ, RZ, -0x80000 ;  /* 0xfff80000ff217424 */ /* 0x000fe200078e00ff */
[----:B------:R-:W-:-:S11]  /*2850*/  MOV R32, 0x0 ;  /* 0x0000000000207802 */ /* 0x000fd60000000f00 */
[----:B------:R-:W-:Y:S05]  /*2860*/  @!P0 BRA `(.L_x_760) ;  /* 0x0000000000348947 */ /* 0x000fea0003800000 */
[----:B------:R-:W-:Y:S02]  /*2870*/  ISETP.NE.AND P0, PT, R6, 0x7ff00000, PT ;  /* 0x7ff000000600780c */ /* 0x000fe40003f05270 */
[----:B------:R-:W-:Y:S02]  /*2880*/  LOP3.LUT R33, R25, 0x80000000, R23, 0x48, !PT ;  /* 0x8000000019217812 */ /* 0x000fe400078e4817 */
[----:B------:R-:W-:-:S13]  /*2890*/  ISETP.EQ.OR P0, PT, R7, RZ, !P0 ;  /* 0x000000ff0700720c */ /* 0x000fda0004702670 */
[----:B------:R-:W-:Y:S02]  /*28a0*/  @P0 LOP3.LUT R4, R33, 0x7ff00000, RZ, 0xfc, !PT ;  /* 0x7ff0000021040812 */ /* 0x000fe400078efcff */
[----:B------:R-:W-:Y:S01]  /*28b0*/  @!P0 MOV R32, RZ ;  /* 0x000000ff00208202 */ /* 0x000fe20000000f00 */
[----:B------:R-:W-:Y:S01]  /*28c0*/  @P0 IMAD.MOV.U32 R32, RZ, RZ, RZ ;  /* 0x000000ffff200224 */ /* 0x000fe200078e00ff */
[----:B------:R-:W-:Y:S01]  /*28d0*/  @P0 MOV R33, R4 ;  /* 0x0000000400210202 */ /* 0x000fe20000000f00 */
[----:B------:R-:W-:Y:S06]  /*28e0*/  BRA `(.L_x_760) ;  /* 0x0000000000147947 */ /* 0x000fec0003800000 */
.L_x_762:
[----:B------:R-:W-:Y:S01]  /*28f0*/  LOP3.LUT R33, R23, 0x80000, RZ, 0xfc, !PT ;  /* 0x0008000017217812 */ /* 0x000fe200078efcff */
[----:B------:R-:W-:Y:S01]  /*2900*/  IMAD.MOV.U32 R32, RZ, RZ, R22 ;  /* 0x000000ffff207224 */ /* 0x000fe200078e0016 */
[----:B------:R-:W-:Y:S06]  /*2910*/  BRA `(.L_x_760) ;  /* 0x0000000000087947 */ /* 0x000fec0003800000 */
.L_x_761:
[----:B------:R-:W-:Y:S02]  /*2920*/  LOP3.LUT R33, R25, 0x80000, RZ, 0xfc, !PT ;  /* 0x0008000019217812 */ /* 0x000fe400078efcff */
[----:B------:R-:W-:-:S07]  /*2930*/  MOV R32, R24 ;  /* 0x0000001800207202 */ /* 0x000fce0000000f00 */
.L_x_760:
[----:B------:R-:W-:Y:S05]  /*2940*/  BSYNC.RECONVERGENT B0 ;  /* 0x0000000000007941 */ /* 0x000fea0003800200 */
.L_x_758:
[----:B------:R-:W-:Y:S02]  /*2950*/  HFMA2 R7, -RZ, RZ, 0, 0 ;  /* 0x00000000ff077431 */ /* 0x000fe400000001ff */
[----:B------:R-:W-:-:S04]  /*2960*/  IMAD.MOV.U32 R6, RZ, RZ, R0 ;  /* 0x000000ffff067224 */ /* 0x000fc800078e0000 */
[----:B------:R-:W-:Y:S05]  /*2970*/  RET.REL.NODEC R6 `(_Z6kerneliiiPd) ;  /* 0xffffffd406a07950 */ /* 0x000fea0003c3ffff */
.L_x_763:
        /* <DEDUP_REMOVED lines=16> */
.L_x_765:


//--------------------- .nv.shared._ZN3cub18CUB_300001_SM_10006detail11EmptyKernelIvEEvv --------------------------
	.section	.nv.shared._ZN3cub18CUB_300001_SM_10006detail11EmptyKernelIvEEvv,"aw",@nobits
	.sectionflags	@""
	.align	16
	.zero		1024


//--------------------- .nv.shared.reserved.0     --------------------------
	.section	.nv.shared.reserved.0,"aw",@nobits
	.weak		__nv_reservedSMEM_offset_0_alias
	.size		__nv_reservedSMEM_offset_0_alias, 0, 64
	.other		__nv_reservedSMEM_offset_0_alias,@"STO_CUDA_RESERVED_SHARED STV_DEFAULT"
__nv_reservedSMEM_offset_0_alias:
	.zero		0
	.zero		64


//--------------------- .nv.global                --------------------------
	.section	.nv.global,"aw",@nobits
.nv.global:
	.type		_ZN34_INTERNAL_996131d7_4_k_cu_f43c4ae16thrust24THRUST_300001_SM_1000_NS12placeholders2_8E,@object
	.size		_ZN34_INTERNAL_996131d7_4_k_cu_f43c4ae16thrust24THRUST_300001_SM_1000_NS12placeholders2_8E,(_ZN34_INTERNAL_996131d7_4_k_cu_f43c4ae14cuda3std3__436_GLOBAL__N__996131d7_4_k_cu_f43c4ae16ignoreE - _ZN34_INTERNAL_996131d7_4_k_cu_f43c4ae16thrust24THRUST_300001_SM_1000_NS12placeholders2_8E)
_ZN34_INTERNAL_996131d7_4_k_cu_f43c4ae16thrust24THRUST_300001_SM_1000_NS12placeholders2_8E:
	.zero		1
	.type		_ZN34_INTERNAL_996131d7_4_k_cu_f43c4ae14cuda3std3__436_GLOBAL__N__996131d7_4_k_cu_f43c4ae16ignoreE,@object
	.size		_ZN34_INTERNAL_996131d7_4_k_cu_f43c4ae14cuda3std3__436_GLOBAL__N__996131d7_4_k_cu_f43c4ae16ignoreE,(_ZN34_INTERNAL_996131d7_4_k_cu_f43c4ae14cuda3std6ranges3__45__cpo4dataE - _ZN34_INTERNAL_996131d7_4_k_cu_f43c4ae14cuda3std3__436_GLOBAL__N__996131d7_4_k_cu_f43c4ae16ignoreE)
_ZN34_INTERNAL_996131d7_4_k_cu_f43c4ae14cuda3std3__436_GLOBAL__N__996131d7_4_k_cu_f43c4ae16ignoreE:
	.zero		1
	.type		_ZN34_INTERNAL_996131d7_4_k_cu_f43c4ae14cuda3std6ranges3__45__cpo4dataE,@object
	.size		_ZN34_INTERNAL_996131d7_4_k_cu_f43c4ae14cuda3std6ranges3__45__cpo4dataE,(_ZN34_INTERNAL_996131d7_4_k_cu_f43c4ae16thrust24THRUST_300001_SM_1000_NS6system3cpp3parE - _ZN34_INTERNAL_996131d7_4_k_cu_f43c4ae14cuda3std6ranges3__45__cpo4dataE)
_ZN34_INTERNAL_996131d7_4_k_cu_f43c4ae14cuda3std6ranges3__45__cpo4dataE:
	.zero		1
	.type		_ZN34_INTERNAL_996131d7_4_k_cu_f43c4ae16thrust24THRUST_300001_SM_1000_NS6system3cpp3parE,@object
	.size		_ZN34_INTERNAL_996131d7_4_k_cu_f43c4ae16thrust24THRUST_300001_SM_1000_NS6system3cpp3parE,(_ZN34_INTERNAL_996131d7_4_k_cu_f43c4ae14cuda3std3__45__cpo5beginE - _ZN34_INTERNAL_996131d7_4_k_cu_f43c4ae16thrust24THRUST_300001_SM_1000_NS6system3cpp3parE)
_ZN34_INTERNAL_996131d7_4_k_cu_f43c4ae16thrust24THRUST_300001_SM_1000_NS6system3cpp3parE:
	.zero		1
	.type		_ZN34_INTERNAL_996131d7_4_k_cu_f43c4ae14cuda3std3__45__cpo5beginE,@object
	.size		_ZN34_INTERNAL_996131d7_4_k_cu_f43c4ae14cuda3std3__45__cpo5beginE,(_ZN34_INTERNAL_996131d7_4_k_cu_f43c4ae14cuda3std6ranges3__45__cpo5beginE - _ZN34_INTERNAL_996131d7_4_k_cu_f43c4ae14cuda3std3__45__cpo5beginE)
_ZN34_INTERNAL_996131d7_4_k_cu_f43c4ae14cuda3std3__45__cpo5beginE:
	.zero		1
	.type		_ZN34_INTERNAL_996131d7_4_k_cu_f43c4ae14cuda3std6ranges3__45__cpo5beginE,@object
	.size		_ZN34_INTERNAL_996131d7_4_k_cu_f43c4ae14cuda3std6ranges3__45__cpo5beginE,(_ZN34_INTERNAL_996131d7_4_k_cu_f43c4ae16thrust24THRUST_300001_SM_1000_NS6deviceE - _ZN34_INTERNAL_996131d7_4_k_cu_f43c4ae14cuda3std6ranges3__45__cpo5beginE)
_ZN34_INTERNAL_996131d7_4_k_cu_f43c4ae14cuda3std6ranges3__45__cpo5beginE:
	.zero		1
	.type		_ZN34_INTERNAL_996131d7_4_k_cu_f43c4ae16thrust24THRUST_300001_SM_1000_NS6deviceE,@object
	.size		_ZN34_INTERNAL_996131d7_4_k_cu_f43c4ae16thrust24THRUST_300001_SM_1000_NS6deviceE,(_ZN34_INTERNAL_996131d7_4_k_cu_f43c4ae14cuda3std3__47nulloptE - _ZN34_INTERNAL_996131d7_4_k_cu_f43c4ae16thrust24THRUST_300001_SM_1000_NS6deviceE)
_ZN34_INTERNAL_996131d7_4_k_cu_f43c4ae16thrust24THRUST_300001_SM_1000_NS6deviceE:
	.zero		1
	.type		_ZN34_INTERNAL_996131d7_4_k_cu_f43c4ae14cuda3std3__47nulloptE,@object
	.size		_ZN34_INTERNAL_996131d7_4_k_cu_f43c4ae14cuda3std3__47nulloptE,(_ZN34_INTERNAL_996131d7_4_k_cu_f43c4ae14cuda3std6ranges3__45__cpo8distanceE - _ZN34_INTERNAL_996131d7_4_k_cu_f43c4ae14cuda3std3__47nulloptE)
_ZN34_INTERNAL_996131d7_4_k_cu_f43c4ae14cuda3std3__47nulloptE:
	.zero		1
	.type		_ZN34_INTERNAL_996131d7_4_k_cu_f43c4ae14cuda3std6ranges3__45__cpo8distanceE,@object
	.size		_ZN34_INTERNAL_996131d7_4_k_cu_f43c4ae14cuda3std6ranges3__45__cpo8distanceE,(_ZN34_INTERNAL_996131d7_4_k_cu_f43c4ae16thrust24THRUST_300001_SM_1000_NS12placeholders2_4E - _ZN34_INTERNAL_996131d7_4_k_cu_f43c4ae14cuda3std6ranges3__45__cpo8distanceE)
_ZN34_INTERNAL_996131d7_4_k_cu_f43c4ae14cuda3std6ranges3__45__cpo8distanceE:
	.zero		1
	.type		_ZN34_INTERNAL_996131d7_4_k_cu_f43c4ae16thrust24THRUST_300001_SM_1000_NS12placeholders2_4E,@object
	.size		_ZN34_INTERNAL_996131d7_4_k_cu_f43c4ae16thrust24THRUST_300001_SM_1000_NS12placeholders2_4E,(_ZN34_INTERNAL_996131d7_4_k_cu_f43c4ae14cuda3std3__45__cpo6rbeginE - _ZN34_INTERNAL_996131d7_4_k_cu_f43c4ae16thrust24THRUST_300001_SM_1000_NS12placeholders2_4E)
_ZN34_INTERNAL_996131d7_4_k_cu_f43c4ae16thrust24THRUST_300001_SM_1000_NS12placeholders2_4E:
	.zero		1
	.type		_ZN34_INTERNAL_996131d7_4_k_cu_f43c4ae14cuda3std3__45__cpo6rbeginE,@object
	.size		_ZN34_INTERNAL_996131d7_4_k_cu_f43c4ae14cuda3std3__45__cpo6rbeginE,(_ZN34_INTERNAL_996131d7_4_k_cu_f43c4ae14cuda3std6ranges3__45__cpo7advanceE - _ZN34_INTERNAL_996131d7_4_k_cu_f43c4ae14cuda3std3__45__cpo6rbeginE)
_ZN34_INTERNAL_996131d7_4_k_cu_f43c4ae14cuda3std3__45__cpo6rbeginE:
	.zero		1
	.type		_ZN34_INTERNAL_996131d7_4_k_cu_f43c4ae14cuda3std6ranges3__45__cpo7advanceE,@object
	.size		_ZN34_INTERNAL_996131d7_4_k_cu_f43c4ae14cuda3std6ranges3__45__cpo7advanceE,(_ZN34_INTERNAL_996131d7_4_k_cu_f43c4ae16thrust24THRUST_300001_SM_1000_NS12placeholders3_10E - _ZN34_INTERNAL_996131d7_4_k_cu_f43c4ae14cuda3std6ranges3__45__cpo7advanceE)
_ZN34_INTERNAL_996131d7_4_k_cu_f43c4ae14cuda3std6ranges3__45__cpo7advanceE:
	.zero		1
	.type		_ZN34_INTERNAL_996131d7_4_k_cu_f43c4ae16thrust24THRUST_300001_SM_1000_NS12placeholders3_10E,@object
	.size		_ZN34_INTERNAL_996131d7_4_k_cu_f43c4ae16thrust24THRUST_300001_SM_1000_NS12placeholders3_10E,(_ZN34_INTERNAL_996131d7_4_k_cu_f43c4ae14cuda3std3__48in_placeE - _ZN34_INTERNAL_996131d7_4_k_cu_f43c4ae16thrust24THRUST_300001_SM_1000_NS12placeholders3_10E)
_ZN34_INTERNAL_996131d7_4_k_cu_f43c4ae16thrust24THRUST_300001_SM_1000_NS12placeholders3_10E:
	.zero		1
	.type		_ZN34_INTERNAL_996131d7_4_k_cu_f43c4ae14cuda3std3__48in_placeE,@object
	.size		_ZN34_INTERNAL_996131d7_4_k_cu_f43c4ae14cuda3std3__48in_placeE,(_ZN34_INTERNAL_996131d7_4_k_cu_f43c4ae14cuda3std6ranges3__45__cpo4sizeE - _ZN34_INTERNAL_996131d7_4_k_cu_f43c4ae14cuda3std3__48in_placeE)
_ZN34_INTERNAL_996131d7_4_k_cu_f43c4ae14cuda3std3__48in_placeE:
	.zero		1
	.type		_ZN34_INTERNAL_996131d7_4_k_cu_f43c4ae14cuda3std6ranges3__45__cpo4sizeE,@object
	.size		_ZN34_INTERNAL_996131d7_4_k_cu_f43c4ae14cuda3std6ranges3__45__cpo4sizeE,(_ZN34_INTERNAL_996131d7_4_k_cu_f43c4ae16thrust24THRUST_300001_SM_1000_NS12placeholders2_2E - _ZN34_INTERNAL_996131d7_4_k_cu_f43c4ae14cuda3std6ranges3__45__cpo4sizeE)
_ZN34_INTERNAL_996131d7_4_k_cu_f43c4ae14cuda3std6ranges3__45__cpo4sizeE:
	.zero		1
	.type		_ZN34_INTERNAL_996131d7_4_k_cu_f43c4ae16thrust24THRUST_300001_SM_1000_NS12placeholders2_2E,@object
	.size		_ZN34_INTERNAL_996131d7_4_k_cu_f43c4ae16thrust24THRUST_300001_SM_1000_NS12placeholders2_2E,(_ZN34_INTERNAL_996131d7_4_k_cu_f43c4ae14cuda3std3__45__cpo6cbeginE - _ZN34_INTERNAL_996131d7_4_k_cu_f43c4ae16thrust24THRUST_300001_SM_1000_NS12placeholders2_2E)
_ZN34_INTERNAL_996131d7_4_k_cu_f43c4ae16thrust24THRUST_300001_SM_1000_NS12placeholders2_2E:
	.zero		1
	.type		_ZN34_INTERNAL_996131d7_4_k_cu_f43c4ae14cuda3std3__45__cpo6cbeginE,@object
	.size		_ZN34_INTERNAL_996131d7_4_k_cu_f43c4ae14cuda3std3__45__cpo6cbeginE,(_ZN34_INTERNAL_996131d7_4_k_cu_f43c4ae14cuda3std6ranges3__45__cpo6cbeginE - _ZN34_INTERNAL_996131d7_4_k_cu_f43c4ae14cuda3std3__45__cpo6cbeginE)
_ZN34_INTERNAL_996131d7_4_k_cu_f43c4ae14cuda3std3__45__cpo6cbeginE:
	.zero		1
	.type		_ZN34_INTERNAL_996131d7_4_k_cu_f43c4ae14cuda3std6ranges3__45__cpo6cbeginE,@object
	.size		_ZN34_INTERNAL_996131d7_4_k_cu_f43c4ae14cuda3std6ranges3__45__cpo6cbeginE,(_ZN34_INTERNAL_996131d7_4_k_cu_f43c4ae16thrust24THRUST_300001_SM_1000_NS12placeholders2_6E - _ZN34_INTERNAL_996131d7_4_k_cu_f43c4ae14cuda3std6ranges3__45__cpo6cbeginE)
_ZN34_INTERNAL_996131d7_4_k_cu_f43c4ae14cuda3std6ranges3__45__cpo6cbeginE:
	.zero		1
	.type		_ZN34_INTERNAL_996131d7_4_k_cu_f43c4ae16thrust24THRUST_300001_SM_1000_NS12placeholders2_6E,@object
	.size		_ZN34_INTERNAL_996131d7_4_k_cu_f43c4ae16thrust24THRUST_300001_SM_1000_NS12placeholders2_6E,(_ZN34_INTERNAL_996131d7_4_k_cu_f43c4ae14cuda3std3__45__cpo7crbeginE - _ZN34_INTERNAL_996131d7_4_k_cu_f43c4ae16thrust24THRUST_300001_SM_1000_NS12placeholders2_6E)
_ZN34_INTERNAL_996131d7_4_k_cu_f43c4ae16thrust24THRUST_300001_SM_1000_NS12placeholders2_6E:
	.zero		1
	.type		_ZN34_INTERNAL_996131d7_4_k_cu_f43c4ae14cuda3std3__45__cpo7crbeginE,@object
	.size		_ZN34_INTERNAL_996131d7_4_k_cu_f43c4ae14cuda3std3__45__cpo7crbeginE,(_ZN34_INTERNAL_996131d7_4_k_cu_f43c4ae14cuda3std6ranges3__45__cpo4nextE - _ZN34_INTERNAL_996131d7_4_k_cu_f43c4ae14cuda3std3__45__cpo7crbeginE)
_ZN34_INTERNAL_996131d7_4_k_cu_f43c4ae14cuda3std3__45__cpo7crbeginE:
	.zero		1
	.type		_ZN34_INTERNAL_996131d7_4_k_cu_f43c4ae14cuda3std6ranges3__45__cpo4nextE,@object
	.size		_ZN34_INTERNAL_996131d7_4_k_cu_f43c4ae14cuda3std6ranges3__45__cpo4nextE,(_ZN34_INTERNAL_996131d7_4_k_cu_f43c4ae14cuda3std6ranges3__45__cpo4swapE - _ZN34_INTERNAL_996131d7_4_k_cu_f43c4ae14cuda3std6ranges3__45__cpo4nextE)
_ZN34_INTERNAL_996131d7_4_k_cu_f43c4ae14cuda3std6ranges3__45__cpo4nextE:
	.zero		1
	.type		_ZN34_INTERNAL_996131d7_4_k_cu_f43c4ae14cuda3std6ranges3__45__cpo4swapE,@object
	.size		_ZN34_INTERNAL_996131d7_4_k_cu_f43c4ae14cuda3std6ranges3__45__cpo4swapE,(_ZN34_INTERNAL_996131d7_4_k_cu_f43c4ae16thrust24THRUST_300001_SM_1000_NS8cuda_cub10par_nosyncE - _ZN34_INTERNAL_996131d7_4_k_cu_f43c4ae14cuda3std6ranges3__45__cpo4swapE)
_ZN34_INTERNAL_996131d7_4_k_cu_f43c4ae14cuda3std6ranges3__45__cpo4swapE:
	.zero		1
	.type		_ZN34_INTERNAL_996131d7_4_k_cu_f43c4ae16thrust24THRUST_300001_SM_1000_NS8cuda_cub10par_nosyncE,@object
	.size		_ZN34_INTERNAL_996131d7_4_k_cu_f43c4ae16thrust24THRUST_300001_SM_1000_NS8cuda_cub10par_nosyncE,(_ZN34_INTERNAL_996131d7_4_k_cu_f43c4ae16thrust24THRUST_300001_SM_1000_NS3seqE - _ZN34_INTERNAL_996131d7_4_k_cu_f43c4ae16thrust24THRUST_300001_SM_1000_NS8cuda_cub10par_nosyncE)
_ZN34_INTERNAL_996131d7_4_k_cu_f43c4ae16thrust24THRUST_300001_SM_1000_NS8cuda_cub10par_nosyncE:
	.zero		1
	.type		_ZN34_INTERNAL_996131d7_4_k_cu_f43c4ae16thrust24THRUST_300001_SM_1000_NS3seqE,@object
	.size		_ZN34_INTERNAL_996131d7_4_k_cu_f43c4ae16thrust24THRUST_300001_SM_1000_NS3seqE,(_ZN34_INTERNAL_996131d7_4_k_cu_f43c4ae14cuda3std3__420unreachable_sentinelE - _ZN34_INTERNAL_996131d7_4_k_cu_f43c4ae16thrust24THRUST_300001_SM_1000_NS3seqE)
_ZN34_INTERNAL_996131d7_4_k_cu_f43c4ae16thrust24THRUST_300001_SM_1000_NS3seqE:
	.zero		1
	.type		_ZN34_INTERNAL_996131d7_4_k_cu_f43c4ae14cuda3std3__420unreachable_sentinelE,@object
	.size		_ZN34_INTERNAL_996131d7_4_k_cu_f43c4ae14cuda3std3__420unreachable_sentinelE,(_ZN34_INTERNAL_996131d7_4_k_cu_f43c4ae14cuda3std6ranges3__45__cpo5ssizeE - _ZN34_INTERNAL_996131d7_4_k_cu_f43c4ae14cuda3std3__420unreachable_sentinelE)
_ZN34_INTERNAL_996131d7_4_k_cu_f43c4ae14cuda3std3__420unreachable_sentinelE:
	.zero		1
	.type		_ZN34_INTERNAL_996131d7_4_k_cu_f43c4ae14cuda3std6ranges3__45__cpo5ssizeE,@object
	.size		_ZN34_INTERNAL_996131d7_4_k_cu_f43c4ae14cuda3std6ranges3__45__cpo5ssizeE,(_ZN34_INTERNAL_996131d7_4_k_cu_f43c4ae16thrust24THRUST_300001_SM_1000_NS12placeholders2_3E - _ZN34_INTERNAL_996131d7_4_k_cu_f43c4ae14cuda3std6ranges3__45__cpo5ssizeE)
_ZN34_INTERNAL_996131d7_4_k_cu_f43c4ae14cuda3std6ranges3__45__cpo5ssizeE:
	.zero		1
	.type		_ZN34_INTERNAL_996131d7_4_k_cu_f43c4ae16thrust24THRUST_300001_SM_1000_NS12placeholders2_3E,@object
	.size		_ZN34_INTERNAL_996131d7_4_k_cu_f43c4ae16thrust24THRUST_300001_SM_1000_NS12placeholders2_3E,(_ZN34_INTERNAL_996131d7_4_k_cu_f43c4ae14cuda3std3__45__cpo4cendE - _ZN34_INTERNAL_996131d7_4_k_cu_f43c4ae16thrust24THRUST_300001_SM_1000_NS12placeholders2_3E)
_ZN34_INTERNAL_996131d7_4_k_cu_f43c4ae16thrust24THRUST_300001_SM_1000_NS12placeholders2_3E:
	.zero		1
	.type		_ZN34_INTERNAL_996131d7_4_k_cu_f43c4ae14cuda3std3__45__cpo4cendE,@object
	.size		_ZN34_INTERNAL_996131d7_4_k_cu_f43c4ae14cuda3std3__45__cpo4cendE,(_ZN34_INTERNAL_996131d7_4_k_cu_f43c4ae14cuda3std6ranges3__45__cpo4cendE - _ZN34_INTERNAL_996131d7_4_k_cu_f43c4ae14cuda3std3__45__cpo4cendE)
_ZN34_INTERNAL_996131d7_4_k_cu_f43c4ae14cuda3std3__45__cpo4cendE:
	.zero		1
	.type		_ZN34_INTERNAL_996131d7_4_k_cu_f43c4ae14cuda3std6ranges3__45__cpo4cendE,@object
	.size		_ZN34_INTERNAL_996131d7_4_k_cu_f43c4ae14cuda3std6ranges3__45__cpo4cendE,(_ZN34_INTERNAL_996131d7_4_k_cu_f43c4ae16thrust24THRUST_300001_SM_1000_NS12placeholders2_7E - _ZN34_INTERNAL_996131d7_4_k_cu_f43c4ae14cuda3std6ranges3__45__cpo4cendE)
_ZN34_INTERNAL_996131d7_4_k_cu_f43c4ae14cuda3std6ranges3__45__cpo4cendE:
	.zero		1
	.type		_ZN34_INTERNAL_996131d7_4_k_cu_f43c4ae16thrust24THRUST_300001_SM_1000_NS12placeholders2_7E,@object
	.size		_ZN34_INTERNAL_996131d7_4_k_cu_f43c4ae16thrust24THRUST_300001_SM_1000_NS12placeholders2_7E,(_ZN34_INTERNAL_996131d7_4_k_cu_f43c4ae14cuda3std3__45__cpo5crendE - _ZN34_INTERNAL_996131d7_4_k_cu_f43c4ae16thrust24THRUST_300001_SM_1000_NS12placeholders2_7E)
_ZN34_INTERNAL_996131d7_4_k_cu_f43c4ae16thrust24THRUST_300001_SM_1000_NS12placeholders2_7E:
	.zero		1
	.type		_ZN34_INTERNAL_996131d7_4_k_cu_f43c4ae14cuda3std3__45__cpo5crendE,@object
	.size		_ZN34_INTERNAL_996131d7_4_k_cu_f43c4ae14cuda3std3__45__cpo5crendE,(_ZN34_INTERNAL_996131d7_4_k_cu_f43c4ae14cuda3std6ranges3__45__cpo4prevE - _ZN34_INTERNAL_996131d7_4_k_cu_f43c4ae14cuda3std3__45__cpo5crendE)
_ZN34_INTERNAL_996131d7_4_k_cu_f43c4ae14cuda3std3__45__cpo5crendE:
	.zero		1
	.type		_ZN34_INTERNAL_996131d7_4_k_cu_f43c4ae14cuda3std6ranges3__45__cpo4prevE,@object
	.size		_ZN34_INTERNAL_996131d7_4_k_cu_f43c4ae14cuda3std6ranges3__45__cpo4prevE,(_ZN34_INTERNAL_996131d7_4_k_cu_f43c4ae14cuda3std6ranges3__45__cpo9iter_moveE - _ZN34_INTERNAL_996131d7_4_k_cu_f43c4ae14cuda3std6ranges3__45__cpo4prevE)
_ZN34_INTERNAL_996131d7_4_k_cu_f43c4ae14cuda3std6ranges3__45__cpo4prevE:
	.zero		1
	.type		_ZN34_INTERNAL_996131d7_4_k_cu_f43c4ae14cuda3std6ranges3__45__cpo9iter_moveE,@object
	.size		_ZN34_INTERNAL_996131d7_4_k_cu_f43c4ae14cuda3std6ranges3__45__cpo9iter_moveE,(_ZN34_INTERNAL_996131d7_4_k_cu_f43c4ae16thrust24THRUST_300001_SM_1000_NS6system6detail10sequential3seqE - _ZN34_INTERNAL_996131d7_4_k_cu_f43c4ae14cuda3std6ranges3__45__cpo9iter_moveE)
_ZN34_INTERNAL_996131d7_4_k_cu_f43c4ae14cuda3std6ranges3__45__cpo9iter_moveE:
	.zero		1
	.type		_ZN34_INTERNAL_996131d7_4_k_cu_f43c4ae16thrust24THRUST_300001_SM_1000_NS6system6detail10sequential3seqE,@object
	.size		_ZN34_INTERNAL_996131d7_4_k_cu_f43c4ae16thrust24THRUST_300001_SM_1000_NS6system6detail10sequential3seqE,(_ZN34_INTERNAL_996131d7_4_k_cu_f43c4ae16thrust24THRUST_300001_SM_1000_NS12placeholders2_9E - _ZN34_INTERNAL_996131d7_4_k_cu_f43c4ae16thrust24THRUST_300001_SM_1000_NS6system6detail10sequential3seqE)
_ZN34_INTERNAL_996131d7_4_k_cu_f43c4ae16thrust24THRUST_300001_SM_1000_NS6system6detail10sequential3seqE:
	.zero		1
	.type		_ZN34_INTERNAL_996131d7_4_k_cu_f43c4ae16thrust24THRUST_300001_SM_1000_NS12placeholders2_9E,@object
	.size		_ZN34_INTERNAL_996131d7_4_k_cu_f43c4ae16thrust24THRUST_300001_SM_1000_NS12placeholders2_9E,(_ZN34_INTERNAL_996131d7_4_k_cu_f43c4ae14cuda3std3__419piecewise_constructE - _ZN34_INTERNAL_996131d7_4_k_cu_f43c4ae16thrust24THRUST_300001_SM_1000_NS12placeholders2_9E)
_ZN34_INTERNAL_996131d7_4_k_cu_f43c4ae16thrust24THRUST_300001_SM_1000_NS12placeholders2_9E:
	.zero		1
	.type		_ZN34_INTERNAL_996131d7_4_k_cu_f43c4ae14cuda3std3__419piecewise_constructE,@object
	.size		_ZN34_INTERNAL_996131d7_4_k_cu_f43c4ae14cuda3std3__419piecewise_constructE,(_ZN34_INTERNAL_996131d7_4_k_cu_f43c4ae14cuda3std6ranges3__45__cpo5cdataE - _ZN34_INTERNAL_996131d7_4_k_cu_f43c4ae14cuda3std3__419piecewise_constructE)
_ZN34_INTERNAL_996131d7_4_k_cu_f43c4ae14cuda3std3__419piecewise_constructE:
	.zero		1
	.type		_ZN34_INTERNAL_996131d7_4_k_cu_f43c4ae14cuda3std6ranges3__45__cpo5cdataE,@object
	.size		_ZN34_INTERNAL_996131d7_4_k_cu_f43c4ae14cuda3std6ranges3__45__cpo5cdataE,(_ZN34_INTERNAL_996131d7_4_k_cu_f43c4ae16thrust24THRUST_300001_SM_1000_NS12placeholders2_1E - _ZN34_INTERNAL_996131d7_4_k_cu_f43c4ae14cuda3std6ranges3__45__cpo5cdataE)
_ZN34_INTERNAL_996131d7_4_k_cu_f43c4ae14cuda3std6ranges3__45__cpo5cdataE:
	.zero		1
	.type		_ZN34_INTERNAL_996131d7_4_k_cu_f43c4ae16thrust24THRUST_300001_SM_1000_NS12placeholders2_1E,@object
	.size		_ZN34_INTERNAL_996131d7_4_k_cu_f43c4ae16thrust24THRUST_300001_SM_1000_NS12placeholders2_1E,(_ZN34_INTERNAL_996131d7_4_k_cu_f43c4ae14cuda3std3__45__cpo3endE - _ZN34_INTERNAL_996131d7_4_k_cu_f43c4ae16thrust24THRUST_300001_SM_1000_NS12placeholders2_1E)
_ZN34_INTERNAL_996131d7_4_k_cu_f43c4ae16thrust24THRUST_300001_SM_1000_NS12placeholders2_1E:
	.zero		1
	.type		_ZN34_INTERNAL_996131d7_4_k_cu_f43c4ae14cuda3std3__45__cpo3endE,@object
	.size		_ZN34_INTERNAL_996131d7_4_k_cu_f43c4ae14cuda3std3__45__cpo3endE,(_ZN34_INTERNAL_996131d7_4_k_cu_f43c4ae14cuda3std6ranges3__45__cpo3endE - _ZN34_INTERNAL_996131d7_4_k_cu_f43c4ae14cuda3std3__45__cpo3endE)
_ZN34_INTERNAL_996131d7_4_k_cu_f43c4ae14cuda3std3__45__cpo3endE:
	.zero		1
	.type		_ZN34_INTERNAL_996131d7_4_k_cu_f43c4ae14cuda3std6ranges3__45__cpo3endE,@object
	.size		_ZN34_INTERNAL_996131d7_4_k_cu_f43c4ae14cuda3std6ranges3__45__cpo3endE,(_ZN34_INTERNAL_996131d7_4_k_cu_f43c4ae16thrust24THRUST_300001_SM_1000_NS12placeholders2_5E - _ZN34_INTERNAL_996131d7_4_k_cu_f43c4ae14cuda3std6ranges3__45__cpo3endE)
_ZN34_INTERNAL_996131d7_4_k_cu_f43c4ae14cuda3std6ranges3__45__cpo3endE:
	.zero		1
	.type		_ZN34_INTERNAL_996131d7_4_k_cu_f43c4ae16thrust24THRUST_300001_SM_1000_NS12placeholders2_5E,@object
	.size		_ZN34_INTERNAL_996131d7_4_k_cu_f43c4ae16thrust24THRUST_300001_SM_1000_NS12placeholders2_5E,(_ZN34_INTERNAL_996131d7_4_k_cu_f43c4ae14cuda3std3__45__cpo4rendE - _ZN34_INTERNAL_996131d7_4_k_cu_f43c4ae16thrust24THRUST_300001_SM_1000_NS12placeholders2_5E)
_ZN34_INTERNAL_996131d7_4_k_cu_f43c4ae16thrust24THRUST_300001_SM_1000_NS12placeholders2_5E:
	.zero		1
	.type		_ZN34_INTERNAL_996131d7_4_k_cu_f43c4ae14cuda3std3__45__cpo4rendE,@object
	.size		_ZN34_INTERNAL_996131d7_4_k_cu_f43c4ae14cuda3std3__45__cpo4rendE,(_ZN34_INTERNAL_996131d7_4_k_cu_f43c4ae14cuda3std6ranges3__45__cpo9iter_swapE - _ZN34_INTERNAL_996131d7_4_k_cu_f43c4ae14cuda3std3__45__cpo4rendE)
_ZN34_INTERNAL_996131d7_4_k_cu_f43c4ae14cuda3std3__45__cpo4rendE:
	.zero		1
	.type		_ZN34_INTERNAL_996131d7_4_k_cu_f43c4ae14cuda3std6ranges3__45__cpo9iter_swapE,@object
	.size		_ZN34_INTERNAL_996131d7_4_k_cu_f43c4ae14cuda3std6ranges3__45__cpo9iter_swapE,(_ZN34_INTERNAL_996131d7_4_k_cu_f43c4ae14cuda3std3__48unexpectE - _ZN34_INTERNAL_996131d7_4_k_cu_f43c4ae14cuda3std6ranges3__45__cpo9iter_swapE)
_ZN34_INTERNAL_996131d7_4_k_cu_f43c4ae14cuda3std6ranges3__45__cpo9iter_swapE:
	.zero		1
	.type		_ZN34_INTERNAL_996131d7_4_k_cu_f43c4ae14cuda3std3__48unexpectE,@object
	.size		_ZN34_INTERNAL_996131d7_4_k_cu_f43c4ae14cuda3std3__48unexpectE,(_ZN34_INTERNAL_996131d7_4_k_cu_f43c4ae16thrust24THRUST_300001_SM_1000_NS8cuda_cub3parE - _ZN34_INTERNAL_996131d7_4_k_cu_f43c4ae14cuda3std3__48unexpectE)
_ZN34_INTERNAL_996131d7_4_k_cu_f43c4ae14cuda3std3__48unexpectE:
	.zero		1
	.type		_ZN34_INTERNAL_996131d7_4_k_cu_f43c4ae16thrust24THRUST_300001_SM_1000_NS8cuda_cub3parE,@object
	.size		_ZN34_INTERNAL_996131d7_4_k_cu_f43c4ae16thrust24THRUST_300001_SM_1000_NS8cuda_cub3parE,(.L_29 - _ZN34_INTERNAL_996131d7_4_k_cu_f43c4ae16thrust24THRUST_300001_SM_1000_NS8cuda_cub3parE)
_ZN34_INTERNAL_996131d7_4_k_cu_f43c4ae16thrust24THRUST_300001_SM_1000_NS8cuda_cub3parE:
	.zero		1
.L_29:


//--------------------- .nv.shared._ZN6thrust24THRUST_300001_SM_1000_NS8cuda_cub4core6detail13_kernel_agentINS1_8__reduce11ReduceAgentIPN4cuda3std3__45tupleIJdlEEESC_SB_lNS1_9__extrema9arg_max_fIdl13compare_valueEEEEJSC_SC_iSG_EEEvDpT0_ --------------------------
	.section	.nv.shared._ZN6thrust24THRUST_300001_SM_1000_NS8cuda_cub4core6detail13_kernel_agentINS1_8__reduce11ReduceAgentIPN4cuda3std3__45tupleIJdlEEESC_SB_lNS1_9__extrema9arg_max_fIdl13compare_valueEEEEJSC_SC_iSG_EEEvDpT0_,"aw",@nobits
	.sectionflags	@""
	.align	16
	.zero		1024


//--------------------- .nv.shared._ZN6thrust24THRUST_300001_SM_1000_NS8cuda_cub4core6detail13_kernel_agentINS1_8__reduce10DrainAgentIlEEJN3cub18CUB_300001_SM_10009GridQueueIyEElEEEvDpT0_ --------------------------
	.section	.nv.shared._ZN6thrust24THRUST_300001_SM_1000_NS8cuda_cub4core6detail13_kernel_agentINS1_8__reduce10DrainAgentIlEEJN3cub18CUB_300001_SM_10009GridQueueIyEElEEEvDpT0_,"aw",@nobits
	.sectionflags	@""
	.align	16
	.zero		1024


//--------------------- .nv.shared._ZN6thrust24THRUST_300001_SM_1000_NS8cuda_cub4core6detail13_kernel_agentINS1_8__reduce11ReduceAgentINS0_12zip_iteratorIN4cuda3std3__45tupleIJNS0_10device_ptrIdEENS0_17counting_iteratorIlNS0_11use_defaultESF_SF_EEEEEEEPNSB_IJdlEEESJ_lNS1_9__extrema9arg_max_fIdl13compare_valueEEEEJSI_SK_lN3cub18CUB_300001_SM_100013GridEvenShareIlEENSR_9GridQueueIyEESO_EEEvDpT0_ --------------------------
	.section	.nv.shared._ZN6thrust24THRUST_300001_SM_1000_NS8cuda_cub4core6detail13_kernel_agentINS1_8__reduce11ReduceAgentINS0_12zip_iteratorIN4cuda3std3__45tupleIJNS0_10device_ptrIdEENS0_17counting_iteratorIlNS0_11use_defaultESF_SF_EEEEEEEPNSB_IJdlEEESJ_lNS1_9__extrema9arg_max_fIdl13compare_valueEEEEJSI_SK_lN3cub18CUB_300001_SM_100013GridEvenShareIlEENSR_9GridQueueIyEESO_EEEvDpT0_,"aw",@nobits
	.sectionflags	@""
	.align	16
	.zero		1024


//--------------------- .nv.shared._ZN6thrust24THRUST_300001_SM_1000_NS8cuda_cub4core6detail13_kernel_agentINS1_8__reduce11ReduceAgentINS0_12zip_iteratorIN4cuda3std3__45tupleIJNS0_10device_ptrIdEENS0_17counting_iteratorIlNS0_11use_defaultESF_SF_EEEEEEEPNSB_IJdlEEESJ_lNS1_9__extrema9arg_max_fIdl13compare_valueEEEEJSI_SK_lSO_EEEvDpT0_ --------------------------
	.section	.nv.shared._ZN6thrust24THRUST_300001_SM_1000_NS8cuda_cub4core6detail13_kernel_agentINS1_8__reduce11ReduceAgentINS0_12zip_iteratorIN4cuda3std3__45tupleIJNS0_10device_ptrIdEENS0_17counting_iteratorIlNS0_11use_defaultESF_SF_EEEEEEEPNSB_IJdlEEESJ_lNS1_9__extrema9arg_max_fIdl13compare_valueEEEEJSI_SK_lSO_EEEvDpT0_,"aw",@nobits
	.sectionflags	@""
	.align	16
	.zero		1024


//--------------------- .nv.shared._ZN6thrust24THRUST_300001_SM_1000_NS8cuda_cub4core6detail13_kernel_agentINS1_8__reduce11ReduceAgentIPN4cuda3std3__45tupleIJdlEEESC_SB_iNS1_9__extrema9arg_max_fIdl13compare_valueEEEEJSC_SC_iSG_EEEvDpT0_ --------------------------
	.section	.nv.shared._ZN6thrust24THRUST_300001_SM_1000_NS8cuda_cub4core6detail13_kernel_agentINS1_8__reduce11ReduceAgentIPN4cuda3std3__45tupleIJdlEEESC_SB_iNS1_9__extrema9arg_max_fIdl13compare_valueEEEEJSC_SC_iSG_EEEvDpT0_,"aw",@nobits
	.sectionflags	@""
	.align	16
	.zero		1024


//--------------------- .nv.shared._ZN6thrust24THRUST_300001_SM_1000_NS8cuda_cub4core6detail13_kernel_agentINS1_8__reduce10DrainAgentIiEEJN3cub18CUB_300001_SM_10009GridQueueIjEEiEEEvDpT0_ --------------------------
	.section	.nv.shared._ZN6thrust24THRUST_300001_SM_1000_NS8cuda_cub4core6detail13_kernel_agentINS1_8__reduce10DrainAgentIiEEJN3cub18CUB_300001_SM_10009GridQueueIjEEiEEEvDpT0_,"aw",@nobits
	.sectionflags	@""
	.align	16
	.zero		1024


//--------------------- .nv.shared._ZN6thrust24THRUST_300001_SM_1000_NS8cuda_cub4core6detail13_kernel_agentINS1_8__reduce11ReduceAgentINS0_12zip_iteratorIN4cuda3std3__45tupleIJNS0_10device_ptrIdEENS0_17counting_iteratorIlNS0_11use_defaultESF_SF_EEEEEEEPNSB_IJdlEEESJ_iNS1_9__extrema9arg_max_fIdl13compare_valueEEEEJSI_SK_iN3cub18CUB_300001_SM_100013GridEvenShareIiEENSR_9GridQueueIjEESO_EEEvDpT0_ --------------------------
	.section	.nv.shared._ZN6thrust24THRUST_300001_SM_1000_NS8cuda_cub4core6detail13_kernel_agentINS1_8__reduce11ReduceAgentINS0_12zip_iteratorIN4cuda3std3__45tupleIJNS0_10device_ptrIdEENS0_17counting_iteratorIlNS0_11use_defaultESF_SF_EEEEEEEPNSB_IJdlEEESJ_iNS1_9__extrema9arg_max_fIdl13compare_valueEEEEJSI_SK_iN3cub18CUB_300001_SM_100013GridEvenShareIiEENSR_9GridQueueIjEESO_EEEvDpT0_,"aw",@nobits
	.sectionflags	@""
	.align	16
	.zero		1024


//--------------------- .nv.shared._ZN6thrust24THRUST_300001_SM_1000_NS8cuda_cub4core6detail13_kernel_agentINS1_8__reduce11ReduceAgentINS0_12zip_iteratorIN4cuda3std3__45tupleIJNS0_10device_ptrIdEENS0_17counting_iteratorIlNS0_11use_defaultESF_SF_EEEEEEEPNSB_IJdlEEESJ_iNS1_9__extrema9arg_max_fIdl13compare_valueEEEEJSI_SK_iSO_EEEvDpT0_ --------------------------
	.section	.nv.shared._ZN6thrust24THRUST_300001_SM_1000_NS8cuda_cub4core6detail13_kernel_agentINS1_8__reduce11ReduceAgentINS0_12zip_iteratorIN4cuda3std3__45tupleIJNS0_10device_ptrIdEENS0_17counting_iteratorIlNS0_11use_defaultESF_SF_EEEEEEEPNSB_IJdlEEESJ_iNS1_9__extrema9arg_max_fIdl13compare_valueEEEEJSI_SK_iSO_EEEvDpT0_,"aw",@nobits
	.sectionflags	@""
	.align	16
	.zero		1024


//--------------------- .nv.shared._Z11final_movesiPd --------------------------
	.section	.nv.shared._Z11final_movesiPd,"aw",@nobits
	.sectionflags	@""
	.align	16
	.zero		1024


//--------------------- .nv.shared._Z6kerneliiiPd --------------------------
	.section	.nv.shared._Z6kerneliiiPd,"aw",@nobits
	.sectionflags	@""
	.align	16
	.zero		1024


//--------------------- .nv.constant0._ZN3cub18CUB_300001_SM_10006detail11EmptyKernelIvEEvv --------------------------
	.section	.nv.constant0._ZN3cub18CUB_300001_SM_10006detail11EmptyKernelIvEEvv,"a",@progbits
	.sectionflags	@""
	.align	4
.nv.constant0._ZN3cub18CUB_300001_SM_10006detail11EmptyKernelIvEEvv:
	.zero		896


//--------------------- .nv.constant0._ZN6thrust24THRUST_300001_SM_1000_NS8cuda_cub4core6detail13_kernel_agentINS1_8__reduce11ReduceAgentIPN4cuda3std3__45tupleIJdlEEESC_SB_lNS1_9__extrema9arg_max_fIdl13compare_valueEEEEJSC_SC_iSG_EEEvDpT0_ --------------------------
	.section	.nv.constant0._ZN6thrust24THRUST_300001_SM_1000_NS8cuda_cub4core6detail13_kernel_agentINS1_8__reduce11ReduceAgentIPN4cuda3std3__45tupleIJdlEEESC_SB_lNS1_9__extrema9arg_max_fIdl13compare_valueEEEEJSC_SC_iSG_EEEvDpT0_,"a",@progbits
	.sectionflags	@""
	.align	4
.nv.constant0._ZN6thrust24THRUST_300001_SM_1000_NS8cuda_cub4core6detail13_kernel_agentINS1_8__reduce11ReduceAgentIPN4cuda3std3__45tupleIJdlEEESC_SB_lNS1_9__extrema9arg_max_fIdl13compare_valueEEEEJSC_SC_iSG_EEEvDpT0_:
	.zero		917


//--------------------- .nv.constant0._ZN6thrust24THRUST_300001_SM_1000_NS8cuda_cub4core6detail13_kernel_agentINS1_8__reduce10DrainAgentIlEEJN3cub18CUB_300001_SM_10009GridQueueIyEElEEEvDpT0_ --------------------------
	.section	.nv.constant0._ZN6thrust24THRUST_300001_SM_1000_NS8cuda_cub4core6detail13_kernel_agentINS1_8__reduce10DrainAgentIlEEJN3cub18CUB_300001_SM_10009GridQueueIyEElEEEvDpT0_,"a",@progbits
	.sectionflags	@""
	.align	4
.nv.constant0._ZN6thrust24THRUST_300001_SM_1000_NS8cuda_cub4core6detail13_kernel_agentINS1_8__reduce10DrainAgentIlEEJN3cub18CUB_300001_SM_10009GridQueueIyEElEEEvDpT0_:
	.zero		912


//--------------------- .nv.constant0._ZN6thrust24THRUST_300001_SM_1000_NS8cuda_cub4core6detail13_kernel_agentINS1_8__reduce11ReduceAgentINS0_12zip_iteratorIN4cuda3std3__45tupleIJNS0_10device_ptrIdEENS0_17counting_iteratorIlNS0_11use_defaultESF_SF_EEEEEEEPNSB_IJdlEEESJ_lNS1_9__extrema9arg_max_fIdl13compare_valueEEEEJSI_SK_lN3cub18CUB_300001_SM_100013GridEvenShareIlEENSR_9GridQueueIyEESO_EEEvDpT0_ --------------------------
	.section	.nv.constant0._ZN6thrust24THRUST_300001_SM_1000_NS8cuda_cub4core6detail13_kernel_agentINS1_8__reduce11ReduceAgentINS0_12zip_iteratorIN4cuda3std3__45tupleIJNS0_10device_ptrIdEENS0_17counting_iteratorIlNS0_11use_defaultESF_SF_EEEEEEEPNSB_IJdlEEESJ_lNS1_9__extrema9arg_max_fIdl13compare_valueEEEEJSI_SK_lN3cub18CUB_300001_SM_100013GridEvenShareIlEENSR_9GridQueueIyEESO_EEEvDpT0_,"a",@progbits
	.sectionflags	@""
	.align	4
.nv.constant0._ZN6thrust24THRUST_300001_SM_1000_NS8cuda_cub4core6detail13_kernel_agentINS1_8__reduce11ReduceAgentINS0_12zip_iteratorIN4cuda3std3__45tupleIJNS0_10device_ptrIdEENS0_17counting_iteratorIlNS0_11use_defaultESF_SF_EEEEEEEPNSB_IJdlEEESJ_lNS1_9__extrema9arg_max_fIdl13compare_valueEEEEJSI_SK_lN3cub18CUB_300001_SM_100013GridEvenShareIlEENSR_9GridQueueIyEESO_EEEvDpT0_:
	.zero		1009


//--------------------- .nv.constant0._ZN6thrust24THRUST_300001_SM_1000_NS8cuda_cub4core6detail13_kernel_agentINS1_8__reduce11ReduceAgentINS0_12zip_iteratorIN4cuda3std3__45tupleIJNS0_10device_ptrIdEENS0_17counting_iteratorIlNS0_11use_defaultESF_SF_EEEEEEEPNSB_IJdlEEESJ_lNS1_9__extrema9arg_max_fIdl13compare_valueEEEEJSI_SK_lSO_EEEvDpT0_ --------------------------
	.section	.nv.constant0._ZN6thrust24THRUST_300001_SM_1000_NS8cuda_cub4core6detail13_kernel_agentINS1_8__reduce11ReduceAgentINS0_12zip_iteratorIN4cuda3std3__45tupleIJNS0_10device_ptrIdEENS0_17counting_iteratorIlNS0_11use_defaultESF_SF_EEEEEEEPNSB_IJdlEEESJ_lNS1_9__extrema9arg_max_fIdl13compare_valueEEEEJSI_SK_lSO_EEEvDpT0_,"a",@progbits
	.sectionflags	@""
	.align	4
.nv.constant0._ZN6thrust24THRUST_300001_SM_1000_NS8cuda_cub4core6detail13_kernel_agentINS1_8__reduce11ReduceAgentINS0_12zip_iteratorIN4cuda3std3__45tupleIJNS0_10device_ptrIdEENS0_17counting_iteratorIlNS0_11use_defaultESF_SF_EEEEEEEPNSB_IJdlEEESJ_lNS1_9__extrema9arg_max_fIdl13compare_valueEEEEJSI_SK_lSO_EEEvDpT0_:
	.zero		929


//--------------------- .nv.constant0._ZN6thrust24THRUST_300001_SM_1000_NS8cuda_cub4core6detail13_kernel_agentINS1_8__reduce11ReduceAgentIPN4cuda3std3__45tupleIJdlEEESC_SB_iNS1_9__extrema9arg_max_fIdl13compare_valueEEEEJSC_SC_iSG_EEEvDpT0_ --------------------------
	.section	.nv.constant0._ZN6thrust24THRUST_300001_SM_1000_NS8cuda_cub4core6detail13_kernel_agentINS1_8__reduce11ReduceAgentIPN4cuda3std3__45tupleIJdlEEESC_SB_iNS1_9__extrema9arg_max_fIdl13compare_valueEEEEJSC_SC_iSG_EEEvDpT0_,"a",@progbits
	.sectionflags	@""
	.align	4
.nv.constant0._ZN6thrust24THRUST_300001_SM_1000_NS8cuda_cub4core6detail13_kernel_agentINS1_8__reduce11ReduceAgentIPN4cuda3std3__45tupleIJdlEEESC_SB_iNS1_9__extrema9arg_max_fIdl13compare_valueEEEEJSC_SC_iSG_EEEvDpT0_:
	.zero		917


//--------------------- .nv.constant0._ZN6thrust24THRUST_300001_SM_1000_NS8cuda_cub4core6detail13_kernel_agentINS1_8__reduce10DrainAgentIiEEJN3cub18CUB_300001_SM_10009GridQueueIjEEiEEEvDpT0_ --------------------------
	.section	.nv.constant0._ZN6thrust24THRUST_300001_SM_1000_NS8cuda_cub4core6detail13_kernel_agentINS1_8__reduce10DrainAgentIiEEJN3cub18CUB_300001_SM_10009GridQueueIjEEiEEEvDpT0_,"a",@progbits
	.sectionflags	@""
	.align	4
.nv.constant0._ZN6thrust24THRUST_300001_SM_1000_NS8cuda_cub4core6detail13_kernel_agentINS1_8__reduce10DrainAgentIiEEJN3cub18CUB_300001_SM_10009GridQueueIjEEiEEEvDpT0_:
	.zero		908


//--------------------- .nv.constant0._ZN6thrust24THRUST_300001_SM_1000_NS8cuda_cub4core6detail13_kernel_agentINS1_8__reduce11ReduceAgentINS0_12zip_iteratorIN4cuda3std3__45tupleIJNS0_10device_ptrIdEENS0_17counting_iteratorIlNS0_11use_defaultESF_SF_EEEEEEEPNSB_IJdlEEESJ_iNS1_9__extrema9arg_max_fIdl13compare_valueEEEEJSI_SK_iN3cub18CUB_300001_SM_100013GridEvenShareIiEENSR_9GridQueueIjEESO_EEEvDpT0_ --------------------------
	.section	.nv.constant0._ZN6thrust24THRUST_300001_SM_1000_NS8cuda_cub4core6detail13_kernel_agentINS1_8__reduce11ReduceAgentINS0_12zip_iteratorIN4cuda3std3__45tupleIJNS0_10device_ptrIdEENS0_17counting_iteratorIlNS0_11use_defaultESF_SF_EEEEEEEPNSB_IJdlEEESJ_iNS1_9__extrema9arg_max_fIdl13compare_valueEEEEJSI_SK_iN3cub18CUB_300001_SM_100013GridEvenShareIiEENSR_9GridQueueIjEESO_EEEvDpT0_,"a",@progbits
	.sectionflags	@""
	.align	4
.nv.constant0._ZN6thrust24THRUST_300001_SM_1000_NS8cuda_cub4core6detail13_kernel_agentINS1_8__reduce11ReduceAgentINS0_12zip_iteratorIN4cuda3std3__45tupleIJNS0_10device_ptrIdEENS0_17counting_iteratorIlNS0_11use_defaultESF_SF_EEEEEEEPNSB_IJdlEEESJ_iNS1_9__extrema9arg_max_fIdl13compare_valueEEEEJSI_SK_iN3cub18CUB_300001_SM_100013GridEvenShareIiEENSR_9GridQueueIjEESO_EEEvDpT0_:
	.zero		977


//--------------------- .nv.constant0._ZN6thrust24THRUST_300001_SM_1000_NS8cuda_cub4core6detail13_kernel_agentINS1_8__reduce11ReduceAgentINS0_12zip_iteratorIN4cuda3std3__45tupleIJNS0_10device_ptrIdEENS0_17counting_iteratorIlNS0_11use_defaultESF_SF_EEEEEEEPNSB_IJdlEEESJ_iNS1_9__extrema9arg_max_fIdl13compare_valueEEEEJSI_SK_iSO_EEEvDpT0_ --------------------------
	.section	.nv.constant0._ZN6thrust24THRUST_300001_SM_1000_NS8cuda_cub4core6detail13_kernel_agentINS1_8__reduce11ReduceAgentINS0_12zip_iteratorIN4cuda3std3__45tupleIJNS0_10device_ptrIdEENS0_17counting_iteratorIlNS0_11use_defaultESF_SF_EEEEEEEPNSB_IJdlEEESJ_iNS1_9__extrema9arg_max_fIdl13compare_valueEEEEJSI_SK_iSO_EEEvDpT0_,"a",@progbits
	.sectionflags	@""
	.align	4
.nv.constant0._ZN6thrust24THRUST_300001_SM_1000_NS8cuda_cub4core6detail13_kernel_agentINS1_8__reduce11ReduceAgentINS0_12zip_iteratorIN4cuda3std3__45tupleIJNS0_10device_ptrIdEENS0_17counting_iteratorIlNS0_11use_defaultESF_SF_EEEEEEEPNSB_IJdlEEESJ_iNS1_9__extrema9arg_max_fIdl13compare_valueEEEEJSI_SK_iSO_EEEvDpT0_:
	.zero		925


//--------------------- .nv.constant0._Z11final_movesiPd --------------------------
	.section	.nv.constant0._Z11final_movesiPd,"a",@progbits
	.sectionflags	@""
	.align	4
.nv.constant0._Z11final_movesiPd:
	.zero		912


//--------------------- .nv.constant0._Z6kerneliiiPd --------------------------
	.section	.nv.constant0._Z6kerneliiiPd,"a",@progbits
	.sectionflags	@""
	.align	4
.nv.constant0._Z6kerneliiiPd:
	.zero		920


//--------------------- SYMBOLS --------------------------

	.type		.nv.reservedSmem.offset0,@object
	.size		.nv.reservedSmem.offset0,0x4
	.type		.nv.reservedSmem.cap,@object
	.size		.nv.reservedSmem.cap,0x4
